// auto-generated by cutlass_sweep.sparse_gemm — config: {"arch": "sm_90", "cluster_m": 1, "cluster_n": 1, "dtype": "bf16", "tile_k": 128, "tile_m": 256, "tile_n": 256}
#include "cutlass/cutlass.h"
#include "cutlass/gemm/collective/collective_builder.hpp"
#include "cutlass/gemm/device/gemm_universal_adapter.h"
#include "cutlass/gemm/kernel/gemm_universal.hpp"
#include "cutlass/epilogue/collective/collective_builder.hpp"

using Elem = cutlass::bfloat16_t;
using Acc  = float;
using TileShape    = cute::Shape<cute::_256, cute::_256, cute::_128>;
using ClusterShape = cute::Shape<cute::_1, cute::_1, cute::_1>;

using CollectiveEpilogue = typename cutlass::epilogue::collective::CollectiveBuilder<
    cutlass::arch::Sm90, cutlass::arch::OpClassSparseTensorOp,
    TileShape, ClusterShape,
    cutlass::epilogue::collective::EpilogueTileAuto,
    Acc, Acc,
    Acc, cutlass::layout::ColumnMajor, 128 / cutlass::sizeof_bits<Acc>::value,
    Acc, cutlass::layout::ColumnMajor, 128 / cutlass::sizeof_bits<Acc>::value,
    cutlass::epilogue::collective::EpilogueScheduleAuto
  >::CollectiveOp;

using CollectiveMainloop = typename cutlass::gemm::collective::CollectiveBuilder<
    cutlass::arch::Sm90, cutlass::arch::OpClassSparseTensorOp,
    Elem, cutlass::layout::RowMajor, 128 / cutlass::sizeof_bits<Elem>::value,
    Elem, cutlass::layout::ColumnMajor, 128 / cutlass::sizeof_bits<Elem>::value,
    Acc,
    TileShape, ClusterShape,
    cutlass::gemm::collective::StageCountAutoCarveout<static_cast<int>(sizeof(typename CollectiveEpilogue::SharedStorage))>,
    cutlass::gemm::collective::KernelScheduleAuto
  >::CollectiveOp;

using GemmKernel = cutlass::gemm::kernel::GemmUniversal<
    cute::Shape<int,int,int,int>,
    CollectiveMainloop,
    CollectiveEpilogue
>;
using Gemm = cutlass::gemm::device::GemmUniversalAdapter<GemmKernel>;

auto* _anchor = &cutlass::device_kernel<GemmKernel>;


// ===== COMPILED SASS (sm_90a) =====

	.target	sm_90a

	.elftype	@"ET_EXEC"


//--------------------- .note.nv.tkinfo           --------------------------
	.section	.note.nv.tkinfo,"",@"SHT_NOTE"
	.sectionflags	@"SHF_NOTE_NV_TKINFO"
	.tkinfo
        /*0018*/ 	.word	0x00000002
        /*0030*/ 	.string	""
        /*0030*/ 	.string	"ptxas"
        /*0030*/ 	.string	"Cuda compilation tools, release 13.0, V13.0.88"
        /*0030*/ 	.string	"Build cuda_13.0.r13.0/compiler.36424714_0"
        /*0030*/ 	.string	"-arch sm_90a -m 64 "



//--------------------- .note.nv.cuinfo           --------------------------
	.section	.note.nv.cuinfo,"",@"SHT_NOTE"
	.sectionflags	@"SHF_NOTE_NV_CUINFO"
        /*0018*/ 	.short	0x0002
        /*001a*/ 	.short	0x005a
        /*001c*/ 	.short	0x0082
	.zero		2


//--------------------- .nv.info                  --------------------------
	.section	.nv.info,"",@"SHT_CUDA_INFO"
	.align	4


	//----- nvinfo : EIATTR_REGCOUNT
	.align		4
        /*0000*/ 	.byte	0x04, 0x2f
        /*0002*/ 	.short	(.L_12 - .L_11)
	.align		4
.L_11:
        /*0004*/ 	.word	index@(_ZN7cutlass13device_kernelINS_4gemm6kernel13GemmUniversalIN4cute5tupleIJiiiiEEENS1_10collective13CollectiveMmaINS1_40MainloopSm90TmaGmmaWarpSpecializedSparseILi2ENS5_IJNS4_1CILi1EEESB_SB_EEENS1_35KernelTmaWarpSpecializedCooperativeEEENS5_IJNSA_ILi256EEESF_NSA_ILi128EEEEEENS_10bfloat16_tENS5_IJNS4_6LayoutINS5_IJiNS5_IJNSA_ILi2EEEiEEEiEEENS5_IJlNS5_IJSB_SK_EEElEEEEENSJ_INS5_IJNS5_IJNS5_IJNSA_ILi8EEESK_NSA_ILi4EEEEEEiEEENS5_IJNS5_IJNSA_ILi16EEESK_SR_EEEiEEEiEEENS5_IJNS5_IJNS5_IJSG_SU_NSA_ILi2048EEEEEENSA_ILi8192EEEEEENS5_IJNS5_IJSB_NSA_ILi1024EEENSA_ILi32EEEEEElEEElEEEEEEEESI_NS5_IJlSB_lEEENS4_8TiledMMAINS4_8MMA_AtomIJNS4_4SM904GMMA6SPARSE29GMMA_64x256x32_F32BF16BF16_SSILNS1D_5MajorE0ELS1G_0ELNS1D_7ScaleInE1ELS1H_1ELNS1D_9SparseSelE0EEEEEENSJ_INS5_IJSK_SB_SB_EEENS5_IJSB_NSA_ILi0EEES1M_EEEEENS5_IJNS4_10UnderscoreES1P_S1P_EEEEENS4_13SM90_TMA_LOADENS4_14ComposedLayoutINS4_7SwizzleILi3ELi4ELi3EEENS4_25smem_sparse_ptr_flag_bitsILi2ELi16EEENSJ_INS5_IJNS5_IJSB_SQ_EEENS5_IJSK_NSA_ILi64EEEEEEEEENS5_IJNS5_IJS1M_SG_EEESN_EEEEEEEvNS4_8identityES1S_NS1T_IS1V_NS4_18smem_ptr_flag_bitsILi16EEENSJ_INS5_IJSQ_S1Z_EEENS5_IJS1Z_SB_EEEEEEEvS26_EENS_8epilogue10collective6detail29Sm90TmaWarpSpecializedAdapterINS2F_15DefaultEpilogueIfNS5_IJSB_llEEES2J_NS2E_6thread17LinearCombinationIfLi1EffLNS2K_9ScaleType4KindE0ELNS_15FloatRoundStyleE2EfEENS1_15EpilogueDefaultEEEEEvvEEEEvNT_6ParamsE)
        /*0008*/ 	.word	0x000000a8


	//----- nvinfo : EIATTR_FRAME_SIZE
	.align		4
.L_12:
        /*000c*/ 	.byte	0x04, 0x11
        /*000e*/ 	.short	(.L_14 - .L_13)
	.align		4
.L_13:
        /*0010*/ 	.word	index@(_ZN7cutlass13device_kernelINS_4gemm6kernel13GemmUniversalIN4cute5tupleIJiiiiEEENS1_10collective13CollectiveMmaINS1_40MainloopSm90TmaGmmaWarpSpecializedSparseILi2ENS5_IJNS4_1CILi1EEESB_SB_EEENS1_35KernelTmaWarpSpecializedCooperativeEEENS5_IJNSA_ILi256EEESF_NSA_ILi128EEEEEENS_10bfloat16_tENS5_IJNS4_6LayoutINS5_IJiNS5_IJNSA_ILi2EEEiEEEiEEENS5_IJlNS5_IJSB_SK_EEElEEEEENSJ_INS5_IJNS5_IJNS5_IJNSA_ILi8EEESK_NSA_ILi4EEEEEEiEEENS5_IJNS5_IJNSA_ILi16EEESK_SR_EEEiEEEiEEENS5_IJNS5_IJNS5_IJSG_SU_NSA_ILi2048EEEEEENSA_ILi8192EEEEEENS5_IJNS5_IJSB_NSA_ILi1024EEENSA_ILi32EEEEEElEEElEEEEEEEESI_NS5_IJlSB_lEEENS4_8TiledMMAINS4_8MMA_AtomIJNS4_4SM904GMMA6SPARSE29GMMA_64x256x32_F32BF16BF16_SSILNS1D_5MajorE0ELS1G_0ELNS1D_7ScaleInE1ELS1H_1ELNS1D_9SparseSelE0EEEEEENSJ_INS5_IJSK_SB_SB_EEENS5_IJSB_NSA_ILi0EEES1M_EEEEENS5_IJNS4_10UnderscoreES1P_S1P_EEEEENS4_13SM90_TMA_LOADENS4_14ComposedLayoutINS4_7SwizzleILi3ELi4ELi3EEENS4_25smem_sparse_ptr_flag_bitsILi2ELi16EEENSJ_INS5_IJNS5_IJSB_SQ_EEENS5_IJSK_NSA_ILi64EEEEEEEEENS5_IJNS5_IJS1M_SG_EEESN_EEEEEEEvNS4_8identityES1S_NS1T_IS1V_NS4_18smem_ptr_flag_bitsILi16EEENSJ_INS5_IJSQ_S1Z_EEENS5_IJS1Z_SB_EEEEEEEvS26_EENS_8epilogue10collective6detail29Sm90TmaWarpSpecializedAdapterINS2F_15DefaultEpilogueIfNS5_IJSB_llEEES2J_NS2E_6thread17LinearCombinationIfLi1EffLNS2K_9ScaleType4KindE0ELNS_15FloatRoundStyleE2EfEENS1_15EpilogueDefaultEEEEEvvEEEEvNT_6ParamsE)
        /*0014*/ 	.word	0x00000a58


	//----- nvinfo : EIATTR_MIN_STACK_SIZE
	.align		4
.L_14:
        /*0018*/ 	.byte	0x04, 0x12
        /*001a*/ 	.short	(.L_16 - .L_15)
	.align		4
.L_15:
        /*001c*/ 	.word	index@(_ZN7cutlass13device_kernelINS_4gemm6kernel13GemmUniversalIN4cute5tupleIJiiiiEEENS1_10collective13CollectiveMmaINS1_40MainloopSm90TmaGmmaWarpSpecializedSparseILi2ENS5_IJNS4_1CILi1EEESB_SB_EEENS1_35KernelTmaWarpSpecializedCooperativeEEENS5_IJNSA_ILi256EEESF_NSA_ILi128EEEEEENS_10bfloat16_tENS5_IJNS4_6LayoutINS5_IJiNS5_IJNSA_ILi2EEEiEEEiEEENS5_IJlNS5_IJSB_SK_EEElEEEEENSJ_INS5_IJNS5_IJNS5_IJNSA_ILi8EEESK_NSA_ILi4EEEEEEiEEENS5_IJNS5_IJNSA_ILi16EEESK_SR_EEEiEEEiEEENS5_IJNS5_IJNS5_IJSG_SU_NSA_ILi2048EEEEEENSA_ILi8192EEEEEENS5_IJNS5_IJSB_NSA_ILi1024EEENSA_ILi32EEEEEElEEElEEEEEEEESI_NS5_IJlSB_lEEENS4_8TiledMMAINS4_8MMA_AtomIJNS4_4SM904GMMA6SPARSE29GMMA_64x256x32_F32BF16BF16_SSILNS1D_5MajorE0ELS1G_0ELNS1D_7ScaleInE1ELS1H_1ELNS1D_9SparseSelE0EEEEEENSJ_INS5_IJSK_SB_SB_EEENS5_IJSB_NSA_ILi0EEES1M_EEEEENS5_IJNS4_10UnderscoreES1P_S1P_EEEEENS4_13SM90_TMA_LOADENS4_14ComposedLayoutINS4_7SwizzleILi3ELi4ELi3EEENS4_25smem_sparse_ptr_flag_bitsILi2ELi16EEENSJ_INS5_IJNS5_IJSB_SQ_EEENS5_IJSK_NSA_ILi64EEEEEEEEENS5_IJNS5_IJS1M_SG_EEESN_EEEEEEEvNS4_8identityES1S_NS1T_IS1V_NS4_18smem_ptr_flag_bitsILi16EEENSJ_INS5_IJSQ_S1Z_EEENS5_IJS1Z_SB_EEEEEEEvS26_EENS_8epilogue10collective6detail29Sm90TmaWarpSpecializedAdapterINS2F_15DefaultEpilogueIfNS5_IJSB_llEEES2J_NS2E_6thread17LinearCombinationIfLi1EffLNS2K_9ScaleType4KindE0ELNS_15FloatRoundStyleE2EfEENS1_15EpilogueDefaultEEEEEvvEEEEvNT_6ParamsE)
        /*0020*/ 	.word	0x00000a58
.L_16:


//--------------------- .nv.compat                --------------------------
	.section	.nv.compat,"",@"SHT_CUDA_COMPAT_INFO"
	.align	4
        /*0000*/ 	.byte	0x02, 0x09, 0x01, 0x00, 0x02, 0x02, 0x04, 0x00, 0x02, 0x05, 0x05, 0x00, 0x03, 0x07, 0x01, 0x01
        /*0010*/ 	.byte	0x02, 0x03, 0x01, 0x00, 0x02, 0x06, 0x01, 0x00, 0x04, 0x0b, 0x08, 0x00, 0x00, 0x00, 0x00, 0x00
        /*0020*/ 	.byte	0x00, 0x00, 0x00, 0x00


//--------------------- .nv.info._ZN7cutlass13device_kernelINS_4gemm6kernel13GemmUniversalIN4cute5tupleIJiiiiEEENS1_10collective13CollectiveMmaINS1_40MainloopSm90TmaGmmaWarpSpecializedSparseILi2ENS5_IJNS4_1CILi1EEESB_SB_EEENS1_35KernelTmaWarpSpecializedCooperativeEEENS5_IJNSA_ILi256EEESF_NSA_ILi128EEEEEENS_10bfloat16_tENS5_IJNS4_6LayoutINS5_IJiNS5_IJNSA_ILi2EEEiEEEiEEENS5_IJlNS5_IJSB_SK_EEElEEEEENSJ_INS5_IJNS5_IJNS5_IJNSA_ILi8EEESK_NSA_ILi4EEEEEEiEEENS5_IJNS5_IJNSA_ILi16EEESK_SR_EEEiEEEiEEENS5_IJNS5_IJNS5_IJSG_SU_NSA_ILi2048EEEEEENSA_ILi8192EEEEEENS5_IJNS5_IJSB_NSA_ILi1024EEENSA_ILi32EEEEEElEEElEEEEEEEESI_NS5_IJlSB_lEEENS4_8TiledMMAINS4_8MMA_AtomIJNS4_4SM904GMMA6SPARSE29GMMA_64x256x32_F32BF16BF16_SSILNS1D_5MajorE0ELS1G_0ELNS1D_7ScaleInE1ELS1H_1ELNS1D_9SparseSelE0EEEEEENSJ_INS5_IJSK_SB_SB_EEENS5_IJSB_NSA_ILi0EEES1M_EEEEENS5_IJNS4_10UnderscoreES1P_S1P_EEEEENS4_13SM90_TMA_LOADENS4_14ComposedLayoutINS4_7SwizzleILi3ELi4ELi3EEENS4_25smem_sparse_ptr_flag_bitsILi2ELi16EEENSJ_INS5_IJNS5_IJSB_SQ_EEENS5_IJSK_NSA_ILi64EEEEEEEEENS5_IJNS5_IJS1M_SG_EEESN_EEEEEEEvNS4_8identityES1S_NS1T_IS1V_NS4_18smem_ptr_flag_bitsILi16EEENSJ_INS5_IJSQ_S1Z_EEENS5_IJS1Z_SB_EEEEEEEvS26_EENS_8epilogue10collective6detail29Sm90TmaWarpSpecializedAdapterINS2F_15DefaultEpilogueIfNS5_IJSB_llEEES2J_NS2E_6thread17LinearCombinationIfLi1EffLNS2K_9ScaleType4KindE0ELNS_15FloatRoundStyleE2EfEENS1_15EpilogueDefaultEEEEEvvEEEEvNT_6ParamsE --------------------------
	.section	.nv.info._ZN7cutlass13device_kernelINS_4gemm6kernel13GemmUniversalIN4cute5tupleIJiiiiEEENS1_10collective13CollectiveMmaINS1_40MainloopSm90TmaGmmaWarpSpecializedSparseILi2ENS5_IJNS4_1CILi1EEESB_SB_EEENS1_35KernelTmaWarpSpecializedCooperativeEEENS5_IJNSA_ILi256EEESF_NSA_ILi128EEEEEENS_10bfloat16_tENS5_IJNS4_6LayoutINS5_IJiNS5_IJNSA_ILi2EEEiEEEiEEENS5_IJlNS5_IJSB_SK_EEElEEEEENSJ_INS5_IJNS5_IJNS5_IJNSA_ILi8EEESK_NSA_ILi4EEEEEEiEEENS5_IJNS5_IJNSA_ILi16EEESK_SR_EEEiEEEiEEENS5_IJNS5_IJNS5_IJSG_SU_NSA_ILi2048EEEEEENSA_ILi8192EEEEEENS5_IJNS5_IJSB_NSA_ILi1024EEENSA_ILi32EEEEEElEEElEEEEEEEESI_NS5_IJlSB_lEEENS4_8TiledMMAINS4_8MMA_AtomIJNS4_4SM904GMMA6SPARSE29GMMA_64x256x32_F32BF16BF16_SSILNS1D_5MajorE0ELS1G_0ELNS1D_7ScaleInE1ELS1H_1ELNS1D_9SparseSelE0EEEEEENSJ_INS5_IJSK_SB_SB_EEENS5_IJSB_NSA_ILi0EEES1M_EEEEENS5_IJNS4_10UnderscoreES1P_S1P_EEEEENS4_13SM90_TMA_LOADENS4_14ComposedLayoutINS4_7SwizzleILi3ELi4ELi3EEENS4_25smem_sparse_ptr_flag_bitsILi2ELi16EEENSJ_INS5_IJNS5_IJSB_SQ_EEENS5_IJSK_NSA_ILi64EEEEEEEEENS5_IJNS5_IJS1M_SG_EEESN_EEEEEEEvNS4_8identityES1S_NS1T_IS1V_NS4_18smem_ptr_flag_bitsILi16EEENSJ_INS5_IJSQ_S1Z_EEENS5_IJS1Z_SB_EEEEEEEvS26_EENS_8epilogue10collective6detail29Sm90TmaWarpSpecializedAdapterINS2F_15DefaultEpilogueIfNS5_IJSB_llEEES2J_NS2E_6thread17LinearCombinationIfLi1EffLNS2K_9ScaleType4KindE0ELNS_15FloatRoundStyleE2EfEENS1_15EpilogueDefaultEEEEEvvEEEEvNT_6ParamsE,"",@"SHT_CUDA_INFO"
	.sectionflags	@""
	.align	4


	//----- nvinfo : EIATTR_CUDA_API_VERSION
	.align		4
        /*0000*/ 	.byte	0x04, 0x37
        /*0002*/ 	.short	(.L_18 - .L_17)
.L_17:
        /*0004*/ 	.word	0x00000082


	//----- nvinfo : EIATTR_KPARAM_INFO
	.align		4
.L_18:
        /*0008*/ 	.byte	0x04, 0x17
        /*000a*/ 	.short	(.L_20 - .L_19)
.L_19:
        /*000c*/ 	.word	0x00000000
        /*0010*/ 	.short	0x0000
        /*0012*/ 	.short	0x0070
        /*0014*/ 	.byte	0x00, 0xf0, 0x01, 0x14


	//----- nvinfo : EIATTR_SPARSE_MMA_MASK
	.align		4
.L_20:
        /*0018*/ 	.byte	0x03, 0x50
        /*001a*/ 	.short	0x0002


	//----- nvinfo : EIATTR_MAXREG_COUNT
	.align		4
        /*001c*/ 	.byte	0x03, 0x1b
        /*001e*/ 	.short	0x00a8


	//----- nvinfo : EIATTR_NUM_BARRIERS
	.align		4
        /*0020*/ 	.byte	0x02, 0x4c
        /*0022*/ 	.byte	0x01
	.zero		1


	//----- nvinfo : EIATTR_ANNOTATIONS
	.align		4
        /*0024*/ 	.byte	0x04, 0x55
        /*0026*/ 	.short	(.L_22 - .L_21)


	//   ....[0]....
.L_21:
        /*0028*/ 	.word	0x00000001
        /*002c*/ 	.byte	0x80, 0x05, 0x00, 0x00, 0x01, 0x00, 0x00, 0x00, 0xa0, 0x05, 0x00, 0x00, 0x01, 0x00, 0x00, 0x00
        /* <DEDUP_REMOVED lines=647> */
        /*28ac*/ 	.byte	0x90, 0xb4, 0x01, 0x00


	//----- nvinfo : EIATTR_MERCURY_ISA_VERSION
	.align		4
.L_22:
        /*28b0*/ 	.byte	0x03, 0x5f
        /*28b2*/ 	.short	0x0101


	//----- nvinfo : EIATTR_INT_WARP_WIDE_INSTR_OFFSETS
	.align		4
        /*28b4*/ 	.byte	0x04, 0x31
        /*28b6*/ 	.short	(.L_24 - .L_23)


	//   ....[0]....
.L_23:
        /*28b8*/ 	.word	0x00000470


	//   ....[1]....
        /*28bc*/ 	.word	0x000004a0


	//   ....[2]....
        /*28c0*/ 	.word	0x00000590


	//----- nvinfo : EIATTR_COOP_GROUP_MASK_REGIDS
	.align		4
.L_24:
        /*28c4*/ 	.byte	0x04, 0x29
        /*28c6*/ 	.short	(.L_26 - .L_25)


	//   ....[0]....
.L_25:
        /*28c8*/ 	.word	0xffffffff


	//   ....[1]....
        /*28cc*/ 	.word	0xffffffff


	//   ....[2]....
        /*28d0*/ 	.word	0xffffffff


	//   ....[3]....
        /*28d4*/ 	.word	0xffffffff


	//   ....[4]....
        /*28d8*/ 	.word	0xffffffff


	//----- nvinfo : EIATTR_COOP_GROUP_INSTR_OFFSETS
	.align		4
.L_26:
        /*28dc*/ 	.byte	0x04, 0x28
        /*28de*/ 	.short	(.L_28 - .L_27)


	//   ....[0]....
.L_27:
        /*28e0*/ 	.word	0x00000070


	//   ....[1]....
        /*28e4*/ 	.word	0x00000080


	//   ....[2]....
        /*28e8*/ 	.word	0x000001d0


	//   ....[3]....
        /*28ec*/ 	.word	0x000003b0


	//   ....[4]....
        /*28f0*/ 	.word	0x00001c00


	//----- nvinfo : EIATTR_REG_RECONFIG
	.align		4
.L_28:
        /*28f4*/ 	.byte	0x01, 0x54
	.zero		2


	//----- nvinfo : EIATTR_MBARRIER_INSTR_OFFSETS
	.align		4
        /*28f8*/ 	.byte	0x04, 0x39
        /*28fa*/ 	.short	(.L_30 - .L_29)


	//   ....[0]....
.L_29:
        /*28fc*/ 	.word	0x00000350
        /*2900*/ 	.word	0x000000ff
        /*2904*/ 	.word	0x00000000
        /*2908*/ 	.short	0x0100
        /*290a*/ 	.byte	0x0a
	.zero		1


	//   ....[1]....
        /*290c*/ 	.word	0x00000360
        /*2910*/ 	.word	0x000000ff
        /*2914*/ 	.word	0x00000010
        /*2918*/ 	.short	0x0100
        /*291a*/ 	.byte	0x0a
	.zero		1


	//   ....[2]....
        /*291c*/ 	.word	0x00000370
        /*2920*/ 	.word	0x000000ff
        /*2924*/ 	.word	0x00000008
        /*2928*/ 	.short	0x0100
        /*292a*/ 	.byte	0x0a
	.zero		1


	//   ....[3]....
        /*292c*/ 	.word	0x00000380
        /*2930*/ 	.word	0x000000ff
        /*2934*/ 	.word	0x00000018
        /*2938*/ 	.short	0x0100
        /*293a*/ 	.byte	0x0a
	.zero		1


	//   ....[4]....
        /*293c*/ 	.word	0x000005c0
        /*2940*/ 	.word	0x000000ff
        /*2944*/ 	.word	0x00000030
        /*2948*/ 	.short	0x0100
        /*294a*/ 	.byte	0x08
	.zero		1


	//   ....[5]....
        /*294c*/ 	.word	0x000005d0
        /*2950*/ 	.word	0x000000ff
        /*2954*/ 	.word	0x00000038
        /*2958*/ 	.short	0x0100
        /*295a*/ 	.byte	0x08
	.zero		1


	//   ....[6]....
        /*295c*/ 	.word	0x00001e20
        /*2960*/ 	.word	0x000000ff
        /*2964*/ 	.word	0x00000000
        /*2968*/ 	.short	0x010a
        /*296a*/ 	.byte	0x08
	.zero		1


	//   ....[7]....
        /*296c*/ 	.word	0x00001e60
        /*2970*/ 	.word	0x000000ff
        /*2974*/ 	.word	0x00000000
        /*2978*/ 	.short	0x010a
        /*297a*/ 	.byte	0x08
	.zero		1


	//   ....[8]....
        /*297c*/ 	.word	0x00007190
        /*2980*/ 	.word	0x000000ff
        /*2984*/ 	.word	0x00000000
        /*2988*/ 	.short	0x0101
        /*298a*/ 	.byte	0x14
	.zero		1


	//   ....[9]....
        /*298c*/ 	.word	0x0001aee0
        /*2990*/ 	.word	0x00000013
        /*2994*/ 	.word	0x00000010
        /*2998*/ 	.short	0x010a
        /*299a*/ 	.byte	0x3f
	.zero		1


	//   ....[10]....
        /*299c*/ 	.word	0x0001b400
        /*29a0*/ 	.word	0x00000002
        /*29a4*/ 	.word	0x00000038
        /*29a8*/ 	.short	0x0101
        /*29aa*/ 	.byte	0x3f
	.zero		1


	//   ....[11]....
        /*29ac*/ 	.word	0x0001bb40
        /*29b0*/ 	.word	0x00000005
        /*29b4*/ 	.word	0x00000000
        /*29b8*/ 	.short	0x010a
        /*29ba*/ 	.byte	0x3f
	.zero		1


	//   ....[12]....
        /*29bc*/ 	.word	0x0001bbd0
        /*29c0*/ 	.word	0x00000003
        /*29c4*/ 	.word	0x00000000
        /*29c8*/ 	.short	0x010a
        /*29ca*/ 	.byte	0x3f
	.zero		1


	//   ....[13]....
        /*29cc*/ 	.word	0x0001bc40
        /*29d0*/ 	.word	0x00000004
        /*29d4*/ 	.word	0x00000000
        /*29d8*/ 	.short	0x010a
        /*29da*/ 	.byte	0x3f
	.zero		1


	//   ....[14]....
        /*29dc*/ 	.word	0x0001bd10
        /*29e0*/ 	.word	0x00000013
        /*29e4*/ 	.word	0x00000010
        /*29e8*/ 	.short	0x010a
        /*29ea*/ 	.byte	0x3f
	.zero		1


	//   ....[15]....
        /*29ec*/ 	.word	0x0001bdf0
        /*29f0*/ 	.word	0x00000005
        /*29f4*/ 	.word	0x00000000
        /*29f8*/ 	.short	0x010a
        /*29fa*/ 	.byte	0x3f
	.zero		1


	//----- nvinfo : EIATTR_NUM_MBARRIERS
	.align		4
.L_30:
        /*29fc*/ 	.byte	0x03, 0x38
        /*29fe*/ 	.short	0x0006


	//----- nvinfo : EIATTR_EXIT_INSTR_OFFSETS
	.align		4
        /*2a00*/ 	.byte	0x04, 0x1c
        /*2a02*/ 	.short	(.L_32 - .L_31)


	//   ....[0]....
.L_31:
        /*2a04*/ 	.word	0x00000630


	//   ....[1]....
        /*2a08*/ 	.word	0x00000f70


	//   ....[2]....
        /*2a0c*/ 	.word	0x0001a4f0


	//   ....[3]....
        /*2a10*/ 	.word	0x0001ab50


	//   ....[4]....
        /*2a14*/ 	.word	0x0001bc20


	//----- nvinfo : EIATTR_MAX_THREADS
	.align		4
.L_32:
        /*2a18*/ 	.byte	0x04, 0x05
        /*2a1a*/ 	.short	(.L_34 - .L_33)
.L_33:
        /*2a1c*/ 	.word	0x00000180
        /*2a20*/ 	.word	0x00000001
        /*2a24*/ 	.word	0x00000001


	//----- nvinfo : EIATTR_CRS_STACK_SIZE
	.align		4
.L_34:
        /*2a28*/ 	.byte	0x04, 0x1e
        /*2a2a*/ 	.short	(.L_36 - .L_35)
.L_35:
        /*2a2c*/ 	.word	0x00000000


	//----- nvinfo : EIATTR_CBANK_PARAM_SIZE
	.align		4
.L_36:
        /*2a30*/ 	.byte	0x03, 0x19
        /*2a32*/ 	.short	0x0570


	//----- nvinfo : EIATTR_PARAM_CBANK
	.align		4
        /*2a34*/ 	.byte	0x04, 0x0a
        /*2a36*/ 	.short	(.L_38 - .L_37)
	.align		4
.L_37:
        /*2a38*/ 	.word	index@(.nv.constant0._ZN7cutlass13device_kernelINS_4gemm6kernel13GemmUniversalIN4cute5tupleIJiiiiEEENS1_10collective13CollectiveMmaINS1_40MainloopSm90TmaGmmaWarpSpecializedSparseILi2ENS5_IJNS4_1CILi1EEESB_SB_EEENS1_35KernelTmaWarpSpecializedCooperativeEEENS5_IJNSA_ILi256EEESF_NSA_ILi128EEEEEENS_10bfloat16_tENS5_IJNS4_6LayoutINS5_IJiNS5_IJNSA_ILi2EEEiEEEiEEENS5_IJlNS5_IJSB_SK_EEElEEEEENSJ_INS5_IJNS5_IJNS5_IJNSA_ILi8EEESK_NSA_ILi4EEEEEEiEEENS5_IJNS5_IJNSA_ILi16EEESK_SR_EEEiEEEiEEENS5_IJNS5_IJNS5_IJSG_SU_NSA_ILi2048EEEEEENSA_ILi8192EEEEEENS5_IJNS5_IJSB_NSA_ILi1024EEENSA_ILi32EEEEEElEEElEEEEEEEESI_NS5_IJlSB_lEEENS4_8TiledMMAINS4_8MMA_AtomIJNS4_4SM904GMMA6SPARSE29GMMA_64x256x32_F32BF16BF16_SSILNS1D_5MajorE0ELS1G_0ELNS1D_7ScaleInE1ELS1H_1ELNS1D_9SparseSelE0EEEEEENSJ_INS5_IJSK_SB_SB_EEENS5_IJSB_NSA_ILi0EEES1M_EEEEENS5_IJNS4_10UnderscoreES1P_S1P_EEEEENS4_13SM90_TMA_LOADENS4_14ComposedLayoutINS4_7SwizzleILi3ELi4ELi3EEENS4_25smem_sparse_ptr_flag_bitsILi2ELi16EEENSJ_INS5_IJNS5_IJSB_SQ_EEENS5_IJSK_NSA_ILi64EEEEEEEEENS5_IJNS5_IJS1M_SG_EEESN_EEEEEEEvNS4_8identityES1S_NS1T_IS1V_NS4_18smem_ptr_flag_bitsILi16EEENSJ_INS5_IJSQ_S1Z_EEENS5_IJS1Z_SB_EEEEEEEvS26_EENS_8epilogue10collective6detail29Sm90TmaWarpSpecializedAdapterINS2F_15DefaultEpilogueIfNS5_IJSB_llEEES2J_NS2E_6thread17LinearCombinationIfLi1EffLNS2K_9ScaleType4KindE0ELNS_15FloatRoundStyleE2EfEENS1_15EpilogueDefaultEEEEEvvEEEEvNT_6ParamsE)
        /*2a3c*/ 	.short	0x0210
        /*2a3e*/ 	.short	0x0570


	//----- nvinfo : EIATTR_SW_WAR
	.align		4
.L_38:
        /*2a40*/ 	.byte	0x04, 0x36
        /*2a42*/ 	.short	(.L_40 - .L_39)
.L_39:
        /*2a44*/ 	.word	0x00000008
.L_40:


//--------------------- .nv.callgraph             --------------------------
	.section	.nv.callgraph,"",@"SHT_CUDA_CALLGRAPH"
	.align	4
	.sectionentsize	8
	.align		4
        /*0000*/ 	.word	0x00000000
	.align		4
        /*0004*/ 	.word	0xffffffff
	.align		4
        /*0008*/ 	.word	0x00000000
	.align		4
        /*000c*/ 	.word	0xfffffffe
	.align		4
        /*0010*/ 	.word	0x00000000
	.align		4
        /*0014*/ 	.word	0xfffffffd
	.align		4
        /*0018*/ 	.word	0x00000000
	.align		4
        /*001c*/ 	.word	0xfffffffc


//--------------------- .nv.constant4             --------------------------
	.section	.nv.constant4,"a",@progbits
	.align	8
	.align		8
.nv.constant4:
        /*0000*/ 	.dword	_ZN39_INTERNAL_5ad161ec_4_k_cu_bd54976b_28414cuda3std3__45__cpo5beginE
	.align		8
        /*0008*/ 	.dword	_ZN39_INTERNAL_5ad161ec_4_k_cu_bd54976b_28414cuda3std3__45__cpo3endE
	.align		8
        /*0010*/ 	.dword	_ZN39_INTERNAL_5ad161ec_4_k_cu_bd54976b_28414cuda3std3__45__cpo6cbeginE
	.align		8
        /*0018*/ 	.dword	_ZN39_INTERNAL_5ad161ec_4_k_cu_bd54976b_28414cuda3std3__45__cpo4cendE
	.align		8
        /*0020*/ 	.dword	_ZN39_INTERNAL_5ad161ec_4_k_cu_bd54976b_28414cuda3std3__441_GLOBAL__N__5ad161ec_4_k_cu_bd54976b_28416ignoreE
	.align		8
        /*0028*/ 	.dword	_ZN39_INTERNAL_5ad161ec_4_k_cu_bd54976b_28414cuda3std3__419piecewise_constructE
	.align		8
        /*0030*/ 	.dword	_ZN39_INTERNAL_5ad161ec_4_k_cu_bd54976b_28414cuda3std3__48in_placeE
	.align		8
        /*0038*/ 	.dword	_ZN39_INTERNAL_5ad161ec_4_k_cu_bd54976b_28414cuda3std6ranges3__45__cpo4swapE
	.align		8
        /*0040*/ 	.dword	_ZN39_INTERNAL_5ad161ec_4_k_cu_bd54976b_28414cuda3std6ranges3__45__cpo9iter_moveE
	.align		8
        /*0048*/ 	.dword	_ZN39_INTERNAL_5ad161ec_4_k_cu_bd54976b_28414cute7productE
	.align		8
        /*0050*/ 	.dword	_ZN39_INTERNAL_5ad161ec_4_k_cu_bd54976b_28414cute1_E


//--------------------- .text._ZN7cutlass13device_kernelINS_4gemm6kernel13GemmUniversalIN4cute5tupleIJiiiiEEENS1_10collective13CollectiveMmaINS1_40MainloopSm90TmaGmmaWarpSpecializedSparseILi2ENS5_IJNS4_1CILi1EEESB_SB_EEENS1_35KernelTmaWarpSpecializedCooperativeEEENS5_IJNSA_ILi256EEESF_NSA_ILi128EEEEEENS_10bfloat16_tENS5_IJNS4_6LayoutINS5_IJiNS5_IJNSA_ILi2EEEiEEEiEEENS5_IJlNS5_IJSB_SK_EEElEEEEENSJ_INS5_IJNS5_IJNS5_IJNSA_ILi8EEESK_NSA_ILi4EEEEEEiEEENS5_IJNS5_IJNSA_ILi16EEESK_SR_EEEiEEEiEEENS5_IJNS5_IJNS5_IJSG_SU_NSA_ILi2048EEEEEENSA_ILi8192EEEEEENS5_IJNS5_IJSB_NSA_ILi1024EEENSA_ILi32EEEEEElEEElEEEEEEEESI_NS5_IJlSB_lEEENS4_8TiledMMAINS4_8MMA_AtomIJNS4_4SM904GMMA6SPARSE29GMMA_64x256x32_F32BF16BF16_SSILNS1D_5MajorE0ELS1G_0ELNS1D_7ScaleInE1ELS1H_1ELNS1D_9SparseSelE0EEEEEENSJ_INS5_IJSK_SB_SB_EEENS5_IJSB_NSA_ILi0EEES1M_EEEEENS5_IJNS4_10UnderscoreES1P_S1P_EEEEENS4_13SM90_TMA_LOADENS4_14ComposedLayoutINS4_7SwizzleILi3ELi4ELi3EEENS4_25smem_sparse_ptr_flag_bitsILi2ELi16EEENSJ_INS5_IJNS5_IJSB_SQ_EEENS5_IJSK_NSA_ILi64EEEEEEEEENS5_IJNS5_IJS1M_SG_EEESN_EEEEEEEvNS4_8identityES1S_NS1T_IS1V_NS4_18smem_ptr_flag_bitsILi16EEENSJ_INS5_IJSQ_S1Z_EEENS5_IJS1Z_SB_EEEEEEEvS26_EENS_8epilogue10collective6detail29Sm90TmaWarpSpecializedAdapterINS2F_15DefaultEpilogueIfNS5_IJSB_llEEES2J_NS2E_6thread17LinearCombinationIfLi1EffLNS2K_9ScaleType4KindE0ELNS_15FloatRoundStyleE2EfEENS1_15EpilogueDefaultEEEEEvvEEEEvNT_6ParamsE --------------------------
	.section	.text._ZN7cutlass13device_kernelINS_4gemm6kernel13GemmUniversalIN4cute5tupleIJiiiiEEENS1_10collective13CollectiveMmaINS1_40MainloopSm90TmaGmmaWarpSpecializedSparseILi2ENS5_IJNS4_1CILi1EEESB_SB_EEENS1_35KernelTmaWarpSpecializedCooperativeEEENS5_IJNSA_ILi256EEESF_NSA_ILi128EEEEEENS_10bfloat16_tENS5_IJNS4_6LayoutINS5_IJiNS5_IJNSA_ILi2EEEiEEEiEEENS5_IJlNS5_IJSB_SK_EEElEEEEENSJ_INS5_IJNS5_IJNS5_IJNSA_ILi8EEESK_NSA_ILi4EEEEEEiEEENS5_IJNS5_IJNSA_ILi16EEESK_SR_EEEiEEEiEEENS5_IJNS5_IJNS5_IJSG_SU_NSA_ILi2048EEEEEENSA_ILi8192EEEEEENS5_IJNS5_IJSB_NSA_ILi1024EEENSA_ILi32EEEEEElEEElEEEEEEEESI_NS5_IJlSB_lEEENS4_8TiledMMAINS4_8MMA_AtomIJNS4_4SM904GMMA6SPARSE29GMMA_64x256x32_F32BF16BF16_SSILNS1D_5MajorE0ELS1G_0ELNS1D_7ScaleInE1ELS1H_1ELNS1D_9SparseSelE0EEEEEENSJ_INS5_IJSK_SB_SB_EEENS5_IJSB_NSA_ILi0EEES1M_EEEEENS5_IJNS4_10UnderscoreES1P_S1P_EEEEENS4_13SM90_TMA_LOADENS4_14ComposedLayoutINS4_7SwizzleILi3ELi4ELi3EEENS4_25smem_sparse_ptr_flag_bitsILi2ELi16EEENSJ_INS5_IJNS5_IJSB_SQ_EEENS5_IJSK_NSA_ILi64EEEEEEEEENS5_IJNS5_IJS1M_SG_EEESN_EEEEEEEvNS4_8identityES1S_NS1T_IS1V_NS4_18smem_ptr_flag_bitsILi16EEENSJ_INS5_IJSQ_S1Z_EEENS5_IJS1Z_SB_EEEEEEEvS26_EENS_8epilogue10collective6detail29Sm90TmaWarpSpecializedAdapterINS2F_15DefaultEpilogueIfNS5_IJSB_llEEES2J_NS2E_6thread17LinearCombinationIfLi1EffLNS2K_9ScaleType4KindE0ELNS_15FloatRoundStyleE2EfEENS1_15EpilogueDefaultEEEEEvvEEEEvNT_6ParamsE,"ax",@progbits
	.align	128
.text._ZN7cutlass13device_kernelINS_4gemm6kernel13GemmUniversalIN4cute5tupleIJiiiiEEENS1_10collective13CollectiveMmaINS1_40MainloopSm90TmaGmmaWarpSpecializedSparseILi2ENS5_IJNS4_1CILi1EEESB_SB_EEENS1_35KernelTmaWarpSpecializedCooperativeEEENS5_IJNSA_ILi256EEESF_NSA_ILi128EEEEEENS_10bfloat16_tENS5_IJNS4_6LayoutINS5_IJiNS5_IJNSA_ILi2EEEiEEEiEEENS5_IJlNS5_IJSB_SK_EEElEEEEENSJ_INS5_IJNS5_IJNS5_IJNSA_ILi8EEESK_NSA_ILi4EEEEEEiEEENS5_IJNS5_IJNSA_ILi16EEESK_SR_EEEiEEEiEEENS5_IJNS5_IJNS5_IJSG_SU_NSA_ILi2048EEEEEENSA_ILi8192EEEEEENS5_IJNS5_IJSB_NSA_ILi1024EEENSA_ILi32EEEEEElEEElEEEEEEEESI_NS5_IJlSB_lEEENS4_8TiledMMAINS4_8MMA_AtomIJNS4_4SM904GMMA6SPARSE29GMMA_64x256x32_F32BF16BF16_SSILNS1D_5MajorE0ELS1G_0ELNS1D_7ScaleInE1ELS1H_1ELNS1D_9SparseSelE0EEEEEENSJ_INS5_IJSK_SB_SB_EEENS5_IJSB_NSA_ILi0EEES1M_EEEEENS5_IJNS4_10UnderscoreES1P_S1P_EEEEENS4_13SM90_TMA_LOADENS4_14ComposedLayoutINS4_7SwizzleILi3ELi4ELi3EEENS4_25smem_sparse_ptr_flag_bitsILi2ELi16EEENSJ_INS5_IJNS5_IJSB_SQ_EEENS5_IJSK_NSA_ILi64EEEEEEEEENS5_IJNS5_IJS1M_SG_EEESN_EEEEEEEvNS4_8identityES1S_NS1T_IS1V_NS4_18smem_ptr_flag_bitsILi16EEENSJ_INS5_IJSQ_S1Z_EEENS5_IJS1Z_SB_EEEEEEEvS26_EENS_8epilogue10collective6detail29Sm90TmaWarpSpecializedAdapterINS2F_15DefaultEpilogueIfNS5_IJSB_llEEES2J_NS2E_6thread17LinearCombinationIfLi1EffLNS2K_9ScaleType4KindE0ELNS_15FloatRoundStyleE2EfEENS1_15EpilogueDefaultEEEEEvvEEEEvNT_6ParamsE:
        .type           _ZN7cutlass13device_kernelINS_4gemm6kernel13GemmUniversalIN4cute5tupleIJiiiiEEENS1_10collective13CollectiveMmaINS1_40MainloopSm90TmaGmmaWarpSpecializedSparseILi2ENS5_IJNS4_1CILi1EEESB_SB_EEENS1_35KernelTmaWarpSpecializedCooperativeEEENS5_IJNSA_ILi256EEESF_NSA_ILi128EEEEEENS_10bfloat16_tENS5_IJNS4_6LayoutINS5_IJiNS5_IJNSA_ILi2EEEiEEEiEEENS5_IJlNS5_IJSB_SK_EEElEEEEENSJ_INS5_IJNS5_IJNS5_IJNSA_ILi8EEESK_NSA_ILi4EEEEEEiEEENS5_IJNS5_IJNSA_ILi16EEESK_SR_EEEiEEEiEEENS5_IJNS5_IJNS5_IJSG_SU_NSA_ILi2048EEEEEENSA_ILi8192EEEEEENS5_IJNS5_IJSB_NSA_ILi1024EEENSA_ILi32EEEEEElEEElEEEEEEEESI_NS5_IJlSB_lEEENS4_8TiledMMAINS4_8MMA_AtomIJNS4_4SM904GMMA6SPARSE29GMMA_64x256x32_F32BF16BF16_SSILNS1D_5MajorE0ELS1G_0ELNS1D_7ScaleInE1ELS1H_1ELNS1D_9SparseSelE0EEEEEENSJ_INS5_IJSK_SB_SB_EEENS5_IJSB_NSA_ILi0EEES1M_EEEEENS5_IJNS4_10UnderscoreES1P_S1P_EEEEENS4_13SM90_TMA_LOADENS4_14ComposedLayoutINS4_7SwizzleILi3ELi4ELi3EEENS4_25smem_sparse_ptr_flag_bitsILi2ELi16EEENSJ_INS5_IJNS5_IJSB_SQ_EEENS5_IJSK_NSA_ILi64EEEEEEEEENS5_IJNS5_IJS1M_SG_EEESN_EEEEEEEvNS4_8identityES1S_NS1T_IS1V_NS4_18smem_ptr_flag_bitsILi16EEENSJ_INS5_IJSQ_S1Z_EEENS5_IJS1Z_SB_EEEEEEEvS26_EENS_8epilogue10collective6detail29Sm90TmaWarpSpecializedAdapterINS2F_15DefaultEpilogueIfNS5_IJSB_llEEES2J_NS2E_6thread17LinearCombinationIfLi1EffLNS2K_9ScaleType4KindE0ELNS_15FloatRoundStyleE2EfEENS1_15EpilogueDefaultEEEEEvvEEEEvNT_6ParamsE,@function
        .size           _ZN7cutlass13device_kernelINS_4gemm6kernel13GemmUniversalIN4cute5tupleIJiiiiEEENS1_10collective13CollectiveMmaINS1_40MainloopSm90TmaGmmaWarpSpecializedSparseILi2ENS5_IJNS4_1CILi1EEESB_SB_EEENS1_35KernelTmaWarpSpecializedCooperativeEEENS5_IJNSA_ILi256EEESF_NSA_ILi128EEEEEENS_10bfloat16_tENS5_IJNS4_6LayoutINS5_IJiNS5_IJNSA_ILi2EEEiEEEiEEENS5_IJlNS5_IJSB_SK_EEElEEEEENSJ_INS5_IJNS5_IJNS5_IJNSA_ILi8EEESK_NSA_ILi4EEEEEEiEEENS5_IJNS5_IJNSA_ILi16EEESK_SR_EEEiEEEiEEENS5_IJNS5_IJNS5_IJSG_SU_NSA_ILi2048EEEEEENSA_ILi8192EEEEEENS5_IJNS5_IJSB_NSA_ILi1024EEENSA_ILi32EEEEEElEEElEEEEEEEESI_NS5_IJlSB_lEEENS4_8TiledMMAINS4_8MMA_AtomIJNS4_4SM904GMMA6SPARSE29GMMA_64x256x32_F32BF16BF16_SSILNS1D_5MajorE0ELS1G_0ELNS1D_7ScaleInE1ELS1H_1ELNS1D_9SparseSelE0EEEEEENSJ_INS5_IJSK_SB_SB_EEENS5_IJSB_NSA_ILi0EEES1M_EEEEENS5_IJNS4_10UnderscoreES1P_S1P_EEEEENS4_13SM90_TMA_LOADENS4_14ComposedLayoutINS4_7SwizzleILi3ELi4ELi3EEENS4_25smem_sparse_ptr_flag_bitsILi2ELi16EEENSJ_INS5_IJNS5_IJSB_SQ_EEENS5_IJSK_NSA_ILi64EEEEEEEEENS5_IJNS5_IJS1M_SG_EEESN_EEEEEEEvNS4_8identityES1S_NS1T_IS1V_NS4_18smem_ptr_flag_bitsILi16EEENSJ_INS5_IJSQ_S1Z_EEENS5_IJS1Z_SB_EEEEEEEvS26_EENS_8epilogue10collective6detail29Sm90TmaWarpSpecializedAdapterINS2F_15DefaultEpilogueIfNS5_IJSB_llEEES2J_NS2E_6thread17LinearCombinationIfLi1EffLNS2K_9ScaleType4KindE0ELNS_15FloatRoundStyleE2EfEENS1_15EpilogueDefaultEEEEEvvEEEEvNT_6ParamsE,(.L_x_441 - _ZN7cutlass13device_kernelINS_4gemm6kernel13GemmUniversalIN4cute5tupleIJiiiiEEENS1_10collective13CollectiveMmaINS1_40MainloopSm90TmaGmmaWarpSpecializedSparseILi2ENS5_IJNS4_1CILi1EEESB_SB_EEENS1_35KernelTmaWarpSpecializedCooperativeEEENS5_IJNSA_ILi256EEESF_NSA_ILi128EEEEEENS_10bfloat16_tENS5_IJNS4_6LayoutINS5_IJiNS5_IJNSA_ILi2EEEiEEEiEEENS5_IJlNS5_IJSB_SK_EEElEEEEENSJ_INS5_IJNS5_IJNS5_IJNSA_ILi8EEESK_NSA_ILi4EEEEEEiEEENS5_IJNS5_IJNSA_ILi16EEESK_SR_EEEiEEEiEEENS5_IJNS5_IJNS5_IJSG_SU_NSA_ILi2048EEEEEENSA_ILi8192EEEEEENS5_IJNS5_IJSB_NSA_ILi1024EEENSA_ILi32EEEEEElEEElEEEEEEEESI_NS5_IJlSB_lEEENS4_8TiledMMAINS4_8MMA_AtomIJNS4_4SM904GMMA6SPARSE29GMMA_64x256x32_F32BF16BF16_SSILNS1D_5MajorE0ELS1G_0ELNS1D_7ScaleInE1ELS1H_1ELNS1D_9SparseSelE0EEEEEENSJ_INS5_IJSK_SB_SB_EEENS5_IJSB_NSA_ILi0EEES1M_EEEEENS5_IJNS4_10UnderscoreES1P_S1P_EEEEENS4_13SM90_TMA_LOADENS4_14ComposedLayoutINS4_7SwizzleILi3ELi4ELi3EEENS4_25smem_sparse_ptr_flag_bitsILi2ELi16EEENSJ_INS5_IJNS5_IJSB_SQ_EEENS5_IJSK_NSA_ILi64EEEEEEEEENS5_IJNS5_IJS1M_SG_EEESN_EEEEEEEvNS4_8identityES1S_NS1T_IS1V_NS4_18smem_ptr_flag_bitsILi16EEENSJ_INS5_IJSQ_S1Z_EEENS5_IJS1Z_SB_EEEEEEEvS26_EENS_8epilogue10collective6detail29Sm90TmaWarpSpecializedAdapterINS2F_15DefaultEpilogueIfNS5_IJSB_llEEES2J_NS2E_6thread17LinearCombinationIfLi1EffLNS2K_9ScaleType4KindE0ELNS_15FloatRoundStyleE2EfEENS1_15EpilogueDefaultEEEEEvvEEEEvNT_6ParamsE)
        .other          _ZN7cutlass13device_kernelINS_4gemm6kernel13GemmUniversalIN4cute5tupleIJiiiiEEENS1_10collective13CollectiveMmaINS1_40MainloopSm90TmaGmmaWarpSpecializedSparseILi2ENS5_IJNS4_1CILi1EEESB_SB_EEENS1_35KernelTmaWarpSpecializedCooperativeEEENS5_IJNSA_ILi256EEESF_NSA_ILi128EEEEEENS_10bfloat16_tENS5_IJNS4_6LayoutINS5_IJiNS5_IJNSA_ILi2EEEiEEEiEEENS5_IJlNS5_IJSB_SK_EEElEEEEENSJ_INS5_IJNS5_IJNS5_IJNSA_ILi8EEESK_NSA_ILi4EEEEEEiEEENS5_IJNS5_IJNSA_ILi16EEESK_SR_EEEiEEEiEEENS5_IJNS5_IJNS5_IJSG_SU_NSA_ILi2048EEEEEENSA_ILi8192EEEEEENS5_IJNS5_IJSB_NSA_ILi1024EEENSA_ILi32EEEEEElEEElEEEEEEEESI_NS5_IJlSB_lEEENS4_8TiledMMAINS4_8MMA_AtomIJNS4_4SM904GMMA6SPARSE29GMMA_64x256x32_F32BF16BF16_SSILNS1D_5MajorE0ELS1G_0ELNS1D_7ScaleInE1ELS1H_1ELNS1D_9SparseSelE0EEEEEENSJ_INS5_IJSK_SB_SB_EEENS5_IJSB_NSA_ILi0EEES1M_EEEEENS5_IJNS4_10UnderscoreES1P_S1P_EEEEENS4_13SM90_TMA_LOADENS4_14ComposedLayoutINS4_7SwizzleILi3ELi4ELi3EEENS4_25smem_sparse_ptr_flag_bitsILi2ELi16EEENSJ_INS5_IJNS5_IJSB_SQ_EEENS5_IJSK_NSA_ILi64EEEEEEEEENS5_IJNS5_IJS1M_SG_EEESN_EEEEEEEvNS4_8identityES1S_NS1T_IS1V_NS4_18smem_ptr_flag_bitsILi16EEENSJ_INS5_IJSQ_S1Z_EEENS5_IJS1Z_SB_EEEEEEEvS26_EENS_8epilogue10collective6detail29Sm90TmaWarpSpecializedAdapterINS2F_15DefaultEpilogueIfNS5_IJSB_llEEES2J_NS2E_6thread17LinearCombinationIfLi1EffLNS2K_9ScaleType4KindE0ELNS_15FloatRoundStyleE2EfEENS1_15EpilogueDefaultEEEEEvvEEEEvNT_6ParamsE,@"STO_CUDA_ENTRY STV_DEFAULT"
_ZN7cutlass13device_kernelINS_4gemm6kernel13GemmUniversalIN4cute5tupleIJiiiiEEENS1_10collective13CollectiveMmaINS1_40MainloopSm90TmaGmmaWarpSpecializedSparseILi2ENS5_IJNS4_1CILi1EEESB_SB_EEENS1_35KernelTmaWarpSpecializedCooperativeEEENS5_IJNSA_ILi256EEESF_NSA_ILi128EEEEEENS_10bfloat16_tENS5_IJNS4_6LayoutINS5_IJiNS5_IJNSA_ILi2EEEiEEEiEEENS5_IJlNS5_IJSB_SK_EEElEEEEENSJ_INS5_IJNS5_IJNS5_IJNSA_ILi8EEESK_NSA_ILi4EEEEEEiEEENS5_IJNS5_IJNSA_ILi16EEESK_SR_EEEiEEEiEEENS5_IJNS5_IJNS5_IJSG_SU_NSA_ILi2048EEEEEENSA_ILi8192EEEEEENS5_IJNS5_IJSB_NSA_ILi1024EEENSA_ILi32EEEEEElEEElEEEEEEEESI_NS5_IJlSB_lEEENS4_8TiledMMAINS4_8MMA_AtomIJNS4_4SM904GMMA6SPARSE29GMMA_64x256x32_F32BF16BF16_SSILNS1D_5MajorE0ELS1G_0ELNS1D_7ScaleInE1ELS1H_1ELNS1D_9SparseSelE0EEEEEENSJ_INS5_IJSK_SB_SB_EEENS5_IJSB_NSA_ILi0EEES1M_EEEEENS5_IJNS4_10UnderscoreES1P_S1P_EEEEENS4_13SM90_TMA_LOADENS4_14ComposedLayoutINS4_7SwizzleILi3ELi4ELi3EEENS4_25smem_sparse_ptr_flag_bitsILi2ELi16EEENSJ_INS5_IJNS5_IJSB_SQ_EEENS5_IJSK_NSA_ILi64EEEEEEEEENS5_IJNS5_IJS1M_SG_EEESN_EEEEEEEvNS4_8identityES1S_NS1T_IS1V_NS4_18smem_ptr_flag_bitsILi16EEENSJ_INS5_IJSQ_S1Z_EEENS5_IJS1Z_SB_EEEEEEEvS26_EENS_8epilogue10collective6detail29Sm90TmaWarpSpecializedAdapterINS2F_15DefaultEpilogueIfNS5_IJSB_llEEES2J_NS2E_6thread17LinearCombinationIfLi1EffLNS2K_9ScaleType4KindE0ELNS_15FloatRoundStyleE2EfEENS1_15EpilogueDefaultEEEEEvvEEEEvNT_6ParamsE:
[----:B------:R-:W0:Y:S02]  /*0000*/  LDC R1, c[0x0][0x28] ;  /* 0x00000a00ff017b82 */ /* 0x000e240000000800 */
[----:B0-----:R-:W-:Y:S01]  /*0010*/  VIADD R1, R1, 0xfffff5a8 ;  /* 0xfffff5a801017836 */ /* 0x001fe20000000000 */
[----:B------:R-:W0:Y:S01]  /*0020*/  S2R R2, SR_TID.X ;  /* 0x0000000000027919 */ /* 0x000e220000002100 */
[----:B------:R-:W-:Y:S01]  /*0030*/  ELECT P0, URZ, PT ;  /* 0x00000000003f782f */ /* 0x000fe20003800000 */
[----:B------:R-:W-:Y:S01]  /*0040*/  BSSY B0, `(.L_x_0) ;  /* 0x0000018000007945 */ /* 0x000fe20003800000 */
[--C-:B0-----:R-:W-:Y:S02]  /*0050*/  SHF.R.U32.HI R0, RZ, 0x5, R2.reuse ;  /* 0x00000005ff007819 */ /* 0x101fe40000011602 */
[----:B------:R-:W-:-:S03]  /*0060*/  SHF.R.U32.HI R2, RZ, 0x7, R2 ;  /* 0x00000007ff027819 */ /* 0x000fc60000011602 */
[----:B------:R-:W0:Y:S04]  /*0070*/  SHFL.IDX PT, R3, R0, RZ, 0x1f ;  /* 0x00001fff00037589 */ /* 0x000e2800000e0000 */
[----:B------:R-:W1:Y:S01]  /*0080*/  SHFL.IDX PT, R2, R2, RZ, 0x1f ;  /* 0x00001fff02027589 */ /* 0x000e6200000e0000 */
[----:B0-----:R-:W-:Y:S02]  /*0090*/  R2UR UR4, R3 ;  /* 0x00000000030472ca */ /* 0x001fe400000e0000 */
[----:B-1----:R-:W-:-:S11]  /*00a0*/  R2UR UR8, R2 ;  /* 0x00000000020872ca */ /* 0x002fd600000e0000 */
[----:B------:R-:W-:Y:S02]  /*00b0*/  USHF.R.S32.HI UR5, URZ, 0x1f, UR4 ;  /* 0x0000001f3f057899 */ /* 0x000fe40008011404 */
[----:B------:R-:W-:Y:S02]  /*00c0*/  ISETP.NE.OR P0, PT, RZ, UR4, !P0 ;  /* 0x00000004ff007c0c */ /* 0x000fe4000c705670 */
[----:B------:R-:W-:-:S04]  /*00d0*/  ULEA.HI UR5, UR5, UR4, URZ, 0x2 ;  /* 0x0000000405057291 */ /* 0x000fc8000f8f103f */
[----:B------:R-:W-:-:S04]  /*00e0*/  ULOP3.LUT UR5, UR5, 0xfffffffc, URZ, 0xc0, !UPT ;  /* 0xfffffffc05057892 */ /* 0x000fc8000f8ec03f */
[----:B------:R-:W-:-:S03]  /*00f0*/  UIADD3 UR7, UR4, -UR5, URZ ;  /* 0x8000000504077290 */ /* 0x000fc6000fffe03f */
[----:B------:R-:W-:Y:S09]  /*0100*/  @P0 BRA `(.L_x_1) ;  /* 0x00000000002c0947 */ /* 0x000ff20003800000 */
[----:B------:R-:W-:Y:S02]  /*0110*/  ULDC.64 UR4, c[0x0][0x198] ;  /* 0x0000660000047ab9 */ /* 0x000fe40000000a00 */
[----:B------:R-:W-:Y:S02]  /*0120*/  UIADD3 UR10, UP0, UR4, 0xf0, URZ ;  /* 0x000000f0040a7890 */ /* 0x000fe4000ff1e03f */
[----:B------:R-:W-:Y:S02]  /*0130*/  UIADD3 UR12, UP1, UR4, 0x1f0, URZ ;  /* 0x000001f0040c7890 */ /* 0x000fe4000ff3e03f */
[----:B------:R-:W-:Y:S02]  /*0140*/  UIADD3 UR4, UP2, UR4, 0x2f0, URZ ;  /* 0x000002f004047890 */ /* 0x000fe4000ff5e03f */
[----:B------:R-:W-:Y:S02]  /*0150*/  UIADD3.X UR11, URZ, UR5, URZ, UP0, !UPT ;  /* 0x000000053f0b7290 */ /* 0x000fe400087fe43f */
[----:B------:R-:W-:-:S02]  /*0160*/  UIADD3.X UR13, URZ, UR5, URZ, UP1, !UPT ;  /* 0x000000053f0d7290 */ /* 0x000fc40008ffe43f */
[----:B------:R-:W-:-:S05]  /*0170*/  UIADD3.X UR5, URZ, UR5, URZ, UP2, !UPT ;  /* 0x000000053f057290 */ /* 0x000fca00097fe43f */
[----:B------:R0:W-:Y:S02]  /*0180*/  UTMACCTL.PF [UR10] ;  /* 0x000000000a0079b9 */ /* 0x0001e40008040000 */
[----:B------:R0:W-:Y:S02]  /*0190*/  UTMACCTL.PF [UR12] ;  /* 0x000000000c0079b9 */ /* 0x0001e40008040000 */
[----:B------:R0:W-:Y:S02]  /*01a0*/  UTMACCTL.PF [UR4] ;  /* 0x00000000040079b9 */ /* 0x0001e40008040000 */
[----:B0-----:R-:W-:Y:S01]  /*01b0*/  NOP ;  /* 0x0000000000007918 */ /* 0x001fe20000000000 */
.L_x_1:
[----:B------:R-:W-:Y:S05]  /*01c0*/  BSYNC B0 ;  /* 0x0000000000007941 */ /* 0x000fea0003800000 */
.L_x_0:
[----:B------:R-:W0:Y:S01]  /*01d0*/  SHFL.IDX PT, R2, R0, RZ, 0x1f ;  /* 0x00001fff00027589 */ /* 0x000e2200000e0000 */
[----:B------:R-:W-:Y:S01]  /*01e0*/  UISETP.NE.AND UP0, UPT, UR7, 0x3, UPT ;  /* 0x000000030700788c */ /* 0x000fe2000bf05270 */
[----:B------:R-:W-:Y:S01]  /*01f0*/  ISETP.NE.AND P1, PT, RZ, UR8, PT ;  /* 0x00000008ff007c0c */ /* 0x000fe2000bf25270 */
[----:B------:R-:W-:Y:S02]  /*0200*/  UIADD3 UR11, UR8, -0x1, URZ ;  /* 0xffffffff080b7890 */ /* 0x000fe4000fffe03f */
[----:B------:R-:W-:Y:S02]  /*0210*/  UISETP.EQ.OR UP0, UPT, UR7, URZ, !UP0 ;  /* 0x0000003f0700728c */ /* 0x000fe4000c702670 */
[----:B------:R-:W-:Y:S02]  /*0220*/  UISETP.GE.U32.AND UP1, UPT, UR11, 0x2, UPT ;  /* 0x000000020b00788c */ /* 0x000fe4000bf26070 */
[----:B------:R-:W-:-:S04]  /*0230*/  UISETP.EQ.AND UP0, UPT, UR8, URZ, UP0 ;  /* 0x0000003f0800728c */ /* 0x000fc80008702270 */
[----:B------:R-:W-:-:S04]  /*0240*/  USEL UR6, URZ, 0x1, !UP0 ;  /* 0x000000013f067887 */ /* 0x000fc8000c000000 */
[----:B------:R-:W-:Y:S01]  /*0250*/  USEL UR6, UR6, 0x2, UP1 ;  /* 0x0000000206067887 */ /* 0x000fe20008800000 */
[----:B0-----:R-:W-:-:S13]  /*0260*/  ISETP.NE.AND P0, PT, R2, RZ, PT ;  /* 0x000000ff0200720c */ /* 0x001fda0003f05270 */
[----:B------:R-:W-:Y:S05]  /*0270*/  @P0 BRA `(.L_x_2) ;  /* 0x0000000000480947 */ /* 0x000fea0003800000 */
[----:B------:R-:W0:Y:S01]  /*0280*/  S2UR UR10, SR_CgaCtaId ;  /* 0x00000000000a79c3 */ /* 0x000e220000008800 */
[----:B------:R-:W-:Y:S01]  /*0290*/  UMOV UR4, 0x400 ;  /* 0x0000040000047882 */ /* 0x000fe20000000000 */
[----:B------:R-:W-:Y:S01]  /*02a0*/  UMOV UR5, 0x1 ;  /* 0x0000000100057882 */ /* 0x000fe20000000000 */
[----:B------:R-:W-:Y:S01]  /*02b0*/  UMOV UR8, 0x100 ;  /* 0x0000010000087882 */ /* 0x000fe20000000000 */
[----:B------:R-:W-:Y:S01]  /*02c0*/  ELECT P0, URZ, PT ;  /* 0x00000000003f782f */ /* 0x000fe20003800000 */
[----:B------:R-:W-:-:S04]  /*02d0*/  UIADD3 UR8, -UR8, 0x100000, URZ ;  /* 0x0010000008087890 */ /* 0x000fc8000fffe13f */
[----:B------:R-:W-:Y:S02]  /*02e0*/  USHF.L.U32 UR9, UR8, 0xb, URZ ;  /* 0x0000000b08097899 */ /* 0x000fe4000800063f */
[----:B------:R-:W-:Y:S02]  /*02f0*/  USHF.L.U32 UR8, UR8, 0x1, URZ ;  /* 0x0000000108087899 */ /* 0x000fe4000800063f */
[----:B0-----:R-:W-:Y:S02]  /*0300*/  ULEA UR10, UR10, UR4, 0x18 ;  /* 0x000000040a0a7291 */ /* 0x001fe4000f8ec03f */
[----:B------:R-:W-:-:S04]  /*0310*/  UIADD3 UR4, -UR5, 0x100000, URZ ;  /* 0x0010000005047890 */ /* 0x000fc8000fffe13f */
[----:B------:R-:W-:Y:S02]  /*0320*/  USHF.L.U32 UR5, UR4, 0xb, URZ ;  /* 0x0000000b04057899 */ /* 0x000fe4000800063f */
[----:B------:R-:W-:Y:S01]  /*0330*/  USHF.L.U32 UR4, UR4, 0x1, URZ ;  /* 0x0000000104047899 */ /* 0x000fe2000800063f */
[----:B------:R-:W0:Y:S11]  /*0340*/  FENCE.VIEW.ASYNC.S ;  /* 0x00000000000073c6 */ /* 0x000e360000000000 */
[----:B0-----:R0:W1:Y:S01]  /*0350*/  SYNCS.EXCH.64 URZ, [UR10], UR4 ;  /* 0x000000040a3f75b2 */ /* 0x0010620008000100 */
[----:B------:R0:W2:Y:S01]  /*0360*/  SYNCS.EXCH.64 URZ, [UR10+0x10], UR8 ;  /* 0x000010080a3f75b2 */ /* 0x0000a20008000100 */
[----:B------:R0:W3:Y:S01]  /*0370*/  SYNCS.EXCH.64 URZ, [UR10+0x8], UR4 ;  /* 0x000008040a3f75b2 */ /* 0x0000e20008000100 */
[----:B------:R0:W4:Y:S01]  /*0380*/  SYNCS.EXCH.64 URZ, [UR10+0x18], UR8 ;  /* 0x000018080a3f75b2 */ /* 0x0001220008000100 */
[----:B------:R-:W-:Y:S01]  /*0390*/  NOP ;  /* 0x0000000000007918 */ /* 0x000fe20000000000 */
.L_x_2:
[----:B------:R-:W5:Y:S01]  /*03a0*/  LDC R2, c[0x0][0x75c] ;  /* 0x0001d700ff027b82 */ /* 0x000f620000000800 */
[----:B------:R-:W1:Y:S01]  /*03b0*/  SHFL.IDX PT, R0, R0, RZ, 0x1f ;  /* 0x00001fff00007589 */ /* 0x000e6200000e0000 */
[----:B------:R-:W-:Y:S01]  /*03c0*/  ELECT P0, URZ, PT ;  /* 0x00000000003f782f */ /* 0x000fe20003800000 */
[----:B------:R-:W-:Y:S01]  /*03d0*/  IMAD.MOV.U32 R5, RZ, RZ, RZ ;  /* 0x000000ffff057224 */ /* 0x000fe200078e00ff */
[----:B0-----:R-:W-:Y:S01]  /*03e0*/  UMOV UR4, 0x20 ;  /* 0x0000002000047882 */ /* 0x001fe20000000000 */
[----:B------:R-:W0:Y:S01]  /*03f0*/  S2R R11, SR_CTAID.Y ;  /* 0x00000000000b7919 */ /* 0x000e220000002600 */
[----:B------:R-:W-:Y:S01]  /*0400*/  NOP ;  /* 0x0000000000007918 */ /* 0x000fe20000000000 */
[----:B------:R-:W-:Y:S01]  /*0410*/  NOP ;  /* 0x0000000000007918 */ /* 0x000fe20000000000 */
[----:B------:R-:W2:Y:S01]  /*0420*/  S2R R4, SR_CTAID.X ;  /* 0x0000000000047919 */ /* 0x000ea20000002500 */
[----:B-----5:R-:W-:Y:S02]  /*0430*/  ISETP.NE.AND P4, PT, R2, 0x1, PT ;  /* 0x000000010200780c */ /* 0x020fe40003f85270 */
[----:B-1----:R-:W-:-:S11]  /*0440*/  ISETP.NE.OR P0, PT, R0, RZ, !P0 ;  /* 0x000000ff0000720c */ /* 0x002fd60004705670 */
[----:B------:R-:W2:Y:S01]  /*0450*/  @P4 LDC R7, c[0x0][0x10] ;  /* 0x00000400ff074b82 */ /* 0x000ea20000000800 */
[----:B0-----:R-:W-:Y:S01]  /*0460*/  @P4 IMAD.MOV.U32 R2, RZ, RZ, R11 ;  /* 0x000000ffff024224 */ /* 0x001fe200078e000b */
[----:B------:R-:W-:Y:S01]  /*0470*/  VOTEU.ALL UP0, P0 ;  /* 0x00000000003f7886 */ /* 0x000fe20000000000 */
[----:B------:R-:W-:Y:S01]  /*0480*/  @P4 IMAD.MOV.U32 R3, RZ, RZ, RZ ;  /* 0x000000ffff034224 */ /* 0x000fe200078e00ff */
[----:B------:R-:W-:Y:S01]  /*0490*/  @P4 MOV R13, RZ ;  /* 0x000000ff000d4202 */ /* 0x000fe20000000f00 */
[----:B------:R-:W-:Y:S02]  /*04a0*/  VOTEU.ALL UP1, P0 ;  /* 0x00000000003f7886 */ /* 0x000fe40000020000 */
[----:B------:R-:W-:Y:S01]  /*04b0*/  @!UP0 UMOV UR8, 0x400 ;  /* 0x0000040000088882 */ /* 0x000fe20000000000 */
[----:B------:R-:W0:Y:S01]  /*04c0*/  @!P4 LDC R9, c[0x0][0xc] ;  /* 0x00000300ff09cb82 */ /* 0x000e220000000800 */
[----:B------:R-:W-:-:S04]  /*04d0*/  @!UP0 UIADD3 UR4, -UR4, 0x100000, URZ ;  /* 0x0010000004048890 */ /* 0x000fc8000fffe13f */
[----:B------:R-:W-:Y:S02]  /*04e0*/  @!UP0 USHF.L.U32 UR5, UR4, 0xb, URZ ;  /* 0x0000000b04058899 */ /* 0x000fe4000800063f */
[----:B------:R-:W-:Y:S01]  /*04f0*/  @!UP0 USHF.L.U32 UR4, UR4, 0x1, URZ ;  /* 0x0000000104048899 */ /* 0x000fe2000800063f */
[----:B------:R-:W1:Y:S01]  /*0500*/  @!UP0 S2UR UR9, SR_CgaCtaId ;  /* 0x00000000000989c3 */ /* 0x000e620000008800 */
[----:B--2---:R-:W-:-:S04]  /*0510*/  @P4 IMAD.WIDE.U32 R6, R4, R7, R2 ;  /* 0x0000000704064225 */ /* 0x004fc800078e0002 */
[----:B------:R-:W-:Y:S02]  /*0520*/  @P4 IMAD.MOV.U32 R10, RZ, RZ, R6 ;  /* 0x000000ffff0a4224 */ /* 0x000fe400078e0006 */
[----:B------:R-:W-:Y:S02]  /*0530*/  @P4 IMAD.IADD R14, R7, 0x1, R13 ;  /* 0x00000001070e4824 */ /* 0x000fe400078e020d */
[----:B0-----:R-:W-:-:S04]  /*0540*/  @!P4 IMAD.WIDE.U32 R2, R9, R11, R4 ;  /* 0x0000000b0902c225 */ /* 0x001fc800078e0004 */
[----:B------:R-:W-:Y:S01]  /*0550*/  @!P4 IMAD.MOV.U32 R14, RZ, RZ, R3 ;  /* 0x000000ffff0ec224 */ /* 0x000fe200078e0003 */
[----:B------:R-:W-:Y:S01]  /*0560*/  @!P4 MOV R10, R2 ;  /* 0x00000002000ac202 */ /* 0x000fe20000000f00 */
[----:B-1----:R-:W-:-:S04]  /*0570*/  @!UP0 ULEA UR8, UR9, UR8, 0x18 ;  /* 0x0000000809088291 */ /* 0x002fc8000f8ec03f */
[----:B------:R0:W-:Y:S01]  /*0580*/  STL [R1+0x204], R10 ;  /* 0x0002040a01007387 */ /* 0x0001e20000100800 */
[----:B------:R-:W-:-:S03]  /*0590*/  VOTEU.ALL UP0, P0 ;  /* 0x00000000003f7886 */ /* 0x000fc60000000000 */
[----:B------:R0:W-:Y:S04]  /*05a0*/  STL [R1+0x200], R14 ;  /* 0x0002000e01007387 */ /* 0x0001e80000100800 */
[----:B------:R-:W1:Y:S02]  /*05b0*/  FENCE.VIEW.ASYNC.S ;  /* 0x00000000000073c6 */ /* 0x000e640000000000 */
[----:B-1----:R0:W3:Y:S01]  /*05c0*/  @!UP0 SYNCS.EXCH.64 URZ, [UR8+0x30], UR4 ;  /* 0x00003004083f85b2 */ /* 0x0020e20008000100 */
[----:B------:R0:W3:Y:S01]  /*05d0*/  @!UP1 SYNCS.EXCH.64 URZ, [UR8+0x38], UR4 ;  /* 0x00003804083f95b2 */ /* 0x0000e20008000100 */
[----:B------:R-:W-:Y:S01]  /*05e0*/  NOP ;  /* 0x0000000000007918 */ /* 0x000fe20000000000 */
[----:B---34-:R-:W-:Y:S06]  /*05f0*/  BAR.SYNC.DEFER_BLOCKING 0x0 ;  /* 0x0000000000007b1d */ /* 0x018fec0000010000 */
[----:B0-----:R-:W-:Y:S05]  /*0600*/  @!P1 BRA `(.L_x_3) ;  /* 0x0000019c00bc9947 */ /* 0x001fea0003800000 */
[----:B------:R-:W-:-:S06]  /*0610*/  UISETP.GT.U32.AND UP0, UPT, UR11, 0x1, UPT ;  /* 0x000000010b00788c */ /* 0x000fcc000bf04070 */
[----:B------:R-:W-:-:S13]  /*0620*/  PLOP3.LUT P0, PT, PT, PT, UP0, 0x80, 0x0 ;  /* 0x000000000000781c */ /* 0x000fda0003f0f008 */
[----:B------:R-:W-:Y:S05]  /*0630*/  @P0 EXIT ;  /* 0x000000000000094d */ /* 0x000fea0003800000 */
[----:B------:R-:W-:Y:S01]  /*0640*/  ULDC.64 UR4, c[0x0][0x750] ;  /* 0x0001d40000047ab9 */ /* 0x000fe20000000a00 */
[----:B------:R-:W-:Y:S01]  /*0650*/  UMOV UR13, 0xffffffff ;  /* 0xffffffff000d7882 */ /* 0x000fe20000000000 */
[----:B------:R-:W-:Y:S01]  /*0660*/  ISETP.GE.U32.AND P0, PT, R10, UR4, PT ;  /* 0x000000040a007c0c */ /* 0x000fe2000bf06070 */
[----:B------:R-:W-:Y:S01]  /*0670*/  UMOV UR12, 0xffffffff ;  /* 0xffffffff000c7882 */ /* 0x000fe20000000000 */
[----:B------:R-:W-:Y:S01]  /*0680*/  PRMT R0, RZ, 0x7610, R0 ;  /* 0x00007610ff007816 */ /* 0x000fe20000000000 */
[----:B------:R-:W-:Y:S01]  /*0690*/  IMAD.MOV.U32 R3, RZ, RZ, -0x1 ;  /* 0xffffffffff037424 */ /* 0x000fe200078e00ff */
[----:B------:R-:W-:-:S13]  /*06a0*/  ISETP.GE.U32.AND.EX P0, PT, R14, UR5, PT, P0 ;  /* 0x000000050e007c0c */ /* 0x000fda000bf06100 */
[----:B------:R-:W-:Y:S05]  /*06b0*/  @P0 BRA `(.L_x_4) ;  /* 0x00000004006c0947 */ /* 0x000fea0003800000 */
[----:B------:R-:W-:Y:S01]  /*06c0*/  ULDC.64 UR14, c[0x0][0x728] ;  /* 0x0001ca00000e7ab9 */ /* 0x000fe20000000a00 */
[----:B------:R-:W0:Y:S01]  /*06d0*/  LDC.64 R12, c[0x0][0x720] ;  /* 0x0001c800ff0c7b82 */ /* 0x000e220000000a00 */
[----:B------:R-:W-:Y:S01]  /*06e0*/  ISETP.NE.U32.AND P0, PT, RZ, UR14, PT ;  /* 0x0000000eff007c0c */ /* 0x000fe2000bf05070 */
[----:B------:R-:W-:Y:S01]  /*06f0*/  ULDC UR13, c[0x0][0x730] ;  /* 0x0001cc00000d7ab9 */ /* 0x000fe20000000800 */
[----:B------:R-:W-:Y:S02]  /*0700*/  R2UR UR4, R10 ;  /* 0x000000000a0472ca */ /* 0x000fe400000e0000 */
[----:B------:R-:W-:Y:S02]  /*0710*/  ISETP.NE.AND.EX P0, PT, RZ, UR15, PT, P0 ;  /* 0x0000000fff007c0c */ /* 0x000fe4000bf05300 */
[----:B------:R-:W-:-:S11]  /*0720*/  R2UR UR5, R14 ;  /* 0x000000000e0572ca */ /* 0x000fd600000e0000 */
[----:B------:R-:W-:Y:S05]  /*0730*/  @!P0 BRA `(.L_x_5) ;  /* 0x0000000000308947 */ /* 0x000fea0003800000 */
[----:B------:R-:W-:Y:S01]  /*0740*/  R2UR UR4, R10 ;  /* 0x000000000a0472ca */ /* 0x000fe200000e0000 */
[----:B------:R-:W-:Y:S01]  /*0750*/  ULDC UR7, c[0x0][0x734] ;  /* 0x0001cd0000077ab9 */ /* 0x000fe20000000800 */
[----:B------:R-:W-:-:S11]  /*0760*/  R2UR UR12, R14 ;  /* 0x000000000e0c72ca */ /* 0x000fd600000e0000 */
[----:B------:R-:W-:-:S04]  /*0770*/  UIADD3 UR7, UP0, UR4, UR7, URZ ;  /* 0x0000000704077290 */ /* 0x000fc8000ff1e03f */
[----:B------:R-:W-:-:S04]  /*0780*/  UIADD3.X UR12, URZ, UR12, URZ, UP0, !UPT ;  /* 0x0000000c3f0c7290 */ /* 0x000fc800087fe43f */
[----:B------:R-:W-:-:S04]  /*0790*/  UIMAD.WIDE.U32 UR4, UR12, UR14, URZ ;  /* 0x0000000e0c0472a5 */ /* 0x000fc8000f8e003f */
[----:B------:R-:W-:Y:S02]  /*07a0*/  UIMAD.WIDE.U32 UR8, UP0, UR7, UR15, UR4 ;  /* 0x0000000f070872a5 */ /* 0x000fe4000f800004 */
[----:B------:R-:W-:Y:S02]  /*07b0*/  UIMAD.WIDE.U32 UR4, UR7, UR14, URZ ;  /* 0x0000000e070472a5 */ /* 0x000fe4000f8e003f */
[----:B------:R-:W-:Y:S02]  /*07c0*/  UIADD3.X UR11, URZ, URZ, URZ, UP0, !UPT ;  /* 0x0000003f3f0b7290 */ /* 0x000fe400087fe43f */
[----:B------:R-:W-:Y:S01]  /*07d0*/  UIADD3 URZ, UP0, UR5, UR8, URZ ;  /* 0x00000008053f7290 */ /* 0x000fe2000ff1e03f */
[----:B------:R-:W-:-:S03]  /*07e0*/  UMOV UR10, UR9 ;  /* 0x00000009000a7c82 */ /* 0x000fc60008000000 */
[----:B------:R-:W-:-:S12]  /*07f0*/  UIMAD.WIDE.U32.X UR4, UR12, UR15, UR10, UP0 ;  /* 0x0000000f0c0472a5 */ /* 0x000fd800080e040a */
.L_x_5:
[----:B------:R-:W-:Y:S01]  /*0800*/  USHF.R.U64 UR12, UR4, UR13, UR5 ;  /* 0x0000000d040c7299 */ /* 0x000fe20008001205 */
[----:B------:R-:W1:Y:S01]  /*0810*/  LDC.64 R16, c[0x0][0x740] ;  /* 0x0001d000ff107b82 */ /* 0x000e620000000a00 */
[----:B------:R-:W-:Y:S01]  /*0820*/  USHF.R.U32.HI UR4, URZ, UR13, UR5 ;  /* 0x0000000d3f047299 */ /* 0x000fe20008011605 */
[----:B------:R-:W-:Y:S01]  /*0830*/  I2FP.F32.U32 R0, R4 ;  /* 0x0000000400007245 */ /* 0x000fe20000201000 */
[----:B------:R-:W-:Y:S01]  /*0840*/  IMAD.MOV.U32 R3, RZ, RZ, R14 ;  /* 0x000000ffff037224 */ /* 0x000fe200078e000e */
[----:B------:R-:W-:Y:S01]  /*0850*/  ULDC UR5, c[0x0][0x150] ;  /* 0x0000540000057ab9 */ /* 0x000fe20000000800 */
[----:B------:R-:W-:Y:S02]  /*0860*/  IADD3 R7, P0, RZ, -UR12, RZ ;  /* 0x8000000cff077c10 */ /* 0x000fe4000ff1e0ff */
[----:B------:R-:W-:Y:S01]  /*0870*/  FMUL R0, R0, UR5 ;  /* 0x0000000500007c20 */ /* 0x000fe20008400000 */
[----:B------:R-:W2:Y:S01]  /*0880*/  LDC R8, c[0x0][0x718] ;  /* 0x0001c600ff087b82 */ /* 0x000ea20000000800 */
[----:B------:R-:W-:Y:S01]  /*0890*/  MOV R2, R10 ;  /* 0x0000000a00027202 */ /* 0x000fe20000000f00 */
[----:B------:R-:W-:Y:S01]  /*08a0*/  IMAD.X R9, RZ, RZ, ~UR4, P0 ;  /* 0x80000004ff097e24 */ /* 0x000fe200080e06ff */
[----:B------:R-:W-:-:S02]  /*08b0*/  ULDC UR4, c[0x0][0x154] ;  /* 0x0000550000047ab9 */ /* 0x000fc40000000800 */
[----:B------:R-:W3:Y:S01]  /*08c0*/  F2I.U32.TRUNC.NTZ R0, R0 ;  /* 0x0000000000007305 */ /* 0x000ee2000020f000 */
[-C--:B0-----:R-:W-:Y:S02]  /*08d0*/  IMAD R6, R9, R12.reuse, RZ ;  /* 0x0000000c09067224 */ /* 0x081fe400078e02ff */
[----:B------:R-:W0:Y:S01]  /*08e0*/  LDC R5, c[0x0][0x144] ;  /* 0x00005100ff057b82 */ /* 0x000e220000000800 */
[----:B------:R-:W-:-:S04]  /*08f0*/  IMAD.WIDE.U32 R2, R7, R12, R2 ;  /* 0x0000000c07027225 */ /* 0x000fc800078e0002 */
[----:B------:R-:W-:-:S03]  /*0900*/  IMAD R7, R7, R13, R6 ;  /* 0x0000000d07077224 */ /* 0x000fc600078e0206 */
[----:B------:R-:W4:Y:S01]  /*0910*/  LDC R10, c[0x0][0x708] ;  /* 0x0001c200ff0a7b82 */ /* 0x000f220000000800 */
[----:B------:R-:W-:Y:S01]  /*0920*/  IMAD.IADD R7, R3, 0x1, R7 ;  /* 0x0000000103077824 */ /* 0x000fe200078e0207 */
[----:B-1----:R-:W-:Y:S01]  /*0930*/  ISETP.NE.U32.AND P0, PT, R16, RZ, PT ;  /* 0x000000ff1000720c */ /* 0x002fe20003f05070 */
[----:B---3--:R-:W-:-:S03]  /*0940*/  IMAD.MOV R3, RZ, RZ, -R0 ;  /* 0x000000ffff037224 */ /* 0x008fc600078e0a00 */
[----:B------:R-:W-:Y:S02]  /*0950*/  ISETP.NE.AND.EX P0, PT, R17, RZ, PT, P0 ;  /* 0x000000ff1100720c */ /* 0x000fe40003f05300 */
[----:B------:R-:W1:Y:S01]  /*0960*/  LDC R9, c[0x0][0x758] ;  /* 0x0001d600ff097b82 */ /* 0x000e620000000800 */
[-CC-:B--2---:R-:W-:Y:S02]  /*0970*/  SHF.R.U64 R14, R2, R8.reuse, R7.reuse ;  /* 0x00000008020e7219 */ /* 0x184fe40000001207 */
[----:B------:R-:W-:Y:S02]  /*0980*/  I2FP.F32.U32 R2, R11 ;  /* 0x0000000b00027245 */ /* 0x000fe40000201000 */
[----:B------:R-:W-:Y:S01]  /*0990*/  SHF.R.U32.HI R7, RZ, R8, R7 ;  /* 0x00000008ff077219 */ /* 0x000fe20000011607 */
[----:B------:R-:W-:Y:S02]  /*09a0*/  IMAD.MOV.U32 R8, RZ, RZ, 0x1 ;  /* 0x00000001ff087424 */ /* 0x000fe400078e00ff */
[----:B------:R-:W2:Y:S01]  /*09b0*/  LDC R12, c[0x0][0x148] ;  /* 0x00005200ff0c7b82 */ /* 0x000ea20000000800 */
[----:B0-----:R-:W-:-:S02]  /*09c0*/  IMAD R0, R5, R3, R4 ;  /* 0x0000000305007224 */ /* 0x001fc400078e0204 */
[----:B------:R-:W-:Y:S01]  /*09d0*/  FMUL R3, R2, UR4 ;  /* 0x0000000402037c20 */ /* 0x000fe20008400000 */
[----:B------:R-:W-:-:S04]  /*09e0*/  MOV R2, 0xffffffff ;  /* 0xffffffff00027802 */ /* 0x000fc80000000f00 */
[----:B------:R-:W0:Y:S01]  /*09f0*/  LDC R15, c[0x0][0x700] ;  /* 0x0001c000ff0f7b82 */ /* 0x000e220000000800 */
[-CC-:B----4-:R-:W-:Y:S02]  /*0a00*/  SHF.R.U64 R22, R14, R10.reuse, R7.reuse ;  /* 0x0000000a0e167219 */ /* 0x190fe40000001207 */
[----:B------:R-:W-:Y:S02]  /*0a10*/  SHF.R.U32.HI R4, RZ, R10, R7 ;  /* 0x0000000aff047219 */ /* 0x000fe40000011607 */
[----:B------:R3:W4:Y:S03]  /*0a20*/  F2I.U32.TRUNC.NTZ R10, R3 ;  /* 0x00000003000a7305 */ /* 0x000726000020f000 */
[----:B------:R-:W0:Y:S01]  /*0a30*/  LDC R18, c[0x0][0x748] ;  /* 0x0001d200ff127b82 */ /* 0x000e220000000800 */
[-C--:B-1----:R-:W-:Y:S02]  /*0a40*/  SHF.R.U64 R24, R22, R9.reuse, R4 ;  /* 0x0000000916187219 */ /* 0x082fe40000001204 */
[----:B------:R-:W-:-:S02]  /*0a50*/  SHF.L.U32 R2, R2, R9, RZ ;  /* 0x0000000902027219 */ /* 0x000fc400000006ff */
[-C--:B------:R-:W-:Y:S02]  /*0a60*/  SHF.R.U32.HI R4, RZ, R9.reuse, R4 ;  /* 0x00000009ff047219 */ /* 0x080fe40000011604 */
[----:B------:R-:W-:Y:S01]  /*0a70*/  SHF.L.U32 R8, R8, R9, RZ ;  /* 0x0000000908087219 */ /* 0x000fe200000006ff */
[----:B------:R-:W1:Y:S01]  /*0a80*/  LDC R19, c[0x0][0x738] ;  /* 0x0001ce00ff137b82 */ /* 0x000e620000000800 */
[----:B------:R-:W-:Y:S01]  /*0a90*/  LOP3.LUT R9, RZ, R2, RZ, 0x33, !PT ;  /* 0x00000002ff097212 */ /* 0x000fe200078e33ff */
[----:B------:R-:W-:Y:S02]  /*0aa0*/  IMAD.MOV.U32 R2, RZ, RZ, R24 ;  /* 0x000000ffff027224 */ /* 0x000fe400078e0018 */
[----:B---3--:R-:W-:-:S04]  /*0ab0*/  IMAD.MOV.U32 R3, RZ, RZ, R4 ;  /* 0x000000ffff037224 */ /* 0x008fc800078e0004 */
[----:B------:R-:W3:Y:S01]  /*0ac0*/  LDC R20, c[0x0][0x710] ;  /* 0x0001c400ff147b82 */ /* 0x000ee20000000800 */
[----:B--2-4-:R-:W-:Y:S05]  /*0ad0*/  @!P0 BRA `(.L_x_6) ;  /* 0x0000000000288947 */ /* 0x014fea0003800000 */
[----:B------:R-:W2:Y:S02]  /*0ae0*/  LDC R7, c[0x0][0x74c] ;  /* 0x0001d300ff077b82 */ /* 0x000ea40000000800 */
[----:B--2---:R-:W-:-:S04]  /*0af0*/  IADD3 R7, P0, R24, R7, RZ ;  /* 0x0000000718077210 */ /* 0x004fc80007f1e0ff */
[----:B------:R-:W-:-:S05]  /*0b00*/  IADD3.X R13, RZ, R4, RZ, P0, !PT ;  /* 0x00000004ff0d7210 */ /* 0x000fca00007fe4ff */
[----:B------:R-:W-:-:S04]  /*0b10*/  IMAD.WIDE.U32 R2, R13, R16, RZ ;  /* 0x000000100d027225 */ /* 0x000fc800078e00ff */
[----:B------:R-:W-:-:S04]  /*0b20*/  IMAD.WIDE.U32 R4, P0, R7, R17, R2 ;  /* 0x0000001107047225 */ /* 0x000fc80007800002 */
[----:B------:R-:W-:-:S04]  /*0b30*/  IMAD.WIDE.U32 R2, R7, R16, RZ ;  /* 0x0000001007027225 */ /* 0x000fc800078e00ff */
[----:B------:R-:W-:Y:S01]  /*0b40*/  IMAD.X R7, RZ, RZ, RZ, P0 ;  /* 0x000000ffff077224 */ /* 0x000fe200000e06ff */
[----:B------:R-:W-:Y:S01]  /*0b50*/  IADD3 RZ, P0, R3, R4, RZ ;  /* 0x0000000403ff7210 */ /* 0x000fe20007f1e0ff */
[----:B------:R-:W-:-:S04]  /*0b60*/  IMAD.MOV.U32 R6, RZ, RZ, R5 ;  /* 0x000000ffff067224 */ /* 0x000fc800078e0005 */
[----:B------:R-:W-:-:S08]  /*0b70*/  IMAD.WIDE.U32.X R2, R13, R17, R6, P0 ;  /* 0x000000110d027225 */ /* 0x000fd000000e0406 */
.L_x_6:
[----:B0-----:R-:W-:Y:S01]  /*0b80*/  SHF.R.U64 R2, R2, R18, R3 ;  /* 0x0000001202027219 */ /* 0x001fe20000001203 */
[----:B------:R-:W-:Y:S01]  /*0b90*/  IMAD.MOV R10, RZ, RZ, -R10 ;  /* 0x000000ffff0a7224 */ /* 0x000fe200078e0a0a */
[----:B------:R-:W-:Y:S02]  /*0ba0*/  LOP3.LUT R9, R22, R9, RZ, 0xc0, !PT ;  /* 0x0000000916097212 */ /* 0x000fe400078ec0ff */
[----:B------:R-:W-:Y:S01]  /*0bb0*/  IADD3 R3, R15, -0x1, RZ ;  /* 0xffffffff0f037810 */ /* 0x000fe20007ffe0ff */
[----:B------:R-:W-:Y:S02]  /*0bc0*/  IMAD.MOV R4, RZ, RZ, -R2 ;  /* 0x000000ffff047224 */ /* 0x000fe400078e0a02 */
[----:B------:R-:W-:Y:S01]  /*0bd0*/  @P4 IMAD R0, R12, R10, R11 ;  /* 0x0000000a0c004224 */ /* 0x000fe200078e020b */
[----:B------:R-:W-:Y:S01]  /*0be0*/  LOP3.LUT R14, R14, R3, RZ, 0xc0, !PT ;  /* 0x000000030e0e7212 */ /* 0x000fe200078ec0ff */
[----:B------:R-:W-:Y:S02]  /*0bf0*/  IMAD R3, R8, R2, R9 ;  /* 0x0000000208037224 */ /* 0x000fe400078e0209 */
[----:B-1----:R-:W-:-:S02]  /*0c00*/  IMAD R2, R4, R19, R24 ;  /* 0x0000001304027224 */ /* 0x002fc400078e0218 */
[----:B---3--:R-:W-:Y:S02]  /*0c10*/  IMAD R3, R3, R20, R0 ;  /* 0x0000001403037224 */ /* 0x008fe400078e0200 */
[----:B------:R-:W-:-:S05]  /*0c20*/  IMAD R2, R2, R15, R14 ;  /* 0x0000000f02027224 */ /* 0x000fca00078e020e */
[----:B------:R-:W-:Y:S02]  /*0c30*/  SEL R0, R2, R3, !P4 ;  /* 0x0000000302007207 */ /* 0x000fe40006000000 */
[----:B------:R-:W-:Y:S02]  /*0c40*/  SEL R3, R3, R2, !P4 ;  /* 0x0000000203037207 */ /* 0x000fe40006000000 */
[----:B------:R-:W-:Y:S01]  /*0c50*/  R2UR UR13, R0 ;  /* 0x00000000000d72ca */ /* 0x000fe200000e0000 */
[----:B------:R-:W-:-:S14]  /*0c60*/  IMAD.MOV.U32 R0, RZ, RZ, 0x1 ;  /* 0x00000001ff007424 */ /* 0x000fdc00078e00ff */
.L_x_4:
[----:B------:R-:W-:-:S08]  /*0c70*/  NOP ;  /* 0x0000000000007918 */ /* 0x000fd00000000000 */
[----:B------:R-:W0:Y:S02]  /*0c80*/  USETMAXREG.TRY_ALLOC.CTAPOOL UP0, 0xf0 ;  /* 0x000000f0000079c8 */ /* 0x000e240008000600 */
[----:B0-----:R-:W-:-:S13]  /*0c90*/  PLOP3.LUT P0, PT, PT, PT, UP0, 0x80, 0x0 ;  /* 0x000000000000781c */ /* 0x001fda0003f0f008 */
[----:B------:R-:W-:Y:S05]  /*0ca0*/  @!P0 BRA `(.L_x_4) ;  /* 0xfffffffc00f08947 */ /* 0x000fea000383ffff */
[----:B------:R-:W-:Y:S01]  /*0cb0*/  ULDC.64 UR4, c[0x0][0x698] ;  /* 0x0001a60000047ab9 */ /* 0x000fe20000000a00 */
[----:B------:R-:W-:Y:S01]  /*0cc0*/  ULDC.64 UR18, c[0x0][0x208] ;  /* 0x0000820000127ab9 */ /* 0x000fe20000000a00 */
[----:B------:R-:W-:-:S04]  /*0cd0*/  ISETP.NE.U32.AND P0, PT, RZ, UR4, PT ;  /* 0x00000004ff007c0c */ /* 0x000fc8000bf05070 */
[----:B------:R-:W-:-:S13]  /*0ce0*/  ISETP.NE.AND.EX P0, PT, RZ, UR5, PT, P0 ;  /* 0x00000005ff007c0c */ /* 0x000fda000bf05300 */
[----:B------:R-:W-:Y:S05]  /*0cf0*/  @!P0 BRA `(.L_x_7) ;  /* 0x0000000000208947 */ /* 0x000fea0003800000 */
[----:B------:R-:W0:Y:S02]  /*0d00*/  LDC.64 R4, c[0x0][0x698] ;  /* 0x0001a600ff047b82 */ /* 0x000e240000000a00 */
[----:B0-----:R-:W2:Y:S02]  /*0d10*/  LDG.E.64 R4, desc[UR18][R4.64] ;  /* 0x0000001204047981 */ /* 0x001ea4000c1e1b00 */
[----:B--2---:R-:W-:-:S04]  /*0d20*/  ISETP.NE.U32.AND P0, PT, R4, RZ, PT ;  /* 0x000000ff0400720c */ /* 0x004fc80003f05070 */
[----:B------:R-:W-:-:S13]  /*0d30*/  ISETP.NE.AND.EX P0, PT, R5, RZ, PT, P0 ;  /* 0x000000ff0500720c */ /* 0x000fda0003f05300 */
[----:B------:R-:W-:Y:S05]  /*0d40*/  @!P0 BRA `(.L_x_7) ;  /* 0x00000000000c8947 */ /* 0x000fea0003800000 */
[----:B------:R-:W2:Y:S02]  /*0d50*/  LD.E R4, desc[UR18][R4.64] ;  /* 0x0000001204047980 */ /* 0x000ea4000c101900 */
[----:B--2---:R-:W-:Y:S01]  /*0d60*/  R2UR UR23, R4 ;  /* 0x00000000041772ca */ /* 0x004fe200000e0000 */
[----:B------:R-:W-:-:S14]  /*0d70*/  BRA `(.L_x_8) ;  /* 0x0000000000247947 */ /* 0x000fdc0003800000 */
.L_x_7:
[----:B------:R-:W-:Y:S02]  /*0d80*/  ULDC.64 UR4, c[0x0][0x688] ;  /* 0x0001a20000047ab9 */ /* 0x000fe40000000a00 */
[----:B------:R-:W-:-:S04]  /*0d90*/  ISETP.NE.U32.AND P0, PT, RZ, UR4, PT ;  /* 0x00000004ff007c0c */ /* 0x000fc8000bf05070 */
[----:B------:R-:W-:-:S13]  /*0da0*/  ISETP.NE.AND.EX P0, PT, RZ, UR5, PT, P0 ;  /* 0x00000005ff007c0c */ /* 0x000fda000bf05300 */
[----:B------:R-:W-:Y:S05]  /*0db0*/  @!P0 BRA `(.L_x_9) ;  /* 0x0000000000108947 */ /* 0x000fea0003800000 */
[----:B------:R-:W0:Y:S02]  /*0dc0*/  LDC.64 R4, c[0x0][0x688] ;  /* 0x0001a200ff047b82 */ /* 0x000e240000000a00 */
[----:B0-----:R-:W2:Y:S02]  /*0dd0*/  LDG.E R4, desc[UR18][R4.64] ;  /* 0x0000001204047981 */ /* 0x001ea4000c1e1900 */
[----:B--2---:R-:W-:Y:S01]  /*0de0*/  R2UR UR23, R4 ;  /* 0x00000000041772ca */ /* 0x004fe200000e0000 */
[----:B------:R-:W-:-:S14]  /*0df0*/  BRA `(.L_x_8) ;  /* 0x0000000000047947 */ /* 0x000fdc0003800000 */
.L_x_9:
[----:B------:R-:W-:-:S05]  /*0e00*/  ULDC UR23, c[0x0][0x680] ;  /* 0x0001a00000177ab9 */ /* 0x000fca0000000800 */
.L_x_8:
[----:B------:R-:W-:Y:S02]  /*0e10*/  ULDC.64 UR4, c[0x0][0x6a0] ;  /* 0x0001a80000047ab9 */ /* 0x000fe40000000a00 */
        /* <DEDUP_REMOVED lines=11> */
.L_x_10:
        /* <DEDUP_REMOVED lines=8> */
.L_x_12:
[----:B------:R-:W-:-:S05]  /*0f50*/  ULDC UR22, c[0x0][0x684] ;  /* 0x0001a10000167ab9 */ /* 0x000fca0000000800 */
.L_x_11:
[----:B------:R-:W-:-:S13]  /*0f60*/  LOP3.LUT P0, RZ, R0, 0xff, RZ, 0xc0, !PT ;  /* 0x000000ff00ff7812 */ /* 0x000fda000780c0ff */
[----:B------:R-:W-:Y:S05]  /*0f70*/  @!P0 EXIT ;  /* 0x000000000000894d */ /* 0x000fea0003800000 */
[----:B------:R-:W-:Y:S01]  /*0f80*/  ULDC UR4, c[0x0][0x28c] ;  /* 0x0000a30000047ab9 */ /* 0x000fe20000000800 */
[----:B------:R-:W-:Y:S02]  /*0f90*/  ULOP3.LUT UR21, UR6, 0x1, URZ, 0xfc, !UPT ;  /* 0x0000000106157892 */ /* 0x000fe4000f8efc3f */
[----:B------:R-:W-:-:S04]  /*0fa0*/  UIADD3 UR4, UR4, 0x7f, URZ ;  /* 0x0000007f04047890 */ /* 0x000fc8000fffe03f */
[----:B------:R-:W-:-:S04]  /*0fb0*/  USHF.R.S32.HI UR5, URZ, 0x1f, UR4 ;  /* 0x0000001f3f057899 */ /* 0x000fc80008011404 */
[----:B------:R-:W-:-:S03]  /*0fc0*/  ULEA.HI UR5, UR5, UR4, URZ, 0x7 ;  /* 0x0000000405057291 */ /* 0x000fc6000f8f383f */
[----:B------:R-:W-:Y:S01]  /*0fd0*/  UMOV UR4, URZ ;  /* 0x0000003f00047c82 */ /* 0x000fe20008000000 */
[----:B------:R-:W-:-:S03]  /*0fe0*/  USHF.R.S32.HI UR7, URZ, 0x7, UR5 ;  /* 0x000000073f077899 */ /* 0x000fc60008011405 */
[----:B------:R-:W-:-:S09]  /*0ff0*/  UMOV UR5, URZ ;  /* 0x0000003f00057c82 */ /* 0x000fd20008000000 */
.L_x_409:
[----:B------:R-:W-:Y:S01]  /*1000*/  STL [R1], RZ ;  /* 0x000000ff01007387 */ /* 0x000fe20000100800 */
[----:B------:R-:W-:Y:S01]  /*1010*/  UISETP.LT.AND UP0, UPT, URZ, UR7, UPT ;  /* 0x000000073f00728c */ /* 0x000fe2000bf01270 */
[----:B------:R-:W-:Y:S02]  /*1020*/  CS2R R150, SRZ ;  /* 0x0000000000967805 */ /* 0x000fe4000001ff00 */
[----:B----4-:R-:W-:Y:S01]  /*1030*/  CS2R R24, SRZ ;  /* 0x0000000000187805 */ /* 0x010fe2000001ff00 */
[----:B------:R-:W-:Y:S01]  /*1040*/  STL [R1+0x4], RZ ;  /* 0x000004ff01007387 */ /* 0x000fe20000100800 */
[----:B------:R-:W-:Y:S01]  /*1050*/  USEL UR8, URZ, UR7, UP0 ;  /* 0x000000073f087287 */ /* 0x000fe20008000000 */
[----:B------:R-:W-:Y:S02]  /*1060*/  CS2R R26, SRZ ;  /* 0x00000000001a7805 */ /* 0x000fe4000001ff00 */
[----:B------:R-:W-:Y:S01]  /*1070*/  CS2R R28, SRZ ;  /* 0x00000000001c7805 */ /* 0x000fe2000001ff00 */
[----:B------:R-:W-:Y:S01]  /*1080*/  STL [R1+0x8], RZ ;  /* 0x000008ff01007387 */ /* 0x000fe20000100800 */
[----:B------:R-:W-:Y:S01]  /*1090*/  UIADD3 UR15, UR7, -UR8, URZ ;  /* 0x80000008070f7290 */ /* 0x000fe2000fffe03f */
[----:B------:R-:W-:-:S02]  /*10a0*/  CS2R R30, SRZ ;  /* 0x00000000001e7805 */ /* 0x000fc4000001ff00 */
[----:B------:R-:W-:Y:S01]  /*10b0*/  CS2R R32, SRZ ;  /* 0x0000000000207805 */ /* 0x000fe2000001ff00 */
[----:B------:R-:W-:Y:S01]  /*10c0*/  STL [R1+0xc], RZ ;  /* 0x00000cff01007387 */ /* 0x000fe20000100800 */
[----:B------:R-:W-:Y:S01]  /*10d0*/  UISETP.GE.AND UP0, UPT, UR15, 0x1, UPT ;  /* 0x000000010f00788c */ /* 0x000fe2000bf06270 */
[----:B------:R-:W-:Y:S02]  /*10e0*/  CS2R R34, SRZ ;  /* 0x0000000000227805 */ /* 0x000fe4000001ff00 */
[----:B------:R-:W-:Y:S01]  /*10f0*/  CS2R R36, SRZ ;  /* 0x0000000000247805 */ /* 0x000fe2000001ff00 */
[----:B------:R-:W-:Y:S01]  /*1100*/  STL [R1+0x10], RZ ;  /* 0x000010ff01007387 */ /* 0x000fe20000100800 */
[----:B------:R-:W-:Y:S02]  /*1110*/  CS2R R38, SRZ ;  /* 0x0000000000267805 */ /* 0x000fe4000001ff00 */
[----:B------:R-:W-:Y:S02]  /*1120*/  CS2R R40, SRZ ;  /* 0x0000000000287805 */ /* 0x000fe4000001ff00 */
[----:B------:R-:W-:Y:S01]  /*1130*/  PLOP3.LUT P0, PT, PT, PT, UP0, 0x80, 0x0 ;  /* 0x000000000000781c */ /* 0x000fe20003f0f008 */
[----:B------:R-:W-:Y:S01]  /*1140*/  STL [R1+0x14], RZ ;  /* 0x000014ff01007387 */ /* 0x000fe20000100800 */
[----:B------:R-:W-:-:S02]  /*1150*/  CS2R R42, SRZ ;  /* 0x00000000002a7805 */ /* 0x000fc4000001ff00 */
[----:B------:R-:W-:Y:S02]  /*1160*/  CS2R R44, SRZ ;  /* 0x00000000002c7805 */ /* 0x000fe4000001ff00 */
[----:B------:R-:W-:Y:S01]  /*1170*/  CS2R R46, SRZ ;  /* 0x00000000002e7805 */ /* 0x000fe2000001ff00 */
[----:B------:R-:W-:Y:S01]  /*1180*/  STL [R1+0x18], RZ ;  /* 0x000018ff01007387 */ /* 0x000fe20000100800 */
[----:B------:R-:W-:Y:S02]  /*1190*/  CS2R R48, SRZ ;  /* 0x0000000000307805 */ /* 0x000fe4000001ff00 */
[----:B------:R-:W-:Y:S02]  /*11a0*/  CS2R R50, SRZ ;  /* 0x0000000000327805 */ /* 0x000fe4000001ff00 */
[----:B------:R-:W-:Y:S01]  /*11b0*/  CS2R R52, SRZ ;  /* 0x0000000000347805 */ /* 0x000fe2000001ff00 */
        /* <DEDUP_REMOVED lines=64> */
[----:B------:R-:W-:Y:S04]  /*15c0*/  STL [R1+0x5c], RZ ;  /* 0x00005cff01007387 */ /* 0x000fe80000100800 */
        /* <DEDUP_REMOVED lines=53> */
[----:B------:R-:W-:Y:S01]  /*1920*/  STL [R1+0x134], RZ ;  /* 0x000134ff01007387 */ /* 0x000fe20000100800 */
[----:B0-----:R-:W0:Y:S03]  /*1930*/  S2R R0, SR_TID.X ;  /* 0x0000000000007919 */ /* 0x001e260000002100 */
        /* <DEDUP_REMOVED lines=8> */
[----:B0-----:R-:W-:-:S03]  /*19c0*/  LOP3.LUT R0, R0, 0x80, RZ, 0xc0, !PT ;  /* 0x0000008000007812 */ /* 0x001fc600078ec0ff */
[----:B------:R-:W-:Y:S01]  /*19d0*/  STL [R1+0x158], RZ ;  /* 0x000158ff01007387 */ /* 0x000fe20000100800 */
[----:B------:R-:W-:-:S03]  /*19e0*/  SHF.R.U32.HI R0, RZ, 0x7, R0 ;  /* 0x00000007ff007819 */ /* 0x000fc60000011600 */
        /* <DEDUP_REMOVED lines=33> */
[----:B------:R-:W0:Y:S04]  /*1c00*/  SHFL.IDX PT, R0, R0, RZ, 0x1f ;  /* 0x00001fff00007589 */ /* 0x000e2800000e0000 */
[----:B-1----:R1:W-:Y:S04]  /*1c10*/  STL [R1+0x1e0], RZ ;  /* 0x0001e0ff01007387 */ /* 0x0023e80000100800 */
[----:B------:R1:W-:Y:S04]  /*1c20*/  STL [R1+0x1e4], RZ ;  /* 0x0001e4ff01007387 */ /* 0x0003e80000100800 */
[----:B------:R1:W-:Y:S04]  /*1c30*/  STL [R1+0x1e8], RZ ;  /* 0x0001e8ff01007387 */ /* 0x0003e80000100800 */
[----:B------:R1:W-:Y:S04]  /*1c40*/  STL [R1+0x1ec], RZ ;  /* 0x0001ecff01007387 */ /* 0x0003e80000100800 */
[----:B------:R1:W-:Y:S04]  /*1c50*/  STL [R1+0x1f0], RZ ;  /* 0x0001f0ff01007387 */ /* 0x0003e80000100800 */
[----:B------:R1:W-:Y:S01]  /*1c60*/  STL [R1+0x1f4], RZ ;  /* 0x0001f4ff01007387 */ /* 0x0003e20000100800 */
[----:B0-----:R-:W-:-:S03]  /*1c70*/  R2UR UR9, R0 ;  /* 0x00000000000972ca */ /* 0x001fc600000e0000 */
[----:B------:R1:W-:Y:S04]  /*1c80*/  STL [R1+0x1f8], RZ ;  /* 0x0001f8ff01007387 */ /* 0x0003e80000100800 */
[----:B------:R1:W-:Y:S01]  /*1c90*/  STL [R1+0x1fc], RZ ;  /* 0x0001fcff01007387 */ /* 0x0003e20000100800 */
[----:B------:R-:W-:Y:S07]  /*1ca0*/  @!P0 BRA `(.L_x_13) ;  /* 0x0000005400788947 */ /* 0x000fee0003800000 */
[----:B------:R-:W0:Y:S01]  /*1cb0*/  S2UR UR11, SR_CgaCtaId ;  /* 0x00000000000b79c3 */ /* 0x000e220000008800 */
[----:B------:R-:W-:Y:S01]  /*1cc0*/  ULEA.HI UR8, UR9, UR9, URZ, 0x1 ;  /* 0x0000000909087291 */ /* 0x000fe2000f8f083f */
[----:B------:R-:W-:Y:S01]  /*1cd0*/  IMAD.U32 R2, RZ, RZ, UR5 ;  /* 0x00000005ff027e24 */ /* 0x000fe2000f8e00ff */
[----:B------:R-:W-:Y:S01]  /*1ce0*/  UMOV UR10, 0x400 ;  /* 0x00000400000a7882 */ /* 0x000fe20000000000 */
[----:B------:R-:W-:Y:S02]  /*1cf0*/  UPLOP3.LUT UP0, UPT, UPT, UPT, UPT, 0x40, 0x0 ;  /* 0x000000000000789c */ /* 0x000fe40003f0e870 */
[----:B------:R-:W-:Y:S01]  /*1d00*/  ULOP3.LUT UR8, UR8, 0x7fffe, URZ, 0xc0, !UPT ;  /* 0x0007fffe08087892 */ /* 0x000fe2000f8ec03f */
[----:B------:R-:W-:Y:S01]  /*1d10*/  UMOV UR16, UR4 ;  /* 0x0000000400107c82 */ /* 0x000fe20008000000 */
[----:B------:R-:W-:Y:S02]  /*1d20*/  UMOV UR17, UR4 ;  /* 0x0000000400117c82 */ /* 0x000fe40008000000 */
[----:B------:R-:W-:-:S02]  /*1d30*/  UIADD3 UR8, UR9, -UR8, URZ ;  /* 0x8000000809087290 */ /* 0x000fc4000fffe03f */
[----:B0-----:R-:W-:-:S04]  /*1d40*/  ULEA UR10, UR11, UR10, 0x18 ;  /* 0x0000000a0b0a7291 */ /* 0x001fc8000f8ec03f */
[----:B------:R-:W-:-:S04]  /*1d50*/  ULEA UR8, UR8, UR10, 0xd ;  /* 0x0000000a08087291 */ /* 0x000fc8000f8e683f */
[----:B------:R-:W-:-:S04]  /*1d60*/  UIADD3 UR8, UR8, 0x100, URZ ;  /* 0x0000010008087890 */ /* 0x000fc8000fffe03f */
[----:B------:R-:W-:-:S04]  /*1d70*/  USHF.R.U32.HI UR8, URZ, 0x4, UR8 ;  /* 0x000000043f087899 */ /* 0x000fc80008011608 */
[----:B------:R-:W-:-:S12]  /*1d80*/  ULOP3.LUT UR14, UR8, 0x3fff, URZ, 0xc0, !UPT ;  /* 0x00003fff080e7892 */ /* 0x000fd8000f8ec03f */
.L_x_20:
[----:B------:R-:W-:-:S06]  /*1d90*/  UISETP.NE.AND UP1, UPT, UR21, 0x3, UPT ;  /* 0x000000031500788c */ /* 0x000fcc000bf25270 */
[----:B------:R-:W-:-:S13]  /*1da0*/  PLOP3.LUT P1, PT, PT, PT, UP1, 0x80, 0x0 ;  /* 0x000000000000781c */ /* 0x000fda0003f2f018 */
[----:B------:R-:W-:Y:S05]  /*1db0*/  @!P1 BRA `(.L_x_14) ;  /* 0x0000000000049947 */ /* 0x000fea0003800000 */
[----:B------:R-:W-:Y:S01]  /*1dc0*/  BPT.TRAP 0x1 ;  /* 0x000000040000795c */ /* 0x000fe20000300000 */
.L_x_14:
[----:B------:R-:W0:Y:S01]  /*1dd0*/  S2UR UR8, SR_CgaCtaId ;  /* 0x00000000000879c3 */ /* 0x000e220000008800 */
[----:B------:R-:W-:Y:S01]  /*1de0*/  UMOV UR20, 0x400 ;  /* 0x0000040000147882 */ /* 0x000fe20000000000 */
[----:B------:R-:W-:Y:S01]  /*1df0*/  SHF.L.U32 R0, R2, 0x1f, RZ ;  /* 0x0000001f02007819 */ /* 0x000fe200000006ff */
[----:B0-----:R-:W-:-:S04]  /*1e00*/  ULEA UR20, UR8, UR20, 0x18 ;  /* 0x0000001408147291 */ /* 0x001fc8000f8ec03f */
[----:B------:R-:W-:-:S09]  /*1e10*/  ULEA UR8, UR16, UR20, 0x3 ;  /* 0x0000001410087291 */ /* 0x000fd2000f8e183f */
[----:B------:R0:W2:Y:S01]  /*1e20*/  SYNCS.PHASECHK.TRANS64.TRYWAIT P0, [UR8], R0 ;  /* 0x00000000ff0075a7 */ /* 0x0000a20008000148 */
[----:B------:R-:W-:Y:S05]  /*1e30*/  @!P1 BRA `(.L_x_15) ;  /* 0x0000000000049947 */ /* 0x000fea0003800000 */
[----:B------:R-:W-:Y:S01]  /*1e40*/  BPT.TRAP 0x1 ;  /* 0x000000040000795c */ /* 0x000fe20000300000 */
.L_x_15:
[----:B--2---:R-:W-:Y:S05]  /*1e50*/  @P0 BRA `(.L_x_16) ;  /* 0x0000000000080947 */ /* 0x004fea0003800000 */
[----:B------:R-:W2:Y:S02]  /*1e60*/  SYNCS.PHASECHK.TRANS64.TRYWAIT P0, [UR8], R0 ;  /* 0x00000000ff0075a7 */ /* 0x000ea40008000148 */
[----:B--2---:R-:W-:Y:S05]  /*1e70*/  @!P0 BRA `(.L_x_17) ;  /* 0x0000019c006c8947 */ /* 0x004fea0003800000 */
.L_x_16:
[----:B------:R-:W-:Y:S04]  /*1e80*/  STL.64 [R1+0xa50], R150 ;  /* 0x000a509601007387 */ /* 0x000fe80000100a00 */
        /* <DEDUP_REMOVED lines=62> */
[----:B------:R3:W-:Y:S04]  /*2270*/  STL.64 [R1+0x858], R24 ;  /* 0x0008581801007387 */ /* 0x0007e80000100a00 */
[----:B---3--:R-:W3:Y:S04]  /*2280*/  LDL.LU.64 R24, [R1] ;  /* 0x0000000001187983 */ /* 0x008ee80000300a00 */
[----:B------:R-:W3:Y:S04]  /*2290*/  LDL.LU.64 R26, [R1+0x8] ;  /* 0x00000800011a7983 */ /* 0x000ee80000300a00 */
        /* <DEDUP_REMOVED lines=61> */
[----:B------:R-:W3:Y:S01]  /*2670*/  LDL.LU.64 R150, [R1+0x1f8] ;  /* 0x0001f80001967983 */ /* 0x000ee20000300a00 */
[----:B--2---:R-:W2:Y:S01]  /*2680*/  S2R R4, SR_TID.X ;  /* 0x0000000000047919 */ /* 0x004ea20000002100 */
[----:B------:R-:W-:Y:S01]  /*2690*/  USHF.L.U32 UR8, UR16, 0xc, URZ ;  /* 0x0000000c10087899 */ /* 0x000fe2000800063f */
[C---:B--2---:R-:W-:Y:S01]  /*26a0*/  SHF.L.U32 R152, R4.reuse, 0x6, RZ ;  /* 0x0000000604987819 */ /* 0x044fe200000006ff */
[----:B0-----:R-:W-:-:S03]  /*26b0*/  IMAD.SHL.U32 R0, R4, 0x400, RZ ;  /* 0x0000040004007824 */ /* 0x001fc600078e00ff */
[----:B------:R-:W-:-:S04]  /*26c0*/  LOP3.LUT R152, R152, 0x3800, RZ, 0xc0, !PT ;  /* 0x0000380098987812 */ /* 0x000fc800078ec0ff */
[----:B------:R-:W-:Y:S01]  /*26d0*/  LOP3.LUT R152, R152, 0x400, R0, 0xf8, !PT ;  /* 0x0000040098987812 */ /* 0x000fe200078ef800 */
[----:B------:R-:W-:-:S05]  /*26e0*/  IMAD.SHL.U32 R0, R4, 0x20, RZ ;  /* 0x0000002004007824 */ /* 0x000fca00078e00ff */
[----:B------:R-:W-:-:S04]  /*26f0*/  LOP3.LUT R152, R152, 0x380, R0, 0xf8, !PT ;  /* 0x0000038098987812 */ /* 0x000fc800078ef800 */
[----:B------:R-:W-:-:S05]  /*2700*/  LEA.HI R152, R152, UR8, RZ, 0x1d ;  /* 0x0000000898987c11 */ /* 0x000fca000f8fe8ff */
[----:B------:R-:W3:Y:S01]  /*2710*/  LDS.128 R156, [R152+UR20+0x30100] ;  /* 0x03010014989c7984 */ /* 0x000ee20008000c00 */
[----:B------:R-:W-:Y:S02]  /*2720*/  UIADD3 UR9, UR20, 0x10100, URZ ;  /* 0x0001010014097890 */ /* 0x000fe4000fffe03f */
[----:B------:R-:W-:Y:S01]  /*2730*/  ULOP3.LUT UR24, UR14, 0x10000, URZ, 0xfc, !UPT ;  /* 0x000100000e187892 */ /* 0x000fe2000f8efc3f */
[----:B------:R-:W0:Y:S01]  /*2740*/  LDS.128 R152, [R152+UR20+0x30900] ;  /* 0x0309001498987984 */ /* 0x000e220008000c00 */
[----:B------:R-:W-:-:S04]  /*2750*/  USHF.R.U32.HI UR9, URZ, 0x4, UR9 ;  /* 0x000000043f097899 */ /* 0x000fc80008011609 */
[----:B------:R-:W-:-:S04]  /*2760*/  ULOP3.LUT UR9, UR9, 0x3fff, URZ, 0xc0, !UPT ;  /* 0x00003fff09097892 */ /* 0x000fc8000f8ec03f */
[----:B------:R-:W-:Y:S02]  /*2770*/  ULOP3.LUT UR9, UR9, 0x10000, URZ, 0xfc, !UPT ;  /* 0x0001000009097892 */ /* 0x000fe4000f8efc3f */
[----:B------:R-:W-:Y:S02]  /*2780*/  ULEA UR24, UR16, UR24, 0xb ;  /* 0x0000001810187291 */ /* 0x000fe4000f8e583f */
[----:B------:R-:W-:Y:S01]  /*2790*/  UIADD3 UR25, UR8, UR9, URZ ;  /* 0x0000000908197290 */ /* 0x000fe2000fffe03f */
[----:B------:R-:W-:Y:S02]  /*27a0*/  UMOV UR11, 0x40000040 ;  /* 0x40000040000b7882 */ /* 0x000fe40000000000 */
[----:B------:R-:W-:Y:S02]  /*27b0*/  UMOV UR9, 0x40000040 ;  /* 0x4000004000097882 */ /* 0x000fe40000000000 */
[----:B------:R-:W-:Y:S02]  /*27c0*/  UMOV UR8, UR24 ;  /* 0x0000001800087c82 */ /* 0x000fe40008000000 */
[----:B------:R-:W-:Y:S01]  /*27d0*/  UMOV UR10, UR25 ;  /* 0x00000019000a7c82 */ /* 0x000fe20008000000 */
[----:B------:R-:W-:Y:S04]  /*27e0*/  STL [R1+0x454], R3 ;  /* 0x0004540301007387 */ /* 0x000fe80000100800 */
[----:B------:R2:W-:Y:S01]  /*27f0*/  STL [R1+0x450], R2 ;  /* 0x0004500201007387 */ /* 0x0005e20000100800 */
[----:B---3--:R-:W-:-:S06]  /*2800*/  WARPGROUP.ARRIVE ;  /* 0x00000000000079c5 */ /* 0x008fcc0000000000 */
[----:B------:R-:W-:Y:S03]  /*2810*/  HGMMA.SP.64x256x32.F32.BF16 R24, gdesc[UR8], R24, UP0, R156, 0x0, gsb0 ;  /* 0x0be09c00081879f0 */ /* 0x000fe6000b801a18 */
[----:B------:R-:W-:Y:S02]  /*2820*/  WARPGROUP.DEPBAR.LE gsb0, 0x0 ;  /* 0x00008000000079c5 */ /* 0x000fe40000010000 */
[----:B------:R-:W-:Y:S04]  /*2830*/  STL.64 [R1], R24 ;  /* 0x0000001801007387 */ /* 0x000fe80000100a00 */
        /* <DEDUP_REMOVED lines=9> */
[----:B------:R-:W-:Y:S01]  /*28d0*/  STL.64 [R1+0x50], R44 ;  /* 0x0000502c01007387 */ /* 0x000fe20000100a00 */
[----:B--2---:R-:W-:-:S03]  /*28e0*/  MOV R2, R150 ;  /* 0x0000009600027202 */ /* 0x004fc60000000f00 */
[----:B------:R-:W-:Y:S01]  /*28f0*/  STL.64 [R1+0x58], R46 ;  /* 0x0000582e01007387 */ /* 0x000fe20000100a00 */
[----:B------:R-:W-:-:S03]  /*2900*/  IMAD.MOV.U32 R0, RZ, RZ, R151 ;  /* 0x000000ffff007224 */ /* 0x000fc600078e0097 */
[----:B------:R-:W-:Y:S01]  /*2910*/  STL.64 [R1+0x60], R48 ;  /* 0x0000603001007387 */ /* 0x000fe20000100a00 */
[----:B------:R-:W-:-:S03]  /*2920*/  IMAD.MOV.U32 R4, RZ, RZ, R148 ;  /* 0x000000ffff047224 */ /* 0x000fc600078e0094 */
[----:B------:R-:W-:Y:S01]  /*2930*/  STL.64 [R1+0x68], R50 ;  /* 0x0000683201007387 */ /* 0x000fe20000100a00 */
[----:B------:R-:W-:Y:S01]  /*2940*/  IMAD.MOV.U32 R3, RZ, RZ, R149 ;  /* 0x000000ffff037224 */ /* 0x000fe200078e0095 */
[----:B------:R-:W-:Y:S02]  /*2950*/  MOV R6, R146 ;  /* 0x0000009200067202 */ /* 0x000fe40000000f00 */
[----:B------:R2:W-:Y:S01]  /*2960*/  STL [R1+0x70], R52 ;  /* 0x0000703401007387 */ /* 0x0005e20000100800 */
[----:B------:R-:W-:-:S03]  /*2970*/  IMAD.MOV.U32 R5, RZ, RZ, R147 ;  /* 0x000000ffff057224 */ /* 0x000fc600078e0093 */
[----:B------:R-:W3:Y:S01]  /*2980*/  LDL.LU.64 R150, [R1+0xa50] ;  /* 0x000a500001967983 */ /* 0x000ee20000300a00 */
[----:B------:R-:W-:Y:S01]  /*2990*/  IMAD.MOV.U32 R8, RZ, RZ, R144 ;  /* 0x000000ffff087224 */ /* 0x000fe200078e0090 */
[----:B------:R-:W-:Y:S01]  /*29a0*/  MOV R10, R142 ;  /* 0x0000008e000a7202 */ /* 0x000fe20000000f00 */
[----:B------:R-:W-:Y:S01]  /*29b0*/  IMAD.MOV.U32 R7, RZ, RZ, R145 ;  /* 0x000000ffff077224 */ /* 0x000fe200078e0091 */
[----:B------:R-:W3:Y:S01]  /*29c0*/  LDL.LU.64 R148, [R1+0xa48] ;  /* 0x000a480001947983 */ /* 0x000ee20000300a00 */
        /* <DEDUP_REMOVED lines=134> */
[----:B------:R-:W-:-:S03]  /*3230*/  IMAD.MOV.U32 R235, RZ, RZ, R53 ;  /* 0x000000ffffeb7224 */ /* 0x000fc600078e0035 */
[----:B------:R-:W3:Y:S04]  /*3240*/  LDL.LU.64 R56, [R1+0x8d8] ;  /* 0x0008d80001387983 */ /* 0x000ee80000300a00 */
[----:B------:R-:W3:Y:S04]  /*3250*/  LDL.LU.64 R54, [R1+0x8d0] ;  /* 0x0008d00001367983 */ /* 0x000ee80000300a00 */
[----:B--2---:R-:W3:Y:S04]  /*3260*/  LDL.LU.64 R52, [R1+0x8c8] ;  /* 0x0008c80001347983 */ /* 0x004ee80000300a00 */
        /* <DEDUP_REMOVED lines=14> */
[----:B------:R-:W-:Y:S01]  /*3350*/  UIADD3 UR8, UR24, 0x400, URZ ;  /* 0x0000040018087890 */ /* 0x000fe2000fffe03f */
[----:B------:R-:W-:-:S02]  /*3360*/  UMOV UR9, 0x40000040 ;  /* 0x4000004000097882 */ /* 0x000fc40000000000 */
[----:B0-----:R-:W-:Y:S04]  /*3370*/  STL.64 [R1+0x850], R154 ;  /* 0x0008509a01007387 */ /* 0x001fe80000100a00 */
[----:B------:R-:W-:Y:S01]  /*3380*/  STL.64 [R1+0x848], R152 ;  /* 0x0008489801007387 */ /* 0x000fe20000100a00 */
[----:B---3--:R-:W-:-:S06]  /*3390*/  WARPGROUP.ARRIVE ;  /* 0x00000000000079c5 */ /* 0x008fcc0000000000 */
[----:B------:R-:W-:Y:S03]  /*33a0*/  HGMMA.SP.64x256x32.F32.BF16 R24, gdesc[UR8], R24, UP0, R152, 0x0, gsb0 ;  /* 0x0be09800081879f0 */ /* 0x000fe6000b801a18 */
[----:B------:R-:W-:Y:S02]  /*33b0*/  WARPGROUP.DEPBAR.LE gsb0, 0x0 ;  /* 0x00008000000079c5 */ /* 0x000fe40000010000 */
        /* <DEDUP_REMOVED lines=62> */
[----:B0-----:R-:W2:Y:S04]  /*37a0*/  LDL.LU R28, [R1] ;  /* 0x00000000011c7983 */ /* 0x001ea80000300800 */
[----:B------:R-:W2:Y:S04]  /*37b0*/  LDL.LU R29, [R1+0x4] ;  /* 0x00000400011d7983 */ /* 0x000ea80000300800 */
        /* <DEDUP_REMOVED lines=26> */
[----:B------:R-:W2:Y:S01]  /*3960*/  LDL.LU R56, [R1+0x70] ;  /* 0x0000700001387983 */ /* 0x000ea20000300800 */
[----:B------:R-:W-:Y:S01]  /*3970*/  IMAD.MOV.U32 R57, RZ, RZ, R235 ;  /* 0x000000ffff397224 */ /* 0x000fe200078e00eb */
[----:B------:R-:W-:Y:S01]  /*3980*/  MOV R59, R233 ;  /* 0x000000e9003b7202 */ /* 0x000fe20000000f00 */
        /* <DEDUP_REMOVED lines=48> */
[----:B------:R-:W-:-:S02]  /*3c90*/  IMAD.MOV.U32 R90, RZ, RZ, R202 ;  /* 0x000000ffff5a7224 */ /* 0x000fc400078e00ca */
[----:B------:R-:W-:Y:S02]  /*3ca0*/  IMAD.MOV.U32 R92, RZ, RZ, R200 ;  /* 0x000000ffff5c7224 */ /* 0x000fe400078e00c8 */
[----:B------:R-:W-:Y:S02]  /*3cb0*/  IMAD.MOV.U32 R93, RZ, RZ, R199 ;  /* 0x000000ffff5d7224 */ /* 0x000fe400078e00c7 */
[----:B------:R-:W-:Y:S02]  /*3cc0*/  IMAD.MOV.U32 R94, RZ, RZ, R198 ;  /* 0x000000ffff5e7224 */ /* 0x000fe400078e00c6 */
[----:B------:R-:W-:Y:S02]  /*3cd0*/  IMAD.MOV.U32 R96, RZ, RZ, R196 ;  /* 0x000000ffff607224 */ /* 0x000fe400078e00c4 */
[----:B------:R-:W-:Y:S02]  /*3ce0*/  IMAD.MOV.U32 R97, RZ, RZ, R195 ;  /* 0x000000ffff617224 */ /* 0x000fe400078e00c3 */
        /* <DEDUP_REMOVED lines=42> */
[----:B------:R-:W-:Y:S01]  /*3f90*/  IMAD.MOV.U32 R154, RZ, RZ, R2 ;  /* 0x000000ffff9a7224 */ /* 0x000fe200078e0002 */
[----:B------:R-:W-:-:S02]  /*3fa0*/  UIADD3 UR8, UR24, 0x2, URZ ;  /* 0x0000000218087890 */ /* 0x000fc4000fffe03f */
[----:B------:R-:W-:Y:S01]  /*3fb0*/  UIADD3 UR10, UR25, 0x4, URZ ;  /* 0x00000004190a7890 */ /* 0x000fe2000fffe03f */
[----:B------:R-:W-:Y:S01]  /*3fc0*/  UMOV UR9, 0x40000040 ;  /* 0x4000004000097882 */ /* 0x000fe20000000000 */
[----:B------:R-:W-:Y:S01]  /*3fd0*/  UMOV UR11, 0x40000040 ;  /* 0x40000040000b7882 */ /* 0x000fe20000000000 */
[----:B--2---:R-:W-:-:S06]  /*3fe0*/  WARPGROUP.ARRIVE ;  /* 0x00000000000079c5 */ /* 0x004fcc0000000000 */
[----:B------:R-:W-:Y:S03]  /*3ff0*/  HGMMA.SP.64x256x32.F32.BF16 R28, gdesc[UR8], R28, R157, 0x0, gsb0 ;  /* 0x0be09d00081c79f0 */ /* 0x000fe60008001a1c */
        /* <DEDUP_REMOVED lines=65> */
[----:B0-----:R-:W2:Y:S04]  /*4410*/  LDL.LU.64 R154, [R1+0x850] ;  /* 0x00085000019a7983 */ /* 0x001ea80000300a00 */
        /* <DEDUP_REMOVED lines=64> */
[----:B------:R-:W-:Y:S01]  /*4820*/  UMOV UR9, 0x40000040 ;  /* 0x4000004000097882 */ /* 0x000fe20000000000 */
[----:B---3--:R-:W-:-:S07]  /*4830*/  WARPGROUP.ARRIVE ;  /* 0x00000000000079c5 */ /* 0x008fce0000000000 */
[----:B------:R-:W-:Y:S03]  /*4840*/  HGMMA.SP.64x256x32.F32.BF16 R24, gdesc[UR8], R24, R153, 0x0, gsb0 ;  /* 0x0be09900081879f0 */ /* 0x000fe60008001a18 */
        /* <DEDUP_REMOVED lines=65> */
[----:B0-----:R-:W3:Y:S04]  /*4c60*/  LDL.LU.64 R24, [R1] ;  /* 0x0000000001187983 */ /* 0x001ee80000300a00 */
        /* <DEDUP_REMOVED lines=63> */
[----:B------:R-:W-:-:S02]  /*5060*/  UIADD3 UR8, UR24, 0x4, URZ ;  /* 0x0000000418087890 */ /* 0x000fc4000fffe03f */
[----:B------:R-:W-:Y:S01]  /*5070*/  UIADD3 UR10, UR25, 0x800, URZ ;  /* 0x00000800190a7890 */ /* 0x000fe2000fffe03f */
[----:B------:R-:W-:Y:S01]  /*5080*/  UMOV UR9, 0x40000040 ;  /* 0x4000004000097882 */ /* 0x000fe20000000000 */
[----:B------:R-:W-:Y:S01]  /*5090*/  UMOV UR11, 0x40000040 ;  /* 0x40000040000b7882 */ /* 0x000fe20000000000 */
[----:B---3--:R-:W-:-:S06]  /*50a0*/  WARPGROUP.ARRIVE ;  /* 0x00000000000079c5 */ /* 0x008fcc0000000000 */
        /* <DEDUP_REMOVED lines=11> */
[----:B------:R-:W-:-:S03]  /*5160*/  IMAD.MOV.U32 R4, RZ, RZ, R150 ;  /* 0x000000ffff047224 */ /* 0x000fc600078e0096 */
[----:B------:R-:W-:Y:S01]  /*5170*/  STL.64 [R1+0x48], R42 ;  /* 0x0000482a01007387 */ /* 0x000fe20000100a00 */
[----:B------:R-:W-:-:S03]  /*5180*/  IMAD.MOV.U32 R0, RZ, RZ, R151 ;  /* 0x000000ffff007224 */ /* 0x000fc600078e0097 */
[----:B------:R-:W-:Y:S01]  /*5190*/  STL.64 [R1+0x50], R44 ;  /* 0x0000502c01007387 */ /* 0x000fe20000100a00 */
[----:B------:R-:W-:Y:S01]  /*51a0*/  MOV R6, R148 ;  /* 0x0000009400067202 */ /* 0x000fe20000000f00 */
[----:B------:R-:W-:Y:S02]  /*51b0*/  IMAD.MOV.U32 R5, RZ, RZ, R149 ;  /* 0x000000ffff057224 */ /* 0x000fe400078e0095 */
[----:B------:R-:W-:Y:S01]  /*51c0*/  STL.64 [R1+0x58], R46 ;  /* 0x0000582e01007387 */ /* 0x000fe20000100a00 */
[----:B------:R-:W-:-:S03]  /*51d0*/  IMAD.MOV.U32 R8, RZ, RZ, R146 ;  /* 0x000000ffff087224 */ /* 0x000fc600078e0092 */
[----:B------:R0:W-:Y:S01]  /*51e0*/  STL [R1+0x60], R48 ;  /* 0x0000603001007387 */ /* 0x0001e20000100800 */
[----:B------:R-:W-:Y:S01]  /*51f0*/  IMAD.MOV.U32 R7, RZ, RZ, R147 ;  /* 0x000000ffff077224 */ /* 0x000fe200078e0093 */
[----:B------:R-:W-:Y:S02]  /*5200*/  MOV R10, R144 ;  /* 0x00000090000a7202 */ /* 0x000fe40000000f00 */
        /* <DEDUP_REMOVED lines=141> */
[----:B------:R-:W-:Y:S02]  /*5ae0*/  IMAD.MOV.U32 R2, RZ, RZ, R50 ;  /* 0x000000ffff027224 */ /* 0x000fe400078e0032 */
[----:B------:R-:W-:Y:S01]  /*5af0*/  IMAD.MOV.U32 R235, RZ, RZ, R51 ;  /* 0x000000ffffeb7224 */ /* 0x000fe200078e0033 */
[----:B------:R-:W3:Y:S01]  /*5b00*/  LDL.LU.64 R54, [R1+0x4d0] ;  /* 0x0004d00001367983 */ /* 0x000ee20000300a00 */
[----:B------:R-:W-:-:S03]  /*5b10*/  IMAD.MOV.U32 R3, RZ, RZ, R49 ;  /* 0x000000ffff037224 */ /* 0x000fc600078e0031 */
[----:B------:R-:W3:Y:S04]  /*5b20*/  LDL.LU.64 R52, [R1+0x4c8] ;  /* 0x0004c80001347983 */ /* 0x000ee80000300a00 */
[----:B------:R-:W3:Y:S04]  /*5b30*/  LDL.LU.64 R50, [R1+0x4c0] ;  /* 0x0004c00001327983 */ /* 0x000ee80000300a00 */
[----:B0-----:R-:W3:Y:S04]  /*5b40*/  LDL.LU.64 R48, [R1+0x4b8] ;  /* 0x0004b80001307983 */ /* 0x001ee80000300a00 */
        /* <DEDUP_REMOVED lines=14> */
[----:B--2---:R-:W-:Y:S01]  /*5c30*/  STL.64 [R1+0x448], R154 ;  /* 0x0004489a01007387 */ /* 0x004fe20000100a00 */
[----:B---3--:R-:W-:-:S06]  /*5c40*/  WARPGROUP.ARRIVE ;  /* 0x00000000000079c5 */ /* 0x008fcc0000000000 */
        /* <DEDUP_REMOVED lines=141> */
[----:B------:R-:W-:Y:S01]  /*6520*/  UIADD3 UR8, UR24, 0x6, URZ ;  /* 0x0000000618087890 */ /* 0x000fe2000fffe03f */
[----:B------:R-:W-:Y:S01]  /*6530*/  IMAD.MOV.U32 R87, RZ, RZ, R203 ;  /* 0x000000ffff577224 */ /* 0x000fe200078e00cb */
[----:B------:R-:W-:Y:S01]  /*6540*/  UIADD3 UR10, UR25, 0x804, URZ ;  /* 0x00000804190a7890 */ /* 0x000fe2000fffe03f */
[----:B------:R-:W-:Y:S01]  /*6550*/  IMAD.MOV.U32 R88, RZ, RZ, R202 ;  /* 0x000000ffff587224 */ /* 0x000fe200078e00ca */
[----:B------:R-:W-:Y:S01]  /*6560*/  UMOV UR9, 0x40000040 ;  /* 0x4000004000097882 */ /* 0x000fe20000000000 */
[----:B------:R-:W-:Y:S01]  /*6570*/  IMAD.MOV.U32 R90, RZ, RZ, R200 ;  /* 0x000000ffff5a7224 */ /* 0x000fe200078e00c8 */
[----:B------:R-:W-:Y:S01]  /*6580*/  UMOV UR11, 0x40000040 ;  /* 0x40000040000b7882 */ /* 0x000fe20000000000 */
[----:B------:R-:W-:Y:S01]  /*6590*/  IMAD.MOV.U32 R91, RZ, RZ, R199 ;  /* 0x000000ffff5b7224 */ /* 0x000fe200078e00c7 */
[----:B------:R0:W5:Y:S01]  /*65a0*/  LDL.LU R3, [R1+0x454] ;  /* 0x0004540001037983 */ /* 0x0001620000300800 */
[----:B------:R-:W-:-:S02]  /*65b0*/  IMAD.MOV.U32 R92, RZ, RZ, R198 ;  /* 0x000000ffff5c7224 */ /* 0x000fc400078e00c6 */
[----:B------:R-:W-:Y:S01]  /*65c0*/  IMAD.MOV.U32 R94, RZ, RZ, R196 ;  /* 0x000000ffff5e7224 */ /* 0x000fe200078e00c4 */
[----:B------:R0:W5:Y:S01]  /*65d0*/  LDL.LU R2, [R1+0x450] ;  /* 0x0004500001027983 */ /* 0x0001620000300800 */
        /* <DEDUP_REMOVED lines=44> */
[----:B------:R-:W-:-:S06]  /*68a0*/  IMAD.MOV.U32 R155, RZ, RZ, R0 ;  /* 0x000000ffff9b7224 */ /* 0x000fcc00078e0000 */
        /* <DEDUP_REMOVED lines=67> */
[----:B--2---:R-:W2:Y:S04]  /*6ce0*/  LDL.LU.64 R154, [R1+0x448] ;  /* 0x00044800019a7983 */ /* 0x004ea80000300a00 */
[----:B------:R-:W2:Y:S04]  /*6cf0*/  LDL.LU.64 R150, [R1+0x440] ;  /* 0x0004400001967983 */ /* 0x000ea80000300a00 */
        /* <DEDUP_REMOVED lines=60> */
[----:B------:R-:W2:Y:S01]  /*70c0*/  LDL.LU.64 R28, [R1+0x258] ;  /* 0x00025800011c7983 */ /* 0x000ea20000300a00 */
[----:B------:R-:W-:Y:S01]  /*70d0*/  UIADD3 UR8, UR24, 0x406, URZ ;  /* 0x0000040618087890 */ /* 0x000fe2000fffe03f */
[----:B------:R-:W-:Y:S01]  /*70e0*/  UMOV UR9, 0x40000040 ;  /* 0x4000004000097882 */ /* 0x000fe20000000000 */
[----:B--2---:R-:W-:-:S07]  /*70f0*/  WARPGROUP.ARRIVE ;  /* 0x00000000000079c5 */ /* 0x004fce0000000000 */
[----:B------:R-:W-:Y:S03]  /*7100*/  HGMMA.SP.64x256x32.F32.BF16 R24, gdesc[UR8], R24, R155, 0x0, gsb0 ;  /* 0x0be09b00081879f0 */ /* 0x000fe60008001a18 */
[----:B------:R-:W-:Y:S02]  /*7110*/  WARPGROUP.DEPBAR.LE gsb0, 0x0 ;  /* 0x00008000000079c5 */ /* 0x000fe40000010000 */
[----:B0-----:R-:W-:Y:S05]  /*7120*/  @!P1 BRA `(.L_x_18) ;  /* 0x0000000000049947 */ /* 0x001fea0003800000 */
[----:B------:R-:W-:Y:S01]  /*7130*/  BPT.TRAP 0x1 ;  /* 0x000000040000795c */ /* 0x000fe20000300000 */
.L_x_18:
[----:B------:R-:W-:Y:S02]  /*7140*/  UISETP.GT.U32.AND UP0, UPT, UR6, 0x1, UPT ;  /* 0x000000010600788c */ /* 0x000fe4000bf04070 */
[----:B------:R-:W-:-:S04]  /*7150*/  ULEA UR20, UR17, UR20, 0x3 ;  /* 0x0000001411147291 */ /* 0x000fc8000f8e183f */
[----:B------:R-:W-:Y:S01]  /*7160*/  UIADD3 UR20, UR20, 0x10, URZ ;  /* 0x0000001014147890 */ /* 0x000fe2000fffe03f */
[----:B------:R-:W-:-:S03]  /*7170*/  PLOP3.LUT P0, PT, PT, PT, UP0, 0x80, 0x0 ;  /* 0x000000000000781c */ /* 0x000fc60003f0f008 */
[----:B------:R-:W-:-:S09]  /*7180*/  UPRMT UR20, URZ, 0x654, UR20 ;  /* 0x000006543f147896 */ /* 0x000fd20008000014 */
[----:B------:R-:W-:Y:S01]  /*7190*/  SYNCS.ARRIVE.TRANS64.RED.A1T0 RZ, [UR20], RZ ;  /* 0x000000ffffff79a7 */ /* 0x000fe20008100414 */
[----:B------:R-:W-:Y:S05]  /*71a0*/  @P0 BRA `(.L_x_19) ;  /* 0x0000000000040947 */ /* 0x000fea0003800000 */
[----:B------:R-:W-:Y:S01]  /*71b0*/  BPT.TRAP 0x1 ;  /* 0x000000040000795c */ /* 0x000fe20000300000 */
.L_x_19:
[----:B------:R-:W-:Y:S02]  /*71c0*/  UISETP.GT.AND UP2, UPT, UR15, 0x1, UPT ;  /* 0x000000010f00788c */ /* 0x000fe4000bf44270 */
[----:B------:R-:W-:Y:S02]  /*71d0*/  UIADD3 UR16, UR16, 0x1, URZ ;  /* 0x0000000110107890 */ /* 0x000fe4000fffe03f */
[----:B------:R-:W-:Y:S02]  /*71e0*/  UIADD3 UR17, UR17, 0x1, URZ ;  /* 0x0000000111117890 */ /* 0x000fe4000fffe03f */
[----:B------:R-:W-:Y:S01]  /*71f0*/  PLOP3.LUT P0, PT, PT, PT, UP2, 0x80, 0x0 ;  /* 0x000000000000781c */ /* 0x000fe20003f0f028 */
[----:B------:R-:W-:Y:S02]  /*7200*/  UISETP.NE.AND UP0, UPT, UR16, 0x2, UPT ;  /* 0x000000021000788c */ /* 0x000fe4000bf05270 */
[----:B------:R-:W-:Y:S02]  /*7210*/  UISETP.NE.AND UP1, UPT, UR17, 0x2, UPT ;  /* 0x000000021100788c */ /* 0x000fe4000bf25270 */
[----:B------:R-:W-:-:S02]  /*7220*/  USEL UR8, URZ, 0x1, UP0 ;  /* 0x000000013f087887 */ /* 0x000fc40008000000 */
[----:B------:R-:W-:Y:S02]  /*7230*/  USEL UR16, UR16, URZ, UP0 ;  /* 0x0000003f10107287 */ /* 0x000fe40008000000 */
[----:B------:R-:W-:Y:S02]  /*7240*/  UIADD3 UR15, UR15, -0x1, URZ ;  /* 0xffffffff0f0f7890 */ /* 0x000fe4000fffe03f */
[----:B------:R-:W-:Y:S01]  /*7250*/  USEL UR17, UR17, URZ, UP1 ;  /* 0x0000003f11117287 */ /* 0x000fe20008800000 */
[----:B-----5:R-:W-:Y:S01]  /*7260*/  LOP3.LUT R2, R2, UR8, RZ, 0x3c, !PT ;  /* 0x0000000802027c12 */ /* 0x020fe2000f8e3cff */
[----:B------:R-:W-:Y:S01]  /*7270*/  UPLOP3.LUT UP0, UPT, UPT, UPT, UPT, 0x80, 0x0 ;  /* 0x000000000000789c */ /* 0x000fe20003f0f070 */
[----:B------:R-:W-:Y:S10]  /*7280*/  @P0 BRA `(.L_x_20) ;  /* 0xffffffa800c00947 */ /* 0x000ff4000383ffff */
.L_x_13:
[----:B------:R-:W0:Y:S01]  /*7290*/  S2R R6, SR_TID.X ;  /* 0x0000000000067919 */ /* 0x000e220000002100 */
[----:B------:R-:W2:Y:S01]  /*72a0*/  LDC R5, c[0x0][0x288] ;  /* 0x0000a200ff057b82 */ /* 0x000ea20000000800 */
[----:B------:R-:W-:Y:S01]  /*72b0*/  USHF.L.U32 UR11, UR13, 0x8, URZ ;  /* 0x000000080d0b7899 */ /* 0x000fe2000800063f */
[----:B------:R-:W3:Y:S01]  /*72c0*/  S2R R0, SR_TID.X ;  /* 0x0000000000007919 */ /* 0x000ee20000002100 */
[----:B------:R-:W-:Y:S01]  /*72d0*/  ULDC UR8, c[0x0][0x284] ;  /* 0x0000a10000087ab9 */ /* 0x000fe20000000800 */
[----:B------:R-:W-:Y:S02]  /*72e0*/  UIADD3 UR4, UR7, UR4, URZ ;  /* 0x0000000407047290 */ /* 0x000fe4000fffe03f */
[----:B------:R-:W-:Y:S02]  /*72f0*/  USHF.R.S32.HI UR14, URZ, 0x1f, UR12 ;  /* 0x0000001f3f0e7899 */ /* 0x000fe4000801140c */
[----:B------:R-:W-:Y:S01]  /*7300*/  UISETP.GT.U32.AND UP0, UPT, UR4, 0x1, UPT ;  /* 0x000000010400788c */ /* 0x000fe2000bf04070 */
[----:B------:R-:W-:-:S03]  /*7310*/  ULDC.64 UR16, c[0x0][0x6d0] ;  /* 0x0001b40000107ab9 */ /* 0x000fc60000000a00 */
[----:B------:R-:W-:Y:S01]  /*7320*/  UISETP.LT.U32.AND UP0, UPT, UR7, 0x2, UP0 ;  /* 0x000000020700788c */ /* 0x000fe20008701070 */
[----:B------:R-:W-:Y:S01]  /*7330*/  IMAD.U32 R12, RZ, RZ, UR16 ;  /* 0x00000010ff0c7e24 */ /* 0x000fe2000f8e00ff */
[----:B------:R-:W-:Y:S02]  /*7340*/  UIMAD UR9, UR14, UR16, URZ ;  /* 0x000000100e0972a4 */ /* 0x000fe4000f8e023f */
[----:B------:R-:W-:Y:S02]  /*7350*/  USEL UR10, URZ, 0x1, !UP0 ;  /* 0x000000013f0a7887 */ /* 0x000fe4000c000000 */
[----:B------:R-:W-:Y:S01]  /*7360*/  UIMAD UR9, UR12, UR17, UR9 ;  /* 0x000000110c0972a4 */ /* 0x000fe2000f8e0209 */
[----:B--2---:R-:W-:Y:S02]  /*7370*/  ISETP.LE.AND P0, PT, R5, UR11, PT ;  /* 0x0000000b05007c0c */ /* 0x004fe4000bf03270 */
[----:B0-----:R-:W-:Y:S02]  /*7380*/  LOP3.LUT R2, R6, 0x60, RZ, 0xc0, !PT ;  /* 0x0000006006027812 */ /* 0x001fe400078ec0ff */
[----:B------:R-:W-:-:S02]  /*7390*/  SHF.R.U32.HI R4, RZ, 0x2, R6 ;  /* 0x00000002ff047819 */ /* 0x000fc40000011606 */
[----:B------:R-:W-:Y:S02]  /*73a0*/  SHF.R.U32.HI R2, RZ, 0x5, R2 ;  /* 0x00000005ff027819 */ /* 0x000fe40000011602 */
[----:B---3--:R-:W-:Y:S02]  /*73b0*/  SHF.R.U32.HI R7, RZ, 0x7, R0 ;  /* 0x00000007ff077819 */ /* 0x008fe40000011600 */
[----:B------:R-:W-:Y:S01]  /*73c0*/  LOP3.LUT R4, R4, 0x7, RZ, 0xc0, !PT ;  /* 0x0000000704047812 */ /* 0x000fe200078ec0ff */
[----:B------:R-:W-:-:S04]  /*73d0*/  IMAD.SHL.U32 R0, R2, 0x10, RZ ;  /* 0x0000001002007824 */ /* 0x000fc800078e00ff */
[--C-:B------:R-:W-:Y:S01]  /*73e0*/  IMAD R2, R2, -0x10, -R4.reuse ;  /* 0xfffffff002027824 */ /* 0x100fe200078e0a04 */
[----:B------:R-:W-:Y:S02]  /*73f0*/  LOP3.LUT R0, R0, 0xfffffff0, R4, 0xe2, !PT ;  /* 0xfffffff000007812 */ /* 0x000fe400078ee204 */
[----:B------:R-:W-:-:S05]  /*7400*/  LOP3.LUT R4, R7, 0x1, RZ, 0xc0, !PT ;  /* 0x0000000107047812 */ /* 0x000fca00078ec0ff */
[----:B------:R-:W-:Y:S01]  /*7410*/  IMAD R4, R4, -0x40, R2 ;  /* 0xffffffc004047824 */ /* 0x000fe200078e0202 */
[----:B------:R-:W-:-:S04]  /*7420*/  SHF.R.U32.HI R2, RZ, 0x1, R6 ;  /* 0x00000001ff027819 */ /* 0x000fc80000011606 */
[----:B------:R-:W-:Y:S02]  /*7430*/  LOP3.LUT R0, R0, 0x40, R2, 0xf8, !PT ;  /* 0x0000004000007812 */ /* 0x000fe400078ef802 */
[----:B------:R-:W-:-:S04]  /*7440*/  SHF.L.U32 R2, R3, 0x8, RZ ;  /* 0x0000000803027819 */ /* 0x000fc800000006ff */
[C---:B------:R-:W-:Y:S02]  /*7450*/  IADD3 R19, -R2.reuse, UR8, R4 ;  /* 0x0000000802137c10 */ /* 0x040fe4000fffe104 */
[----:B------:R-:W-:Y:S01]  /*7460*/  ISETP.GE.OR P0, PT, R2, UR8, P0 ;  /* 0x0000000802007c0c */ /* 0x000fe20008706670 */
[----:B------:R-:W-:Y:S01]  /*7470*/  USHF.R.U32.HI UR8, URZ, 0x1, UR4 ;  /* 0x000000013f087899 */ /* 0x000fe20008011604 */
[----:B------:R-:W-:Y:S01]  /*7480*/  LOP3.LUT R2, R0, R2, RZ, 0xfc, !PT ;  /* 0x0000000200027212 */ /* 0x000fe200078efcff */
[----:B------:R0:W-:Y:S01]  /*7490*/  STL [R1+0x208], R19 ;  /* 0x0002081301007387 */ /* 0x0001e20000100800 */
[----:B------:R-:W-:Y:S01]  /*74a0*/  LOP3.LUT R0, R6, 0x3, RZ, 0xc0, !PT ;  /* 0x0000000306007812 */ /* 0x000fe200078ec0ff */
[----:B------:R-:W-:Y:S01]  /*74b0*/  ULOP3.LUT UR8, UR8, 0x1, URZ, 0xc0, !UPT ;  /* 0x0000000108087892 */ /* 0x000fe2000f8ec03f */
[----:B------:R-:W-:Y:S01]  /*74c0*/  SHF.R.S32.HI R3, RZ, 0x1f, R2 ;  /* 0x0000001fff037819 */ /* 0x000fe20000011402 */
[----:B------:R-:W-:Y:S02]  /*74d0*/  ULOP3.LUT UR4, UR4, 0x1, URZ, 0xc0, !UPT ;  /* 0x0000000104047892 */ /* 0x000fe4000f8ec03f */
[----:B------:R-:W-:Y:S01]  /*74e0*/  UISETP.NE.U32.AND UP1, UPT, UR8, 0x1, UPT ;  /* 0x000000010800788c */ /* 0x000fe2000bf25070 */
[----:B------:R-:W-:-:S02]  /*74f0*/  IMAD R0, R0, -0x2, R5 ;  /* 0xfffffffe00007824 */ /* 0x000fc400078e0205 */
[----:B------:R-:W-:Y:S01]  /*7500*/  IMAD.WIDE.U32 R12, R12, UR12, R2 ;  /* 0x0000000c0c0c7c25 */ /* 0x000fe2000f8e0002 */
[----:B------:R-:W-:-:S03]  /*7510*/  UISETP.GT.U32.AND UP0, UPT, UR7, 0x1, !UP1 ;  /* 0x000000010700788c */ /* 0x000fc6000cf04070 */
[----:B------:R-:W-:Y:S01]  /*7520*/  VIADD R13, R13, UR9 ;  /* 0x000000090d0d7c36 */ /* 0x000fe20008000000 */
[----:B------:R-:W-:Y:S01]  /*7530*/  USEL UR8, URZ, 0x1, !UP0 ;  /* 0x000000013f087887 */ /* 0x000fe2000c000000 */
[----:B------:R-:W-:-:S03]  /*7540*/  VIADD R0, R0, -UR11 ;  /* 0x8000000b00007c36 */ /* 0x000fc60008000000 */
[----:B------:R-:W-:Y:S01]  /*7550*/  ULOP3.LUT UR5, UR8, UR5, UR10, 0x96, !UPT ;  /* 0x0000000508057292 */ /* 0x000fe2000f8e960a */
[----:B0-----:R-:W-:Y:S11]  /*7560*/  @P0 BRA `(.L_x_21) ;  /* 0x0000012800180947 */ /* 0x001ff60003800000 */
[----:B------:R-:W-:Y:S01]  /*7570*/  UIMAD.WIDE UR10, UR13, 0x100, URZ ;  /* 0x000001000d0a78a5 */ /* 0x000fe2000f8e023f */
[----:B------:R-:W-:Y:S01]  /*7580*/  FSETP.NEU.AND P2, PT, RZ, UR22, PT ;  /* 0x00000016ff007c0b */ /* 0x000fe2000bf4d000 */
[----:B------:R-:W-:Y:S01]  /*7590*/  ULDC.64 UR28, c[0x0][0x6c8] ;  /* 0x0001b200001c7ab9 */ /* 0x000fe20000000a00 */
[----:B------:R-:W-:Y:S01]  /*75a0*/  SHF.L.U32 R4, R6, 0x1, RZ ;  /* 0x0000000106047819 */ /* 0x000fe200000006ff */
[----:B------:R-:W-:Y:S01]  /*75b0*/  UIMAD UR8, UR11, UR28, URZ ;  /* 0x0000001c0b0872a4 */ /* 0x000fe2000f8e023f */
[----:B------:R-:W-:Y:S01]  /*75c0*/  IMAD.U32 R18, RZ, RZ, UR29 ;  /* 0x0000001dff127e24 */ /* 0x000fe2000f8e00ff */
[----:B------:R-:W-:Y:S01]  /*75d0*/  ISETP.GT.AND P0, PT, R19, RZ, PT ;  /* 0x000000ff1300720c */ /* 0x000fe20003f04270 */
[----:B------:R-:W-:Y:S01]  /*75e0*/  IMAD.U32 R8, RZ, RZ, UR10 ;  /* 0x0000000aff087e24 */ /* 0x000fe2000f8e00ff */
[----:B------:R-:W-:Y:S02]  /*75f0*/  BSSY B0, `(.L_x_21) ;  /* 0x000127d000007945 */ /* 0x000fe40003800000 */
[----:B------:R-:W-:-:S02]  /*7600*/  ISETP.GT.AND P1, PT, R0, RZ, P0 ;  /* 0x000000ff0000720c */ /* 0x000fc40000724270 */
[----:B------:R-:W-:-:S05]  /*7610*/  LOP3.LUT R8, R8, 0x6, R4, 0xf8, !PT ;  /* 0x0000000608087812 */ /* 0x000fca00078ef804 */
[----:B------:R-:W-:-:S04]  /*7620*/  IMAD.WIDE.U32 R12, R8, UR28, R12 ;  /* 0x0000001c080c7c25 */ /* 0x000fc8000f8e000c */
[----:B------:R-:W-:-:S04]  /*7630*/  IMAD R18, R8, R18, UR8 ;  /* 0x0000000808127e24 */ /* 0x000fc8000f8e0212 */
[----:B------:R-:W-:Y:S01]  /*7640*/  IMAD.IADD R18, R13, 0x1, R18 ;  /* 0x000000010d127824 */ /* 0x000fe200078e0212 */
[----:B------:R-:W-:Y:S06]  /*7650*/  @!P2 BRA `(.L_x_22) ;  /* 0x000000d8007ca947 */ /* 0x000fec0003800000 */
[----:B------:R-:W-:Y:S01]  /*7660*/  ULDC.64 UR16, c[0x0][0x6b8] ;  /* 0x0001ae0000107ab9 */ /* 0x000fe20000000a00 */
[----:B------:R-:W-:Y:S01]  /*7670*/  ULDC.64 UR26, c[0x0][0x6b0] ;  /* 0x0001ac00001a7ab9 */ /* 0x000fe20000000a00 */
[----:B------:R-:W-:Y:S02]  /*7680*/  UIMAD UR9, UR14, UR16, URZ ;  /* 0x000000100e0972a4 */ /* 0x000fe4000f8e023f */
[----:B------:R-:W-:Y:S01]  /*7690*/  MOV R10, UR16 ;  /* 0x00000010000a7c02 */ /* 0x000fe20008000f00 */
[----:B------:R-:W-:Y:S01]  /*76a0*/  UIMAD UR10, UR11, UR26, URZ ;  /* 0x0000001a0b0a72a4 */ /* 0x000fe2000f8e023f */
[----:B------:R-:W2:Y:S01]  /*76b0*/  LDL.LU R21, [R1] ;  /* 0x0000000001157983 */ /* 0x000ea20000300800 */
[----:B------:R-:W-:Y:S02]  /*76c0*/  UIMAD UR9, UR12, UR17, UR9 ;  /* 0x000000110c0972a4 */ /* 0x000fe4000f8e0209 */
[----:B------:R-:W-:Y:S01]  /*76d0*/  IMAD.WIDE.U32 R6, R10, UR12, R2 ;  /* 0x0000000c0a067c25 */ /* 0x000fe2000f8e0002 */
[----:B------:R-:W-:Y:S01]  /*76e0*/  ULDC.64 UR24, c[0x0][0x6a8] ;  /* 0x0001aa0000187ab9 */ /* 0x000fe20000000a00 */
[----:B------:R-:W-:Y:S01]  /*76f0*/  ULDC.64 UR14, c[0x0][0x6b0] ;  /* 0x0001ac00000e7ab9 */ /* 0x000fe20000000a00 */
[----:B------:R-:W-:Y:S01]  /*7700*/  ISETP.GT.AND P3, PT, R0, 0x1, P0 ;  /* 0x000000010000780c */ /* 0x000fe20000764270 */
[----:B------:R-:W-:Y:S01]  /*7710*/  IMAD.U32 R9, RZ, RZ, UR27 ;  /* 0x0000001bff097e24 */ /* 0x000fe2000f8e00ff */
[----:B------:R-:W3:Y:S01]  /*7720*/  LDL.LU R20, [R1+0x4] ;  /* 0x0000040001147983 */ /* 0x000ee20000300800 */
[----:B------:R-:W-:-:S02]  /*7730*/  VIADD R5, R7, UR9 ;  /* 0x0000000907057c36 */ /* 0x000fc40008000000 */
[----:B------:R-:W-:Y:S02]  /*7740*/  IMAD.MOV.U32 R4, RZ, RZ, R6 ;  /* 0x000000ffff047224 */ /* 0x000fe400078e0006 */
[C---:B------:R-:W-:Y:S01]  /*7750*/  IMAD R9, R8.reuse, R9, UR10 ;  /* 0x0000000a08097e24 */ /* 0x040fe2000f8e0209 */
[----:B------:R-:W-:Y:S01]  /*7760*/  ULDC.64 UR10, c[0x0][0x6c0] ;  /* 0x0001b000000a7ab9 */ /* 0x000fe20000000a00 */
[----:B------:R-:W-:-:S05]  /*7770*/  IMAD.WIDE.U32 R14, R8, UR26, R4 ;  /* 0x0000001a080e7c25 */ /* 0x000fca000f8e0004 */
[----:B------:R-:W-:Y:S02]  /*7780*/  IADD3 R11, R15, R9, RZ ;  /* 0x000000090f0b7210 */ /* 0x000fe40007ffe0ff */
[----:B------:R-:W-:-:S04]  /*7790*/  LEA R16, P2, R14, UR24, 0x2 ;  /* 0x000000180e107c11 */ /* 0x000fc8000f8410ff */
[----:B------:R-:W-:-:S05]  /*77a0*/  LEA.HI.X R17, R14, UR25, R11, 0x2, P2 ;  /* 0x000000190e117c11 */ /* 0x000fca00090f140b */
[----:B------:R0:W4:Y:S01]  /*77b0*/  @P1 LDG.E.LTC128B R11, desc[UR18][R16.64] ;  /* 0x00000012100b1981 */ /* 0x000122000c1e1920 */
[----:B------:R-:W-:Y:S01]  /*77c0*/  IMAD.U32 R14, RZ, RZ, UR26 ;  /* 0x0000001aff0e7e24 */ /* 0x000fe2000f8e00ff */
[----:B------:R-:W-:-:S03]  /*77d0*/  LEA R226, P2, R12, UR10, 0x2 ;  /* 0x0000000a0ce27c11 */ /* 0x000fc6000f8410ff */
[----:B------:R-:W-:Y:S01]  /*77e0*/  IMAD.WIDE.U32 R14, R8, R14, UR14 ;  /* 0x0000000e080e7e25 */ /* 0x000fe2000f8e000e */
[----:B------:R-:W-:-:S03]  /*77f0*/  LEA.HI.X R227, R12, UR11, R18, 0x2, P2 ;  /* 0x0000000b0ce37c11 */ /* 0x000fc600090f1412 */
[----:B------:R-:W-:Y:S01]  /*7800*/  IMAD.IADD R18, R9, 0x1, R15 ;  /* 0x0000000109127824 */ /* 0x000fe200078e020f */
[----:B------:R-:W-:-:S05]  /*7810*/  IADD3 R13, P2, R6, R14, RZ ;  /* 0x0000000e060d7210 */ /* 0x000fca0007f5e0ff */
[----:B0-----:R-:W-:Y:S02]  /*7820*/  IMAD.X R16, R18, 0x1, R5, P2 ;  /* 0x0000000112107824 */ /* 0x001fe400010e0605 */
[----:B----4-:R-:W-:-:S04]  /*7830*/  FMUL R12, R11, UR22 ;  /* 0x000000160b0c7c20 */ /* 0x010fc80008400000 */
[----:B--2---:R-:W-:Y:S01]  /*7840*/  FFMA R17, R21, UR23, R12 ;  /* 0x0000001715117c23 */ /* 0x004fe2000800000c */
[----:B------:R-:W-:-:S04]  /*7850*/  LEA R12, P2, R13, UR24, 0x2 ;  /* 0x000000180d0c7c11 */ /* 0x000fc8000f8410ff */
[----:B------:R-:W-:Y:S01]  /*7860*/  LEA.HI.X R13, R13, UR25, R16, 0x2, P2 ;  /* 0x000000190d0d7c11 */ /* 0x000fe200090f1410 */
[----:B------:R-:W-:Y:S04]  /*7870*/  @P1 STG.E desc[UR18][R226.64], R17 ;  /* 0x00000011e2001986 */ /* 0x000fe8000c101912 */
[----:B------:R0:W2:Y:S01]  /*7880*/  @P3 LDG.E.LTC128B R11, desc[UR18][R12.64] ;  /* 0x000000120c0b3981 */ /* 0x0000a2000c1e1920 */
[----:B------:R-:W-:Y:S01]  /*7890*/  USHF.L.U64.HI UR8, UR28, 0x2, UR29 ;  /* 0x000000021c087899 */ /* 0x000fe2000801021d */
[----:B------:R-:W-:Y:S01]  /*78a0*/  BSSY B1, `(.L_x_23) ;  /* 0x0000015000017945 */ /* 0x000fe20003800000 */
[----:B0-----:R-:W-:-:S04]  /*78b0*/  MOV R12, UR28 ;  /* 0x0000001c000c7c02 */ /* 0x001fc80008000f00 */
[----:B------:R-:W-:-:S04]  /*78c0*/  LEA R12, P1, R12, R226, 0x2 ;  /* 0x000000e20c0c7211 */ /* 0x000fc800078210ff */
[----:B------:R-:W-:Y:S01]  /*78d0*/  IADD3.X R13, R227, UR8, RZ, P1, !PT ;  /* 0x00000008e30d7c10 */ /* 0x000fe20008ffe4ff */
[----:B--2---:R-:W-:-:S04]  /*78e0*/  FMUL R16, R11, UR22 ;  /* 0x000000160b107c20 */ /* 0x004fc80008400000 */
[----:B---3--:R-:W-:-:S05]  /*78f0*/  FFMA R16, R20, UR23, R16 ;  /* 0x0000001714107c23 */ /* 0x008fca0008000010 */
[----:B------:R0:W-:Y:S02]  /*7900*/  @P3 STG.E desc[UR18][R12.64], R16 ;  /* 0x000000100c003986 */ /* 0x0001e4000c101912 */
[----:B0-----:R-:W-:-:S04]  /*7910*/  IMAD.WIDE.U32 R16, R8, UR26, R2 ;  /* 0x0000001a08107c25 */ /* 0x001fc8000f8e0002 */
[----:B------:R-:W-:Y:S02]  /*7920*/  IMAD.IADD R17, R9, 0x1, R17 ;  /* 0x0000000109117824 */ /* 0x000fe400078e0211 */
[----:B------:R-:W-:-:S04]  /*7930*/  IMAD.WIDE.U32 R16, R10, UR12, R16 ;  /* 0x0000000c0a107c25 */ /* 0x000fc8000f8e0010 */
[----:B------:R-:W-:Y:S01]  /*7940*/  VIADD R17, R17, UR9 ;  /* 0x0000000911117c36 */ /* 0x000fe20008000000 */
[----:B------:R-:W-:-:S04]  /*7950*/  LEA R20, P1, R16, UR24, 0x2 ;  /* 0x0000001810147c11 */ /* 0x000fc8000f8210ff */
[----:B------:R-:W-:Y:S02]  /*7960*/  LEA.HI.X R21, R16, UR25, R17, 0x2, P1 ;  /* 0x0000001910157c11 */ /* 0x000fe400088f1411 */
[----:B------:R-:W-:Y:S02]  /*7970*/  ISETP.GT.AND P1, PT, R19, 0x8, PT ;  /* 0x000000081300780c */ /* 0x000fe40003f24270 */
[----:B------:R-:W-:Y:S01]  /*7980*/  IADD3 R16, P2, R2, R14, RZ ;  /* 0x0000000e02107210 */ /* 0x000fe20007f5e0ff */
[----:B------:R0:W-:Y:S01]  /*7990*/  STL.64 [R1+0x250], R20 ;  /* 0x0002501401007387 */ /* 0x0001e20000100a00 */
[----:B------:R-:W-:-:S03]  /*79a0*/  ISETP.GT.AND P3, PT, R0, RZ, P1 ;  /* 0x000000ff0000720c */ /* 0x000fc60000f64270 */
[----:B------:R-:W-:Y:S02]  /*79b0*/  IMAD.X R17, R3, 0x1, R18, P2 ;  /* 0x0000000103117824 */ /* 0x000fe400010e0612 */
[----:B------:R-:W-:-:S08]  /*79c0*/  IMAD.WIDE.U32 R16, R10, UR12, R16 ;  /* 0x0000000c0a107c25 */ /* 0x000fd0000f8e0010 */
[----:B0-----:R-:W-:Y:S05]  /*79d0*/  @!P3 BRA `(.L_x_24) ;  /* 0x000000000004b947 */ /* 0x001fea0003800000 */
[----:B------:R0:W5:Y:S02]  /*79e0*/  LDG.E.LTC128B R11, desc[UR18][R20.64+0x20] ;  /* 0x00002012140b7981 */ /* 0x000164000c1e1920 */
.L_x_24:
[----:B------:R-:W-:Y:S05]  /*79f0*/  BSYNC B1 ;  /* 0x0000000000017941 */ /* 0x000fea0003800000 */
.L_x_23:
[----:B------:R-:W0:Y:S01]  /*7a00*/  LDL.LU R19, [R1+0x8] ;  /* 0x0000080001137983 */ /* 0x000e220000300800 */
[----:B-----5:R-:W-:Y:S01]  /*7a10*/  FMUL R15, R11, UR22 ;  /* 0x000000160b0f7c20 */ /* 0x020fe20008400000 */
[----:B------:R-:W-:Y:S01]  /*7a20*/  LEA R22, P2, R16, UR24, 0x2 ;  /* 0x0000001810167c11 */ /* 0x000fe2000f8410ff */
[----:B------:R-:W-:Y:S01]  /*7a30*/  UIMAD UR8, UR27, 0x7, URZ ;  /* 0x000000071b0878a4 */ /* 0x000fe2000f8e023f */
[----:B------:R-:W-:Y:S01]  /*7a40*/  ISETP.GT.AND P5, PT, R0, 0x1, P1 ;  /* 0x000000010000780c */ /* 0x000fe20000fa4270 */
[----:B------:R-:W-:Y:S01]  /*7a50*/  BSSY B1, `(.L_x_25) ;  /* 0x000000c000017945 */ /* 0x000fe20003800000 */
[----:B0-----:R-:W-:Y:S01]  /*7a60*/  FFMA R20, R19, UR23, R15 ;  /* 0x0000001713147c23 */ /* 0x001fe2000800000f */
[----:B------:R-:W-:Y:S01]  /*7a70*/  IADD3 R15, R17, UR9, RZ ;  /* 0x00000009110f7c10 */ /* 0x000fe2000fffe0ff */
[----:B------:R-:W-:Y:S02]  /*7a80*/  IMAD.MOV.U32 R19, RZ, RZ, R18 ;  /* 0x000000ffff137224 */ /* 0x000fe400078e0012 */
[----:B------:R-:W-:Y:S01]  /*7a90*/  IMAD.MOV.U32 R18, RZ, RZ, R14 ;  /* 0x000000ffff127224 */ /* 0x000fe200078e000e */
[----:B------:R-:W-:Y:S01]  /*7aa0*/  LEA.HI.X R23, R16, UR25, R15, 0x2, P2 ;  /* 0x0000001910177c11 */ /* 0x000fe200090f140f */
[----:B------:R0:W-:Y:S01]  /*7ab0*/  @P3 STG.E desc[UR18][R226.64+0x20], R20 ;  /* 0x00002014e2003986 */ /* 0x0001e2000c101912 */
[----:B------:R-:W-:-:S03]  /*7ac0*/  IMAD.U32 R14, RZ, RZ, UR26 ;  /* 0x0000001aff0e7e24 */ /* 0x000fc6000f8e00ff */
[----:B------:R0:W-:Y:S01]  /*7ad0*/  STL.64 [R1+0x248], R22 ;  /* 0x0002481601007387 */ /* 0x0001e20000100a00 */
[----:B------:R-:W-:Y:S01]  /*7ae0*/  IMAD.WIDE.U32 R18, R14, 0x7, R18 ;  /* 0x000000070e127825 */ /* 0x000fe200078e0012 */
[----:B------:R-:W-:Y:S06]  /*7af0*/  @!P5 BRA `(.L_x_26) ;  /* 0x000000000004d947 */ /* 0x000fec0003800000 */
[----:B------:R2:W5:Y:S02]  /*7b00*/  LDG.E.LTC128B R11, desc[UR18][R22.64+0x20] ;  /* 0x00002012160b7981 */ /* 0x000564000c1e1920 */
.L_x_26:
[----:B------:R-:W-:Y:S05]  /*7b10*/  BSYNC B1 ;  /* 0x0000000000017941 */ /* 0x000fea0003800000 */
.L_x_25:
[----:B------:R-:W3:Y:S01]  /*7b20*/  LDL.LU R15, [R1+0xc] ;  /* 0x00000c00010f7983 */ /* 0x000ee20000300800 */
[----:B-----5:R-:W-:Y:S01]  /*7b30*/  FMUL R14, R11, UR22 ;  /* 0x000000160b0e7c20 */ /* 0x020fe20008400000 */
[----:B------:R-:W-:Y:S02]  /*7b40*/  IADD3 R19, R19, UR8, RZ ;  /* 0x0000000813137c10 */ /* 0x000fe4000fffe0ff */
[----:B------:R-:W-:Y:S01]  /*7b50*/  ISETP.GT.AND P2, PT, R0, 0x8, P0 ;  /* 0x000000080000780c */ /* 0x000fe20000744270 */
[----:B0-2---:R-:W2:Y:S01]  /*7b60*/  LDL.LU R22, [R1+0x10] ;  /* 0x0000100001167983 */ /* 0x005ea20000300800 */
[----:B------:R-:W-:-:S03]  /*7b70*/  UIMAD UR13, UR29, 0x1c, URZ ;  /* 0x0000001c1d0d78a4 */ /* 0x000fc6000f8e023f */
[----:B------:R-:W4:Y:S01]  /*7b80*/  LDL.LU R21, [R1+0x14] ;  /* 0x0000140001157983 */ /* 0x000f220000300800 */
[----:B---3--:R-:W-:Y:S01]  /*7b90*/  FFMA R17, R15, UR23, R14 ;  /* 0x000000170f117c23 */ /* 0x008fe2000800000e */
[----:B------:R-:W-:-:S04]  /*7ba0*/  IADD3 R15, P3, R6, R18, RZ ;  /* 0x00000012060f7210 */ /* 0x000fc80007f7e0ff */
[----:B------:R0:W-:Y:S01]  /*7bb0*/  @P5 STG.E desc[UR18][R12.64+0x20], R17 ;  /* 0x000020110c005986 */ /* 0x0001e2000c101912 */
[----:B------:R-:W-:Y:S01]  /*7bc0*/  IMAD.X R16, R19, 0x1, R5, P3 ;  /* 0x0000000113107824 */ /* 0x000fe200018e0605 */
[----:B------:R-:W-:-:S04]  /*7bd0*/  LEA R14, P3, R15, UR24, 0x2 ;  /* 0x000000180f0e7c11 */ /* 0x000fc8000f8610ff */
[----:B------:R-:W-:-:S05]  /*7be0*/  LEA.HI.X R15, R15, UR25, R16, 0x2, P3 ;  /* 0x000000190f0f7c11 */ /* 0x000fca00098f1410 */
[----:B------:R3:W2:Y:S01]  /*7bf0*/  @P2 LDG.E.LTC128B R11, desc[UR18][R14.64] ;  /* 0x000000120e0b2981 */ /* 0x0006a2000c1e1920 */
[----:B------:R-:W-:Y:S01]  /*7c00*/  IADD3 R18, P3, R18, UR26, RZ ;  /* 0x0000001a12127c10 */ /* 0x000fe2000ff7e0ff */
[----:B------:R-:W-:-:S03]  /*7c10*/  IMAD.U32 R16, RZ, RZ, UR28 ;  /* 0x0000001cff107e24 */ /* 0x000fc6000f8e00ff */
[----:B------:R-:W-:Y:S01]  /*7c20*/  IADD3.X R19, R19, UR27, RZ, P3, !PT ;  /* 0x0000001b13137c10 */ /* 0x000fe20009ffe4ff */
[----:B0-----:R-:W-:Y:S01]  /*7c30*/  IMAD.WIDE.U32 R16, R16, 0x1c, R12 ;  /* 0x0000001c10107825 */ /* 0x001fe200078e000c */
[----:B---3--:R-:W-:-:S04]  /*7c40*/  IADD3 R15, P3, R18, R6, RZ ;  /* 0x00000006120f7210 */ /* 0x008fc80007f7e0ff */
[----:B------:R-:W-:Y:S01]  /*7c50*/  IADD3 R17, R17, UR13, RZ ;  /* 0x0000000d11117c10 */ /* 0x000fe2000fffe0ff */
[----:B------:R-:W-:Y:S01]  /*7c60*/  IMAD.X R20, R19, 0x1, R5, P3 ;  /* 0x0000000113147824 */ /* 0x000fe200018e0605 */
[----:B------:R-:W-:-:S04]  /*7c70*/  LEA R14, P3, R15, UR24, 0x2 ;  /* 0x000000180f0e7c11 */ /* 0x000fc8000f8610ff */
[----:B------:R-:W-:Y:S02]  /*7c80*/  LEA.HI.X R15, R15, UR25, R20, 0x2, P3 ;  /* 0x000000190f0f7c11 */ /* 0x000fe400098f1414 */
[----:B------:R-:W-:Y:S01]  /*7c90*/  ISETP.GT.AND P3, PT, R0, 0x9, P0 ;  /* 0x000000090000780c */ /* 0x000fe20000764270 */
[----:B--2---:R-:W-:-:S04]  /*7ca0*/  FMUL R20, R11, UR22 ;  /* 0x000000160b147c20 */ /* 0x004fc80008400000 */
[----:B------:R-:W-:-:S05]  /*7cb0*/  FFMA R20, R22, UR23, R20 ;  /* 0x0000001716147c23 */ /* 0x000fca0008000014 */
[----:B------:R4:W-:Y:S04]  /*7cc0*/  @P2 STG.E desc[UR18][R16.64], R20 ;  /* 0x0000001410002986 */ /* 0x0009e8000c101912 */
[----:B------:R-:W2:Y:S01]  /*7cd0*/  @P3 LDG.E.LTC128B R11, desc[UR18][R14.64] ;  /* 0x000000120e0b3981 */ /* 0x000ea2000c1e1920 */
[----:B------:R-:W-:Y:S01]  /*7ce0*/  USHF.L.U32 UR11, UR28, 0x5, URZ ;  /* 0x000000051c0b7899 */ /* 0x000fe2000800063f */
[----:B------:R-:W-:Y:S01]  /*7cf0*/  BSSY B1, `(.L_x_27) ;  /* 0x0000016000017945 */ /* 0x000fe20003800000 */
[----:B------:R-:W-:Y:S02]  /*7d00*/  USHF.L.U64.HI UR10, UR28, 0x5, UR29 ;  /* 0x000000051c0a7899 */ /* 0x000fe4000801021d */
[----:B------:R-:W-:-:S04]  /*7d10*/  UIMAD.WIDE.U32 UR14, UR26, 0x7, UR14 ;  /* 0x000000071a0e78a5 */ /* 0x000fc8000f8e000e */
[----:B------:R-:W-:-:S03]  /*7d20*/  UIADD3 UR17, UR8, UR15, URZ ;  /* 0x0000000f08117290 */ /* 0x000fc6000fffe03f */
[----:B------:R-:W-:Y:S01]  /*7d30*/  UMOV UR16, UR14 ;  /* 0x0000000e00107c82 */ /* 0x000fe20008000000 */
[----:B--2---:R-:W-:-:S04]  /*7d40*/  FMUL R14, R11, UR22 ;  /* 0x000000160b0e7c20 */ /* 0x004fc80008400000 */
[----:B----4-:R-:W-:Y:S01]  /*7d50*/  FFMA R20, R21, UR23, R14 ;  /* 0x0000001715147c23 */ /* 0x010fe2000800000e */
[----:B------:R-:W-:-:S04]  /*7d60*/  IADD3 R14, P2, R12, UR11, RZ ;  /* 0x0000000b0c0e7c10 */ /* 0x000fc8000ff5e0ff */
[----:B------:R-:W-:-:S05]  /*7d70*/  IADD3.X R15, R13, UR10, RZ, P2, !PT ;  /* 0x0000000a0d0f7c10 */ /* 0x000fca00097fe4ff */
[----:B------:R0:W-:Y:S02]  /*7d80*/  @P3 STG.E desc[UR18][R14.64], R20 ;  /* 0x000000140e003986 */ /* 0x0001e4000c101912 */
[----:B0-----:R-:W-:-:S04]  /*7d90*/  IMAD.U32 R20, RZ, RZ, UR26 ;  /* 0x0000001aff147e24 */ /* 0x001fc8000f8e00ff */
[----:B------:R-:W-:-:S03]  /*7da0*/  IMAD.WIDE.U32 R20, R8, R20, UR16 ;  /* 0x0000001008147e25 */ /* 0x000fc6000f8e0014 */
[----:B------:R-:W-:-:S04]  /*7db0*/  IADD3 R20, P2, R2, R20, RZ ;  /* 0x0000001402147210 */ /* 0x000fc80007f5e0ff */
[----:B------:R-:W-:-:S03]  /*7dc0*/  IADD3.X R21, R3, R9, R21, P2, !PT ;  /* 0x0000000903157210 */ /* 0x000fc600017fe415 */
[----:B------:R-:W-:-:S04]  /*7dd0*/  IMAD.WIDE.U32 R20, R10, UR12, R20 ;  /* 0x0000000c0a147c25 */ /* 0x000fc8000f8e0014 */
[----:B------:R-:W-:Y:S01]  /*7de0*/  VIADD R21, R21, UR9 ;  /* 0x0000000915157c36 */ /* 0x000fe20008000000 */
[----:B------:R-:W-:-:S04]  /*7df0*/  LEA R22, P2, R20, UR24, 0x2 ;  /* 0x0000001814167c11 */ /* 0x000fc8000f8410ff */
[----:B------:R-:W-:Y:S02]  /*7e00*/  LEA.HI.X R23, R20, UR25, R21, 0x2, P2 ;  /* 0x0000001914177c11 */ /* 0x000fe400090f1415 */
[----:B------:R-:W-:-:S03]  /*7e10*/  ISETP.GT.AND P2, PT, R0, 0x8, P1 ;  /* 0x000000080000780c */ /* 0x000fc60000f44270 */
[----:B------:R0:W-:Y:S10]  /*7e20*/  STL.64 [R1+0x240], R22 ;  /* 0x0002401601007387 */ /* 0x0001f40000100a00 */
[----:B------:R-:W-:Y:S05]  /*7e30*/  @!P2 BRA `(.L_x_28) ;  /* 0x000000000004a947 */ /* 0x000fea0003800000 */
[----:B------:R2:W5:Y:S02]  /*7e40*/  LDG.E.LTC128B R11, desc[UR18][R22.64+0x20] ;  /* 0x00002012160b7981 */ /* 0x000564000c1e1920 */
.L_x_28:
[----:B------:R-:W-:Y:S05]  /*7e50*/  BSYNC B1 ;  /* 0x0000000000017941 */ /* 0x000fea0003800000 */
.L_x_27:
[----:B------:R-:W3:Y:S01]  /*7e60*/  LDL.LU R21, [R1+0x18] ;  /* 0x0000180001157983 */ /* 0x000ee20000300800 */
[----:B-----5:R-:W-:Y:S01]  /*7e70*/  FMUL R20, R11, UR22 ;  /* 0x000000160b147c20 */ /* 0x020fe20008400000 */
[----:B------:R-:W-:Y:S01]  /*7e80*/  UIADD3 UR14, UP0, UR14, UR26, URZ ;  /* 0x0000001a0e0e7290 */ /* 0x000fe2000ff1e03f */
[----:B------:R-:W-:Y:S01]  /*7e90*/  ISETP.GT.AND P5, PT, R0, 0x9, P1 ;  /* 0x000000090000780c */ /* 0x000fe20000fa4270 */
[----:B------:R-:W-:Y:S02]  /*7ea0*/  BSSY B1, `(.L_x_29) ;  /* 0x0000011000017945 */ /* 0x000fe40003800000 */
[----:B------:R-:W-:Y:S01]  /*7eb0*/  UIADD3.X UR15, UR17, UR27, URZ, UP0, !UPT ;  /* 0x0000001b110f7290 */ /* 0x000fe200087fe43f */
[----:B---3--:R-:W-:-:S05]  /*7ec0*/  FFMA R20, R21, UR23, R20 ;  /* 0x0000001715147c23 */ /* 0x008fca0008000014 */
[----:B------:R3:W-:Y:S02]  /*7ed0*/  @P2 STG.E desc[UR18][R16.64+0x20], R20 ;  /* 0x0000201410002986 */ /* 0x0007e4000c101912 */
[----:B---3--:R-:W-:-:S04]  /*7ee0*/  IMAD.U32 R16, RZ, RZ, UR26 ;  /* 0x0000001aff107e24 */ /* 0x008fc8000f8e00ff */
[----:B------:R-:W-:-:S03]  /*7ef0*/  IMAD.WIDE.U32 R16, R8, R16, UR14 ;  /* 0x0000000e08107e25 */ /* 0x000fc6000f8e0010 */
[----:B------:R-:W-:-:S04]  /*7f00*/  IADD3 R16, P2, R2, R16, RZ ;  /* 0x0000001002107210 */ /* 0x000fc80007f5e0ff */
[----:B------:R-:W-:-:S03]  /*7f10*/  IADD3.X R17, R3, R9, R17, P2, !PT ;  /* 0x0000000903117210 */ /* 0x000fc600017fe411 */
[----:B------:R-:W-:-:S05]  /*7f20*/  IMAD.WIDE.U32 R16, R10, UR12, R16 ;  /* 0x0000000c0a107c25 */ /* 0x000fca000f8e0010 */
[----:B------:R-:W-:Y:S02]  /*7f30*/  IADD3 R17, R17, UR9, RZ ;  /* 0x0000000911117c10 */ /* 0x000fe4000fffe0ff */
[----:B0-2---:R-:W-:-:S04]  /*7f40*/  LEA R22, P2, R16, UR24, 0x2 ;  /* 0x0000001810167c11 */ /* 0x005fc8000f8410ff */
[----:B------:R-:W-:Y:S01]  /*7f50*/  LEA.HI.X R23, R16, UR25, R17, 0x2, P2 ;  /* 0x0000001910177c11 */ /* 0x000fe200090f1411 */
[----:B------:R-:W-:-:S04]  /*7f60*/  IMAD.U32 R16, RZ, RZ, UR26 ;  /* 0x0000001aff107e24 */ /* 0x000fc8000f8e00ff */
[----:B------:R0:W-:Y:S01]  /*7f70*/  STL.64 [R1+0x238], R22 ;  /* 0x0002381601007387 */ /* 0x0001e20000100a00 */
[----:B------:R-:W-:Y:S01]  /*7f80*/  IMAD.WIDE.U32 R18, R16, 0x7, R18 ;  /* 0x0000000710127825 */ /* 0x000fe200078e0012 */
[----:B------:R-:W-:Y:S06]  /*7f90*/  @!P5 BRA `(.L_x_30) ;  /* 0x000000000004d947 */ /* 0x000fec0003800000 */
[----:B------:R2:W5:Y:S02]  /*7fa0*/  LDG.E.LTC128B R11, desc[UR18][R22.64+0x20] ;  /* 0x00002012160b7981 */ /* 0x000564000c1e1920 */
.L_x_30:
[----:B------:R-:W-:Y:S05]  /*7fb0*/  BSYNC B1 ;  /* 0x0000000000017941 */ /* 0x000fea0003800000 */
.L_x_29:
[----:B------:R-:W3:Y:S01]  /*7fc0*/  LDL.LU R17, [R1+0x1c] ;  /* 0x00001c0001117983 */ /* 0x000ee20000300800 */
[----:B-----5:R-:W-:Y:S01]  /*7fd0*/  FMUL R16, R11, UR22 ;  /* 0x000000160b107c20 */ /* 0x020fe20008400000 */
[----:B------:R-:W-:Y:S01]  /*7fe0*/  VIADD R19, R19, UR8 ;  /* 0x0000000813137c36 */ /* 0x000fe20008000000 */
[----:B------:R-:W-:Y:S01]  /*7ff0*/  ISETP.GT.AND P2, PT, R0, 0x10, P0 ;  /* 0x000000100000780c */ /* 0x000fe20000744270 */
[----:B0-2---:R-:W2:Y:S01]  /*8000*/  LDL.LU R22, [R1+0x20] ;  /* 0x0000200001167983 */ /* 0x005ea20000300800 */
[----:B---3--:R-:W-:Y:S01]  /*8010*/  FFMA R21, R17, UR23, R16 ;  /* 0x0000001711157c23 */ /* 0x008fe20008000010 */
[----:B------:R-:W-:-:S04]  /*8020*/  IADD3 R17, P3, R6, R18, RZ ;  /* 0x0000001206117210 */ /* 0x000fc80007f7e0ff */
[----:B------:R0:W-:Y:S01]  /*8030*/  @P5 STG.E desc[UR18][R14.64+0x20], R21 ;  /* 0x000020150e005986 */ /* 0x0001e2000c101912 */
[----:B------:R-:W-:Y:S01]  /*8040*/  IMAD.X R20, R19, 0x1, R5, P3 ;  /* 0x0000000113147824 */ /* 0x000fe200018e0605 */
[----:B------:R-:W-:-:S04]  /*8050*/  LEA R16, P3, R17, UR24, 0x2 ;  /* 0x0000001811107c11 */ /* 0x000fc8000f8610ff */
[----:B------:R-:W-:-:S05]  /*8060*/  LEA.HI.X R17, R17, UR25, R20, 0x2, P3 ;  /* 0x0000001911117c11 */ /* 0x000fca00098f1414 */
[----:B------:R3:W4:Y:S01]  /*8070*/  @P2 LDG.E.LTC128B R11, desc[UR18][R16.64] ;  /* 0x00000012100b2981 */ /* 0x000722000c1e1920 */
[----:B------:R-:W-:Y:S01]  /*8080*/  IADD3 R18, P3, R18, UR26, RZ ;  /* 0x0000001a12127c10 */ /* 0x000fe2000ff7e0ff */
[----:B------:R-:W-:Y:S03]  /*8090*/  BSSY B1, `(.L_x_31) ;  /* 0x000000f000017945 */ /* 0x000fe60003800000 */
[----:B------:R-:W-:Y:S02]  /*80a0*/  IADD3.X R19, R19, UR27, RZ, P3, !PT ;  /* 0x0000001b13137c10 */ /* 0x000fe40009ffe4ff */
[----:B0-----:R-:W-:Y:S02]  /*80b0*/  IADD3 R21, P3, R18, R6, RZ ;  /* 0x0000000612157210 */ /* 0x001fe40007f7e0ff */
[----:B---3--:R-:W-:-:S05]  /*80c0*/  MOV R16, UR28 ;  /* 0x0000001c00107c02 */ /* 0x008fca0008000f00 */
[----:B------:R-:W-:-:S04]  /*80d0*/  IMAD.WIDE.U32 R16, R16, 0x1c, R14 ;  /* 0x0000001c10107825 */ /* 0x000fc800078e000e */
[----:B------:R-:W-:Y:S02]  /*80e0*/  VIADD R17, R17, UR13 ;  /* 0x0000000d11117c36 */ /* 0x000fe40008000000 */
[----:B----4-:R-:W-:-:S04]  /*80f0*/  FMUL R20, R11, UR22 ;  /* 0x000000160b147c20 */ /* 0x010fc80008400000 */
[----:B--2---:R-:W-:Y:S01]  /*8100*/  FFMA R20, R22, UR23, R20 ;  /* 0x0000001716147c23 */ /* 0x004fe20008000014 */
[----:B------:R-:W-:-:S04]  /*8110*/  IMAD.X R22, R19, 0x1, R5, P3 ;  /* 0x0000000113167824 */ /* 0x000fc800018e0605 */
[----:B------:R0:W-:Y:S01]  /*8120*/  @P2 STG.E desc[UR18][R16.64], R20 ;  /* 0x0000001410002986 */ /* 0x0001e2000c101912 */
[----:B------:R-:W-:Y:S02]  /*8130*/  ISETP.GT.AND P2, PT, R0, 0x11, P0 ;  /* 0x000000110000780c */ /* 0x000fe40000744270 */
[----:B0-----:R-:W-:-:S04]  /*8140*/  LEA R20, P3, R21, UR24, 0x2 ;  /* 0x0000001815147c11 */ /* 0x001fc8000f8610ff */
[----:B------:R-:W-:-:S07]  /*8150*/  LEA.HI.X R21, R21, UR25, R22, 0x2, P3 ;  /* 0x0000001915157c11 */ /* 0x000fce00098f1416 */
[----:B------:R-:W-:Y:S05]  /*8160*/  @!P2 BRA `(.L_x_32) ;  /* 0x000000000004a947 */ /* 0x000fea0003800000 */
[----:B------:R0:W5:Y:S02]  /*8170*/  LDG.E.LTC128B R11, desc[UR18][R20.64] ;  /* 0x00000012140b7981 */ /* 0x000164000c1e1920 */
.L_x_32:
[----:B------:R-:W-:Y:S05]  /*8180*/  BSYNC B1 ;  /* 0x0000000000017941 */ /* 0x000fea0003800000 */
.L_x_31:
[----:B0-----:R-:W2:Y:S01]  /*8190*/  LDL.LU R21, [R1+0x24] ;  /* 0x0000240001157983 */ /* 0x001ea20000300800 */
[----:B------:R-:W-:Y:S01]  /*81a0*/  IADD3 R14, P3, R14, UR11, RZ ;  /* 0x0000000b0e0e7c10 */ /* 0x000fe2000ff7e0ff */
[----:B-----5:R-:W-:Y:S01]  /*81b0*/  FMUL R20, R11, UR22 ;  /* 0x000000160b147c20 */ /* 0x020fe20008400000 */
[----:B------:R-:W-:Y:S01]  /*81c0*/  UIMAD.WIDE.U32 UR16, UR26, 0x7, UR16 ;  /* 0x000000071a1078a5 */ /* 0x000fe2000f8e0010 */
[----:B------:R-:W-:Y:S01]  /*81d0*/  BSSY B1, `(.L_x_33) ;  /* 0x0000012000017945 */ /* 0x000fe20003800000 */
[----:B------:R-:W-:Y:S02]  /*81e0*/  IADD3.X R15, R15, UR10, RZ, P3, !PT ;  /* 0x0000000a0f0f7c10 */ /* 0x000fe40009ffe4ff */
[----:B------:R-:W-:-:S04]  /*81f0*/  UIADD3 UR16, UP0, UR16, UR26, URZ ;  /* 0x0000001a10107290 */ /* 0x000fc8000ff1e03f */
[----:B------:R-:W-:Y:S01]  /*8200*/  UIADD3.X UR17, UR27, UR8, UR17, UP0, !UPT ;  /* 0x000000081b117290 */ /* 0x000fe200087fe411 */
[----:B--2---:R-:W-:-:S05]  /*8210*/  FFMA R20, R21, UR23, R20 ;  /* 0x0000001715147c23 */ /* 0x004fca0008000014 */
[----:B------:R0:W-:Y:S02]  /*8220*/  @P2 STG.E desc[UR18][R14.64], R20 ;  /* 0x000000140e002986 */ /* 0x0001e4000c101912 */
[----:B0-----:R-:W-:-:S04]  /*8230*/  IMAD.U32 R20, RZ, RZ, UR26 ;  /* 0x0000001aff147e24 */ /* 0x001fc8000f8e00ff */
[----:B------:R-:W-:-:S03]  /*8240*/  IMAD.WIDE.U32 R20, R8, R20, UR16 ;  /* 0x0000001008147e25 */ /* 0x000fc6000f8e0014 */
[----:B------:R-:W-:-:S04]  /*8250*/  IADD3 R20, P2, R2, R20, RZ ;  /* 0x0000001402147210 */ /* 0x000fc80007f5e0ff */
[----:B------:R-:W-:-:S03]  /*8260*/  IADD3.X R21, R3, R9, R21, P2, !PT ;  /* 0x0000000903157210 */ /* 0x000fc600017fe415 */
[----:B------:R-:W-:-:S05]  /*8270*/  IMAD.WIDE.U32 R20, R10, UR12, R20 ;  /* 0x0000000c0a147c25 */ /* 0x000fca000f8e0014 */
[----:B------:R-:W-:Y:S02]  /*8280*/  IADD3 R21, R21, UR9, RZ ;  /* 0x0000000915157c10 */ /* 0x000fe4000fffe0ff */
[----:B------:R-:W-:-:S04]  /*8290*/  LEA R22, P2, R20, UR24, 0x2 ;  /* 0x0000001814167c11 */ /* 0x000fc8000f8410ff */
[----:B------:R-:W-:Y:S02]  /*82a0*/  LEA.HI.X R23, R20, UR25, R21, 0x2, P2 ;  /* 0x0000001914177c11 */ /* 0x000fe400090f1415 */
[----:B------:R-:W-:-:S03]  /*82b0*/  ISETP.GT.AND P2, PT, R0, 0x10, P1 ;  /* 0x000000100000780c */ /* 0x000fc60000f44270 */
[----:B------:R0:W-:Y:S10]  /*82c0*/  STL.64 [R1+0x230], R22 ;  /* 0x0002301601007387 */ /* 0x0001f40000100a00 */
[----:B------:R-:W-:Y:S05]  /*82d0*/  @!P2 BRA `(.L_x_34) ;  /* 0x000000000004a947 */ /* 0x000fea0003800000 */
[----:B------:R2:W5:Y:S02]  /*82e0*/  LDG.E.LTC128B R11, desc[UR18][R22.64+0x20] ;  /* 0x00002012160b7981 */ /* 0x000564000c1e1920 */
.L_x_34:
[----:B------:R-:W-:Y:S05]  /*82f0*/  BSYNC B1 ;  /* 0x0000000000017941 */ /* 0x000fea0003800000 */
.L_x_33:
[----:B------:R-:W3:Y:S01]  /*8300*/  LDL.LU R21, [R1+0x28] ;  /* 0x0000280001157983 */ /* 0x000ee20000300800 */
[----:B-----5:R-:W-:Y:S01]  /*8310*/  FMUL R20, R11, UR22 ;  /* 0x000000160b147c20 */ /* 0x020fe20008400000 */
[----:B------:R-:W-:Y:S01]  /*8320*/  UIMAD.WIDE.U32 UR14, UR26, 0x7, UR14 ;  /* 0x000000071a0e78a5 */ /* 0x000fe2000f8e000e */
[----:B------:R-:W-:Y:S01]  /*8330*/  ISETP.GT.AND P5, PT, R0, 0x11, P1 ;  /* 0x000000110000780c */ /* 0x000fe20000fa4270 */
[----:B------:R-:W-:Y:S02]  /*8340*/  BSSY B1, `(.L_x_35) ;  /* 0x0000012000017945 */ /* 0x000fe40003800000 */
[----:B------:R-:W-:-:S04]  /*8350*/  UIADD3 UR14, UP0, UR14, UR26, URZ ;  /* 0x0000001a0e0e7290 */ /* 0x000fc8000ff1e03f */
[----:B------:R-:W-:Y:S01]  /*8360*/  UIADD3.X UR15, UR27, UR8, UR15, UP0, !UPT ;  /* 0x000000081b0f7290 */ /* 0x000fe200087fe40f */
[----:B---3--:R-:W-:-:S05]  /*8370*/  FFMA R20, R21, UR23, R20 ;  /* 0x0000001715147c23 */ /* 0x008fca0008000014 */
[----:B------:R3:W-:Y:S02]  /*8380*/  @P2 STG.E desc[UR18][R16.64+0x20], R20 ;  /* 0x0000201410002986 */ /* 0x0007e4000c101912 */
[----:B---3--:R-:W-:-:S04]  /*8390*/  IMAD.U32 R16, RZ, RZ, UR26 ;  /* 0x0000001aff107e24 */ /* 0x008fc8000f8e00ff */
[----:B------:R-:W-:-:S03]  /*83a0*/  IMAD.WIDE.U32 R16, R8, R16, UR14 ;  /* 0x0000000e08107e25 */ /* 0x000fc6000f8e0010 */
[----:B------:R-:W-:-:S04]  /*83b0*/  IADD3 R16, P2, R2, R16, RZ ;  /* 0x0000001002107210 */ /* 0x000fc80007f5e0ff */
[----:B------:R-:W-:-:S03]  /*83c0*/  IADD3.X R17, R3, R9, R17, P2, !PT ;  /* 0x0000000903117210 */ /* 0x000fc600017fe411 */
[----:B------:R-:W-:-:S04]  /*83d0*/  IMAD.WIDE.U32 R16, R10, UR12, R16 ;  /* 0x0000000c0a107c25 */ /* 0x000fc8000f8e0010 */
[----:B------:R-:W-:Y:S01]  /*83e0*/  VIADD R17, R17, UR9 ;  /* 0x0000000911117c36 */ /* 0x000fe20008000000 */
[----:B0-2---:R-:W-:-:S04]  /*83f0*/  LEA R22, P2, R16, UR24, 0x2 ;  /* 0x0000001810167c11 */ /* 0x005fc8000f8410ff */
[----:B------:R-:W-:Y:S01]  /*8400*/  LEA.HI.X R23, R16, UR25, R17, 0x2, P2 ;  /* 0x0000001910177c11 */ /* 0x000fe200090f1411 */
[----:B------:R-:W-:-:S04]  /*8410*/  IMAD.U32 R16, RZ, RZ, UR26 ;  /* 0x0000001aff107e24 */ /* 0x000fc8000f8e00ff */
[----:B------:R0:W-:Y:S01]  /*8420*/  STL.64 [R1+0x228], R22 ;  /* 0x0002281601007387 */ /* 0x0001e20000100a00 */
[----:B------:R-:W-:Y:S01]  /*8430*/  IMAD.WIDE.U32 R18, R16, 0x7, R18 ;  /* 0x0000000710127825 */ /* 0x000fe200078e0012 */
[----:B------:R-:W-:Y:S06]  /*8440*/  @!P5 BRA `(.L_x_36) ;  /* 0x000000000004d947 */ /* 0x000fec0003800000 */
[----:B------:R2:W5:Y:S02]  /*8450*/  LDG.E.LTC128B R11, desc[UR18][R22.64+0x20] ;  /* 0x00002012160b7981 */ /* 0x000564000c1e1920 */
.L_x_36:
[----:B------:R-:W-:Y:S05]  /*8460*/  BSYNC B1 ;  /* 0x0000000000017941 */ /* 0x000fea0003800000 */
.L_x_35:
[----:B------:R-:W3:Y:S01]  /*8470*/  LDL.LU R17, [R1+0x2c] ;  /* 0x00002c0001117983 */ /* 0x000ee20000300800 */
[----:B-----5:R-:W-:Y:S01]  /*8480*/  FMUL R16, R11, UR22 ;  /* 0x000000160b107c20 */ /* 0x020fe20008400000 */
[----:B------:R-:W-:Y:S02]  /*8490*/  IADD3 R19, R19, UR8, RZ ;  /* 0x0000000813137c10 */ /* 0x000fe4000fffe0ff */
        /* <DEDUP_REMOVED lines=12> */
[----:B0-----:R-:W-:Y:S01]  /*8560*/  IADD3 R21, P3, R18, R6, RZ ;  /* 0x0000000612157210 */ /* 0x001fe20007f7e0ff */
[----:B---3--:R-:W-:-:S04]  /*8570*/  IMAD.U32 R16, RZ, RZ, UR28 ;  /* 0x0000001cff107e24 */ /* 0x008fc8000f8e00ff */
[----:B------:R-:W-:-:S04]  /*8580*/  IMAD.WIDE.U32 R16, R16, 0x1c, R14 ;  /* 0x0000001c10107825 */ /* 0x000fc800078e000e */
[----:B------:R-:W-:Y:S02]  /*8590*/  VIADD R17, R17, UR13 ;  /* 0x0000000d11117c36 */ /* 0x000fe40008000000 */
[----:B----4-:R-:W-:-:S04]  /*85a0*/  FMUL R20, R11, UR22 ;  /* 0x000000160b147c20 */ /* 0x010fc80008400000 */
[----:B--2---:R-:W-:Y:S01]  /*85b0*/  FFMA R20, R22, UR23, R20 ;  /* 0x0000001716147c23 */ /* 0x004fe20008000014 */
[----:B------:R-:W-:-:S04]  /*85c0*/  IADD3.X R22, R19, R5, RZ, P3, !PT ;  /* 0x0000000513167210 */ /* 0x000fc80001ffe4ff */
[----:B------:R0:W-:Y:S01]  /*85d0*/  @P2 STG.E desc[UR18][R16.64], R20 ;  /* 0x0000001410002986 */ /* 0x0001e2000c101912 */
[----:B------:R-:W-:Y:S02]  /*85e0*/  ISETP.GT.AND P2, PT, R0, 0x19, P0 ;  /* 0x000000190000780c */ /* 0x000fe40000744270 */
[----:B0-----:R-:W-:-:S04]  /*85f0*/  LEA R20, P3, R21, UR24, 0x2 ;  /* 0x0000001815147c11 */ /* 0x001fc8000f8610ff */
[----:B------:R-:W-:-:S07]  /*8600*/  LEA.HI.X R21, R21, UR25, R22, 0x2, P3 ;  /* 0x0000001915157c11 */ /* 0x000fce00098f1416 */
[----:B------:R-:W-:Y:S05]  /*8610*/  @!P2 BRA `(.L_x_38) ;  /* 0x000000000004a947 */ /* 0x000fea0003800000 */
[----:B------:R0:W5:Y:S02]  /*8620*/  LDG.E.LTC128B R11, desc[UR18][R20.64] ;  /* 0x00000012140b7981 */ /* 0x000164000c1e1920 */
.L_x_38:
[----:B------:R-:W-:Y:S05]  /*8630*/  BSYNC B1 ;  /* 0x0000000000017941 */ /* 0x000fea0003800000 */
.L_x_37:
        /* <DEDUP_REMOVED lines=22> */
.L_x_40:
[----:B------:R-:W-:Y:S05]  /*87a0*/  BSYNC B1 ;  /* 0x0000000000017941 */ /* 0x000fea0003800000 */
.L_x_39:
        /* <DEDUP_REMOVED lines=22> */
.L_x_42:
[----:B------:R-:W-:Y:S05]  /*8910*/  BSYNC B1 ;  /* 0x0000000000017941 */ /* 0x000fea0003800000 */
.L_x_41:
        /* <DEDUP_REMOVED lines=28> */
.L_x_44:
[----:B------:R-:W-:Y:S05]  /*8ae0*/  BSYNC B1 ;  /* 0x0000000000017941 */ /* 0x000fea0003800000 */
.L_x_43:
        /* <DEDUP_REMOVED lines=22> */
.L_x_46:
[----:B------:R-:W-:Y:S05]  /*8c50*/  BSYNC B1 ;  /* 0x0000000000017941 */ /* 0x000fea0003800000 */
.L_x_45:
        /* <DEDUP_REMOVED lines=22> */
.L_x_48:
[----:B------:R-:W-:Y:S05]  /*8dc0*/  BSYNC B1 ;  /* 0x0000000000017941 */ /* 0x000fea0003800000 */
.L_x_47:
        /* <DEDUP_REMOVED lines=28> */
.L_x_50:
[----:B------:R-:W-:Y:S05]  /*8f90*/  BSYNC B1 ;  /* 0x0000000000017941 */ /* 0x000fea0003800000 */
.L_x_49:
        /* <DEDUP_REMOVED lines=22> */
.L_x_52:
[----:B------:R-:W-:Y:S05]  /*9100*/  BSYNC B1 ;  /* 0x0000000000017941 */ /* 0x000fea0003800000 */
.L_x_51:
        /* <DEDUP_REMOVED lines=22> */
.L_x_54:
[----:B------:R-:W-:Y:S05]  /*9270*/  BSYNC B1 ;  /* 0x0000000000017941 */ /* 0x000fea0003800000 */
.L_x_53:
        /* <DEDUP_REMOVED lines=28> */
.L_x_56:
[----:B------:R-:W-:Y:S05]  /*9440*/  BSYNC B1 ;  /* 0x0000000000017941 */ /* 0x000fea0003800000 */
.L_x_55:
        /* <DEDUP_REMOVED lines=22> */
.L_x_58:
[----:B------:R-:W-:Y:S05]  /*95b0*/  BSYNC B1 ;  /* 0x0000000000017941 */ /* 0x000fea0003800000 */
.L_x_57:
        /* <DEDUP_REMOVED lines=22> */
.L_x_60:
[----:B------:R-:W-:Y:S05]  /*9720*/  BSYNC B1 ;  /* 0x0000000000017941 */ /* 0x000fea0003800000 */
.L_x_59:
        /* <DEDUP_REMOVED lines=28> */
.L_x_62:
[----:B------:R-:W-:Y:S05]  /*98f0*/  BSYNC B1 ;  /* 0x0000000000017941 */ /* 0x000fea0003800000 */
.L_x_61:
        /* <DEDUP_REMOVED lines=22> */
.L_x_64:
[----:B------:R-:W-:Y:S05]  /*9a60*/  BSYNC B1 ;  /* 0x0000000000017941 */ /* 0x000fea0003800000 */
.L_x_63:
        /* <DEDUP_REMOVED lines=22> */
.L_x_66:
[----:B------:R-:W-:Y:S05]  /*9bd0*/  BSYNC B1 ;  /* 0x0000000000017941 */ /* 0x000fea0003800000 */
.L_x_65:
        /* <DEDUP_REMOVED lines=28> */
.L_x_68:
[----:B------:R-:W-:Y:S05]  /*9da0*/  BSYNC B1 ;  /* 0x0000000000017941 */ /* 0x000fea0003800000 */
.L_x_67:
        /* <DEDUP_REMOVED lines=22> */
.L_x_70:
[----:B------:R-:W-:Y:S05]  /*9f10*/  BSYNC B1 ;  /* 0x0000000000017941 */ /* 0x000fea0003800000 */
.L_x_69:
        /* <DEDUP_REMOVED lines=16> */
[----:B------:R-:W-:Y:S02]  /*a020*/  LEA.HI.X R23, R16, UR25, R17, 0x2, P2 ;  /* 0x0000001910177c11 */ /* 0x000fe400090f1411 */
[----:B------:R-:W-:-:S03]  /*a030*/  MOV R16, UR26 ;  /* 0x0000001a00107c02 */ /* 0x000fc60008000f00 */
[----:B------:R0:W-:Y:S02]  /*a040*/  STL.64 [R1], R22 ;  /* 0x0000001601007387 */ /* 0x0001e40000100a00 */
[----:B------:R-:W-:Y:S01]  /*a050*/  IMAD.WIDE.U32 R18, R16, 0x7, R18 ;  /* 0x0000000710127825 */ /* 0x000fe200078e0012 */
[----:B------:R-:W-:Y:S06]  /*a060*/  @!P5 BRA `(.L_x_72) ;  /* 0x000000000004d947 */ /* 0x000fec0003800000 */
[----:B------:R2:W5:Y:S02]  /*a070*/  LDG.E.LTC128B R11, desc[UR18][R22.64+0x20] ;  /* 0x00002012160b7981 */ /* 0x000564000c1e1920 */
.L_x_72:
[----:B------:R-:W-:Y:S05]  /*a080*/  BSYNC B1 ;  /* 0x0000000000017941 */ /* 0x000fea0003800000 */
.L_x_71:
        /* <DEDUP_REMOVED lines=28> */
.L_x_74:
[----:B------:R-:W-:Y:S05]  /*a250*/  BSYNC B1 ;  /* 0x0000000000017941 */ /* 0x000fea0003800000 */
.L_x_73:
        /* <DEDUP_REMOVED lines=10> */
[----:B0-----:R-:W-:-:S05]  /*a300*/  MOV R20, UR26 ;  /* 0x0000001a00147c02 */ /* 0x001fca0008000f00 */
[----:B------:R-:W-:-:S03]  /*a310*/  IMAD.WIDE.U32 R20, R8, R20, UR16 ;  /* 0x0000001008147e25 */ /* 0x000fc6000f8e0014 */
[----:B------:R-:W-:-:S04]  /*a320*/  IADD3 R20, P2, R2, R20, RZ ;  /* 0x0000001402147210 */ /* 0x000fc80007f5e0ff */
[----:B------:R-:W-:-:S03]  /*a330*/  IADD3.X R21, R3, R9, R21, P2, !PT ;  /* 0x0000000903157210 */ /* 0x000fc600017fe415 */
[----:B------:R-:W-:-:S04]  /*a340*/  IMAD.WIDE.U32 R20, R10, UR12, R20 ;  /* 0x0000000c0a147c25 */ /* 0x000fc8000f8e0014 */
[----:B------:R-:W-:Y:S01]  /*a350*/  VIADD R21, R21, UR9 ;  /* 0x0000000915157c36 */ /* 0x000fe20008000000 */
[----:B------:R-:W-:-:S04]  /*a360*/  LEA R236, P2, R20, UR24, 0x2 ;  /* 0x0000001814ec7c11 */ /* 0x000fc8000f8410ff */
[----:B------:R-:W-:Y:S02]  /*a370*/  LEA.HI.X R237, R20, UR25, R21, 0x2, P2 ;  /* 0x0000001914ed7c11 */ /* 0x000fe400090f1415 */
[----:B------:R-:W-:-:S13]  /*a380*/  ISETP.GT.AND P2, PT, R0, 0x48, P1 ;  /* 0x000000480000780c */ /* 0x000fda0000f44270 */
[----:B------:R-:W-:Y:S05]  /*a390*/  @!P2 BRA `(.L_x_76) ;  /* 0x000000000004a947 */ /* 0x000fea0003800000 */
[----:B------:R0:W5:Y:S02]  /*a3a0*/  LDG.E.LTC128B R11, desc[UR18][R236.64+0x20] ;  /* 0x00002012ec0b7981 */ /* 0x000164000c1e1920 */
.L_x_76:
[----:B------:R-:W-:Y:S05]  /*a3b0*/  BSYNC B1 ;  /* 0x0000000000017941 */ /* 0x000fea0003800000 */
.L_x_75:
[----:B------:R-:W2:Y:S01]  /*a3c0*/  LDL.LU R21, [R1+0x98] ;  /* 0x0000980001157983 */ /* 0x000ea20000300800 */
[----:B-----5:R-:W-:Y:S01]  /*a3d0*/  FMUL R20, R11, UR22 ;  /* 0x000000160b147c20 */ /* 0x020fe20008400000 */
[----:B------:R-:W-:Y:S01]  /*a3e0*/  UIMAD.WIDE.U32 UR14, UR26, 0x7, UR14 ;  /* 0x000000071a0e78a5 */ /* 0x000fe2000f8e000e */
[----:B------:R-:W-:Y:S01]  /*a3f0*/  ISETP.GT.AND P5, PT, R0, 0x49, P1 ;  /* 0x000000490000780c */ /* 0x000fe20000fa4270 */
[----:B------:R-:W-:Y:S02]  /*a400*/  BSSY B1, `(.L_x_77) ;  /* 0x0000011000017945 */ /* 0x000fe40003800000 */
[----:B------:R-:W-:-:S04]  /*a410*/  UIADD3 UR14, UP0, UR14, UR26, URZ ;  /* 0x0000001a0e0e7290 */ /* 0x000fc8000ff1e03f */
[----:B------:R-:W-:Y:S01]  /*a420*/  UIADD3.X UR15, UR27, UR8, UR15, UP0, !UPT ;  /* 0x000000081b0f7290 */ /* 0x000fe200087fe40f */
[----:B--2---:R-:W-:-:S05]  /*a430*/  FFMA R20, R21, UR23, R20 ;  /* 0x0000001715147c23 */ /* 0x004fca0008000014 */
[----:B------:R2:W-:Y:S02]  /*a440*/  @P2 STG.E desc[UR18][R16.64+0x20], R20 ;  /* 0x0000201410002986 */ /* 0x0005e4000c101912 */
[----:B--2---:R-:W-:-:S04]  /*a450*/  IMAD.U32 R16, RZ, RZ, UR26 ;  /* 0x0000001aff107e24 */ /* 0x004fc8000f8e00ff */
[----:B------:R-:W-:-:S03]  /*a460*/  IMAD.WIDE.U32 R16, R8, R16, UR14 ;  /* 0x0000000e08107e25 */ /* 0x000fc6000f8e0010 */
[----:B------:R-:W-:-:S04]  /*a470*/  IADD3 R16, P2, R2, R16, RZ ;  /* 0x0000001002107210 */ /* 0x000fc80007f5e0ff */
[----:B------:R-:W-:-:S03]  /*a480*/  IADD3.X R17, R3, R9, R17, P2, !PT ;  /* 0x0000000903117210 */ /* 0x000fc600017fe411 */
[----:B------:R-:W-:-:S05]  /*a490*/  IMAD.WIDE.U32 R16, R10, UR12, R16 ;  /* 0x0000000c0a107c25 */ /* 0x000fca000f8e0010 */
[----:B------:R-:W-:Y:S02]  /*a4a0*/  IADD3 R17, R17, UR9, RZ ;  /* 0x0000000911117c10 */ /* 0x000fe4000fffe0ff */
[----:B------:R-:W-:-:S04]  /*a4b0*/  LEA R234, P2, R16, UR24, 0x2 ;  /* 0x0000001810ea7c11 */ /* 0x000fc8000f8410ff */
[----:B------:R-:W-:Y:S01]  /*a4c0*/  LEA.HI.X R235, R16, UR25, R17, 0x2, P2 ;  /* 0x0000001910eb7c11 */ /* 0x000fe200090f1411 */
[----:B------:R-:W-:-:S04]  /*a4d0*/  IMAD.U32 R16, RZ, RZ, UR26 ;  /* 0x0000001aff107e24 */ /* 0x000fc8000f8e00ff */
[----:B------:R-:W-:Y:S01]  /*a4e0*/  IMAD.WIDE.U32 R18, R16, 0x7, R18 ;  /* 0x0000000710127825 */ /* 0x000fe200078e0012 */
[----:B------:R-:W-:Y:S06]  /*a4f0*/  @!P5 BRA `(.L_x_78) ;  /* 0x000000000004d947 */ /* 0x000fec0003800000 */
[----:B------:R2:W5:Y:S02]  /*a500*/  LDG.E.LTC128B R11, desc[UR18][R234.64+0x20] ;  /* 0x00002012ea0b7981 */ /* 0x000564000c1e1920 */
.L_x_78:
[----:B------:R-:W-:Y:S05]  /*a510*/  BSYNC B1 ;  /* 0x0000000000017941 */ /* 0x000fea0003800000 */
.L_x_77:
[----:B------:R-:W3:Y:S01]  /*a520*/  LDL.LU R16, [R1+0x9c] ;  /* 0x00009c0001107983 */ /* 0x000ee20000300800 */
[----:B------:R-:W-:Y:S02]  /*a530*/  VIADD R19, R19, UR8 ;  /* 0x0000000813137c36 */ /* 0x000fe40008000000 */
[----:B-----5:R-:W-:Y:S01]  /*a540*/  FMUL R21, R11, UR22 ;  /* 0x000000160b157c20 */ /* 0x020fe20008400000 */
[----:B------:R-:W-:Y:S01]  /*a550*/  IADD3 R17, P3, R6, R18, RZ ;  /* 0x0000001206117210 */ /* 0x000fe20007f7e0ff */
[----:B------:R-:W4:Y:S01]  /*a560*/  LDL.LU R22, [R1+0xa0] ;  /* 0x0000a00001167983 */ /* 0x000f220000300800 */
[----:B------:R-:W-:Y:S02]  /*a570*/  ISETP.GT.AND P2, PT, R0, 0x50, P0 ;  /* 0x000000500000780c */ /* 0x000fe40000744270 */
[----:B------:R-:W-:Y:S01]  /*a580*/  IADD3.X R20, R19, R5, RZ, P3, !PT ;  /* 0x0000000513147210 */ /* 0x000fe20001ffe4ff */
[----:B---3--:R-:W-:Y:S01]  /*a590*/  FFMA R21, R16, UR23, R21 ;  /* 0x0000001710157c23 */ /* 0x008fe20008000015 */
[----:B------:R-:W-:-:S04]  /*a5a0*/  LEA R16, P3, R17, UR24, 0x2 ;  /* 0x0000001811107c11 */ /* 0x000fc8000f8610ff */
[----:B------:R-:W-:Y:S01]  /*a5b0*/  LEA.HI.X R17, R17, UR25, R20, 0x2, P3 ;  /* 0x0000001911117c11 */ /* 0x000fe200098f1414 */
[----:B------:R3:W-:Y:S04]  /*a5c0*/  @P5 STG.E desc[UR18][R14.64+0x20], R21 ;  /* 0x000020150e005986 */ /* 0x0007e8000c101912 */
[----:B------:R0:W2:Y:S01]  /*a5d0*/  @P2 LDG.E.LTC128B R11, desc[UR18][R16.64] ;  /* 0x00000012100b2981 */ /* 0x0000a2000c1e1920 */
[----:B------:R-:W-:Y:S01]  /*a5e0*/  IADD3 R18, P3, R18, UR26, RZ ;  /* 0x0000001a12127c10 */ /* 0x000fe2000ff7e0ff */
[----:B------:R-:W-:Y:S03]  /*a5f0*/  BSSY B1, `(.L_x_79) ;  /* 0x000000f000017945 */ /* 0x000fe60003800000 */
[----:B------:R-:W-:-:S02]  /*a600*/  IADD3.X R19, R19, UR27, RZ, P3, !PT ;  /* 0x0000001b13137c10 */ /* 0x000fc40009ffe4ff */
[----:B---3--:R-:W-:Y:S01]  /*a610*/  IADD3 R21, P3, R18, R6, RZ ;  /* 0x0000000612157210 */ /* 0x008fe20007f7e0ff */
[----:B0-----:R-:W-:-:S04]  /*a620*/  IMAD.U32 R16, RZ, RZ, UR28 ;  /* 0x0000001cff107e24 */ /* 0x001fc8000f8e00ff */
[----:B------:R-:W-:-:S04]  /*a630*/  IMAD.WIDE.U32 R16, R16, 0x1c, R14 ;  /* 0x0000001c10107825 */ /* 0x000fc800078e000e */
[----:B------:R-:W-:Y:S02]  /*a640*/  VIADD R17, R17, UR13 ;  /* 0x0000000d11117c36 */ /* 0x000fe40008000000 */
[----:B--2---:R-:W-:-:S04]  /*a650*/  FMUL R20, R11, UR22 ;  /* 0x000000160b147c20 */ /* 0x004fc80008400000 */
[----:B----4-:R-:W-:Y:S01]  /*a660*/  FFMA R20, R22, UR23, R20 ;  /* 0x0000001716147c23 */ /* 0x010fe20008000014 */
[----:B------:R-:W-:-:S04]  /*a670*/  IADD3.X R22, R19, R5, RZ, P3, !PT ;  /* 0x0000000513167210 */ /* 0x000fc80001ffe4ff */
[----:B------:R0:W-:Y:S01]  /*a680*/  @P2 STG.E desc[UR18][R16.64], R20 ;  /* 0x0000001410002986 */ /* 0x0001e2000c101912 */
[----:B------:R-:W-:Y:S02]  /*a690*/  ISETP.GT.AND P2, PT, R0, 0x51, P0 ;  /* 0x000000510000780c */ /* 0x000fe40000744270 */
[----:B0-----:R-:W-:-:S04]  /*a6a0*/  LEA R20, P3, R21, UR24, 0x2 ;  /* 0x0000001815147c11 */ /* 0x001fc8000f8610ff */
[----:B------:R-:W-:-:S07]  /*a6b0*/  LEA.HI.X R21, R21, UR25, R22, 0x2, P3 ;  /* 0x0000001915157c11 */ /* 0x000fce00098f1416 */
[----:B------:R-:W-:Y:S05]  /*a6c0*/  @!P2 BRA `(.L_x_80) ;  /* 0x000000000004a947 */ /* 0x000fea0003800000 */
[----:B------:R0:W5:Y:S02]  /*a6d0*/  LDG.E.LTC128B R11, desc[UR18][R20.64] ;  /* 0x00000012140b7981 */ /* 0x000164000c1e1920 */
.L_x_80:
[----:B------:R-:W-:Y:S05]  /*a6e0*/  BSYNC B1 ;  /* 0x0000000000017941 */ /* 0x000fea0003800000 */
.L_x_79:
        /* <DEDUP_REMOVED lines=21> */
.L_x_82:
[----:B------:R-:W-:Y:S05]  /*a840*/  BSYNC B1 ;  /* 0x0000000000017941 */ /* 0x000fea0003800000 */
.L_x_81:
        /* <DEDUP_REMOVED lines=9> */
[----:B--2---:R-:W-:-:S05]  /*a8e0*/  MOV R16, UR26 ;  /* 0x0000001a00107c02 */ /* 0x004fca0008000f00 */
[----:B------:R-:W-:-:S03]  /*a8f0*/  IMAD.WIDE.U32 R16, R8, R16, UR14 ;  /* 0x0000000e08107e25 */ /* 0x000fc6000f8e0010 */
[----:B------:R-:W-:-:S04]  /*a900*/  IADD3 R16, P2, R2, R16, RZ ;  /* 0x0000001002107210 */ /* 0x000fc80007f5e0ff */
[----:B------:R-:W-:-:S03]  /*a910*/  IADD3.X R17, R3, R9, R17, P2, !PT ;  /* 0x0000000903117210 */ /* 0x000fc600017fe411 */
[----:B------:R-:W-:-:S04]  /*a920*/  IMAD.WIDE.U32 R16, R10, UR12, R16 ;  /* 0x0000000c0a107c25 */ /* 0x000fc8000f8e0010 */
[----:B------:R-:W-:Y:S01]  /*a930*/  VIADD R17, R17, UR9 ;  /* 0x0000000911117c36 */ /* 0x000fe20008000000 */
[----:B------:R-:W-:-:S04]  /*a940*/  LEA R230, P2, R16, UR24, 0x2 ;  /* 0x0000001810e67c11 */ /* 0x000fc8000f8410ff */
[----:B------:R-:W-:Y:S01]  /*a950*/  LEA.HI.X R231, R16, UR25, R17, 0x2, P2 ;  /* 0x0000001910e77c11 */ /* 0x000fe200090f1411 */
[----:B------:R-:W-:-:S04]  /*a960*/  IMAD.U32 R16, RZ, RZ, UR26 ;  /* 0x0000001aff107e24 */ /* 0x000fc8000f8e00ff */
[----:B------:R-:W-:Y:S01]  /*a970*/  IMAD.WIDE.U32 R16, R16, 0x7, R18 ;  /* 0x0000000710107825 */ /* 0x000fe200078e0012 */
[----:B------:R-:W-:Y:S06]  /*a980*/  @!P5 BRA `(.L_x_84) ;  /* 0x000000000004d947 */ /* 0x000fec0003800000 */
[----:B------:R2:W5:Y:S02]  /*a990*/  LDG.E.LTC128B R11, desc[UR18][R230.64+0x20] ;  /* 0x00002012e60b7981 */ /* 0x000564000c1e1920 */
.L_x_84:
[----:B------:R-:W-:Y:S05]  /*a9a0*/  BSYNC B1 ;  /* 0x0000000000017941 */ /* 0x000fea0003800000 */
.L_x_83:
[----:B------:R-:W3:Y:S01]  /*a9b0*/  LDL.LU R18, [R1+0xac] ;  /* 0x0000ac0001127983 */ /* 0x000ee20000300800 */
[----:B------:R-:W-:Y:S01]  /*a9c0*/  IADD3 R17, R17, UR8, RZ ;  /* 0x0000000811117c10 */ /* 0x000fe2000fffe0ff */
[----:B-----5:R-:W-:Y:S01]  /*a9d0*/  FMUL R20, R11, UR22 ;  /* 0x000000160b147c20 */ /* 0x020fe20008400000 */
[----:B------:R-:W-:Y:S01]  /*a9e0*/  IADD3 R19, P3, R6, R16, RZ ;  /* 0x0000001006137210 */ /* 0x000fe20007f7e0ff */
[----:B------:R-:W4:Y:S01]  /*a9f0*/  LDL.LU R22, [R1+0xb0] ;  /* 0x0000b00001167983 */ /* 0x000f220000300800 */
[----:B------:R-:W-:-:S03]  /*aa00*/  ISETP.GT.AND P2, PT, R0, 0x58, P0 ;  /* 0x000000580000780c */ /* 0x000fc60000744270 */
[----:B------:R-:W-:Y:S02]  /*aa10*/  IMAD.X R21, R17, 0x1, R5, P3 ;  /* 0x0000000111157824 */ /* 0x000fe400018e0605 */
[----:B---3--:R-:W-:Y:S01]  /*aa20*/  FFMA R20, R18, UR23, R20 ;  /* 0x0000001712147c23 */ /* 0x008fe20008000014 */
[----:B------:R-:W-:-:S04]  /*aa30*/  LEA R18, P3, R19, UR24, 0x2 ;  /* 0x0000001813127c11 */ /* 0x000fc8000f8610ff */
[----:B------:R-:W-:Y:S01]  /*aa40*/  LEA.HI.X R19, R19, UR25, R21, 0x2, P3 ;  /* 0x0000001913137c11 */ /* 0x000fe200098f1415 */
[----:B------:R3:W-:Y:S04]  /*aa50*/  @P5 STG.E desc[UR18][R14.64+0x20], R20 ;  /* 0x000020140e005986 */ /* 0x0007e8000c101912 */
[----:B------:R0:W3:Y:S01]  /*aa60*/  @P2 LDG.E.LTC128B R11, desc[UR18][R18.64] ;  /* 0x00000012120b2981 */ /* 0x0000e2000c1e1920 */
[----:B------:R-:W-:Y:S01]  /*aa70*/  IADD3 R16, P3, R16, UR26, RZ ;  /* 0x0000001a10107c10 */ /* 0x000fe2000ff7e0ff */
[----:B------:R-:W-:Y:S03]  /*aa80*/  BSSY B1, `(.L_x_85) ;  /* 0x000000f000017945 */ /* 0x000fe60003800000 */
[----:B------:R-:W-:-:S02]  /*aa90*/  IADD3.X R17, R17, UR27, RZ, P3, !PT ;  /* 0x0000001b11117c10 */ /* 0x000fc40009ffe4ff */
[----:B------:R-:W-:Y:S01]  /*aaa0*/  IADD3 R21, P3, R16, R6, RZ ;  /* 0x0000000610157210 */ /* 0x000fe20007f7e0ff */
[----:B0-----:R-:W-:-:S04]  /*aab0*/  IMAD.U32 R18, RZ, RZ, UR28 ;  /* 0x0000001cff127e24 */ /* 0x001fc8000f8e00ff */
[----:B------:R-:W-:-:S05]  /*aac0*/  IMAD.WIDE.U32 R18, R18, 0x1c, R14 ;  /* 0x0000001c12127825 */ /* 0x000fca00078e000e */
[----:B------:R-:W-:Y:S01]  /*aad0*/  IADD3 R19, R19, UR13, RZ ;  /* 0x0000000d13137c10 */ /* 0x000fe2000fffe0ff */
[----:B---3--:R-:W-:-:S04]  /*aae0*/  FMUL R20, R11, UR22 ;  /* 0x000000160b147c20 */ /* 0x008fc80008400000 */
[----:B----4-:R-:W-:Y:S01]  /*aaf0*/  FFMA R20, R22, UR23, R20 ;  /* 0x0000001716147c23 */ /* 0x010fe20008000014 */
[----:B------:R-:W-:-:S04]  /*ab00*/  IMAD.X R22, R17, 0x1, R5, P3 ;  /* 0x0000000111167824 */ /* 0x000fc800018e0605 */
[----:B------:R0:W-:Y:S01]  /*ab10*/  @P2 STG.E desc[UR18][R18.64], R20 ;  /* 0x0000001412002986 */ /* 0x0001e2000c101912 */
[----:B------:R-:W-:Y:S02]  /*ab20*/  ISETP.GT.AND P2, PT, R0, 0x59, P0 ;  /* 0x000000590000780c */ /* 0x000fe40000744270 */
[----:B0-----:R-:W-:-:S04]  /*ab30*/  LEA R20, P3, R21, UR24, 0x2 ;  /* 0x0000001815147c11 */ /* 0x001fc8000f8610ff */
[----:B------:R-:W-:-:S07]  /*ab40*/  LEA.HI.X R21, R21, UR25, R22, 0x2, P3 ;  /* 0x0000001915157c11 */ /* 0x000fce00098f1416 */
[----:B------:R-:W-:Y:S05]  /*ab50*/  @!P2 BRA `(.L_x_86) ;  /* 0x000000000004a947 */ /* 0x000fea0003800000 */
[----:B------:R0:W5:Y:S02]  /*ab60*/  LDG.E.LTC128B R11, desc[UR18][R20.64] ;  /* 0x00000012140b7981 */ /* 0x000164000c1e1920 */
.L_x_86:
[----:B------:R-:W-:Y:S05]  /*ab70*/  BSYNC B1 ;  /* 0x0000000000017941 */ /* 0x000fea0003800000 */
.L_x_85:
[----:B0-----:R-:W3:Y:S01]  /*ab80*/  LDL.LU R21, [R1+0xb4] ;  /* 0x0000b40001157983 */ /* 0x001ee20000300800 */
[----:B------:R-:W-:Y:S01]  /*ab90*/  IADD3 R14, P3, R14, UR11, RZ ;  /* 0x0000000b0e0e7c10 */ /* 0x000fe2000ff7e0ff */
[----:B-----5:R-:W-:Y:S01]  /*aba0*/  FMUL R20, R11, UR22 ;  /* 0x000000160b147c20 */ /* 0x020fe20008400000 */
[----:B------:R-:W-:Y:S01]  /*abb0*/  UIMAD.WIDE.U32 UR16, UR26, 0x7, UR16 ;  /* 0x000000071a1078a5 */ /* 0x000fe2000f8e0010 */
[----:B------:R-:W-:Y:S01]  /*abc0*/  BSSY B1, `(.L_x_87) ;  /* 0x0000011000017945 */ /* 0x000fe20003800000 */
[----:B------:R-:W-:Y:S02]  /*abd0*/  IADD3.X R15, R15, UR10, RZ, P3, !PT ;  /* 0x0000000a0f0f7c10 */ /* 0x000fe40009ffe4ff */
[----:B------:R-:W-:-:S04]  /*abe0*/  UIADD3 UR16, UP0, UR16, UR26, URZ ;  /* 0x0000001a10107290 */ /* 0x000fc8000ff1e03f */
[----:B------:R-:W-:Y:S01]  /*abf0*/  UIADD3.X UR17, UR27, UR8, UR17, UP0, !UPT ;  /* 0x000000081b117290 */ /* 0x000fe200087fe411 */
[----:B---3--:R-:W-:-:S05]  /*ac00*/  FFMA R20, R21, UR23, R20 ;  /* 0x0000001715147c23 */ /* 0x008fca0008000014 */
        /* <DEDUP_REMOVED lines=9> */
[----:B------:R-:W-:-:S13]  /*aca0*/  ISETP.GT.AND P2, PT, R0, 0x58, P1 ;  /* 0x000000580000780c */ /* 0x000fda0000f44270 */
[----:B------:R-:W-:Y:S05]  /*acb0*/  @!P2 BRA `(.L_x_88) ;  /* 0x000000000004a947 */ /* 0x000fea0003800000 */
[----:B------:R0:W5:Y:S02]  /*acc0*/  LDG.E.LTC128B R11, desc[UR18][R228.64+0x20] ;  /* 0x00002012e40b7981 */ /* 0x000164000c1e1920 */
.L_x_88:
[----:B------:R-:W-:Y:S05]  /*acd0*/  BSYNC B1 ;  /* 0x0000000000017941 */ /* 0x000fea0003800000 */
.L_x_87:
        /* <DEDUP_REMOVED lines=15> */
[----:B------:R-:W-:-:S04]  /*add0*/  LEA R18, P2, R20, UR24, 0x2 ;  /* 0x0000001814127c11 */ /* 0x000fc8000f8410ff */
[----:B------:R-:W-:Y:S02]  /*ade0*/  LEA.HI.X R19, R20, UR25, R19, 0x2, P2 ;  /* 0x0000001914137c11 */ /* 0x000fe400090f1413 */
[----:B------:R-:W-:-:S05]  /*adf0*/  MOV R20, UR26 ;  /* 0x0000001a00147c02 */ /* 0x000fca0008000f00 */
[----:B------:R-:W-:Y:S01]  /*ae00*/  IMAD.WIDE.U32 R16, R20, 0x7, R16 ;  /* 0x0000000714107825 */ /* 0x000fe200078e0010 */
[----:B------:R-:W-:Y:S06]  /*ae10*/  @!P5 BRA `(.L_x_90) ;  /* 0x000000000004d947 */ /* 0x000fec0003800000 */
[----:B------:R3:W5:Y:S02]  /*ae20*/  LDG.E.LTC128B R11, desc[UR18][R18.64+0x20] ;  /* 0x00002012120b7981 */ /* 0x000764000c1e1920 */
.L_x_90:
[----:B------:R-:W-:Y:S05]  /*ae30*/  BSYNC B1 ;  /* 0x0000000000017941 */ /* 0x000fea0003800000 */
.L_x_89:
[----:B------:R-:W4:Y:S01]  /*ae40*/  LDL.LU R20, [R1+0xbc] ;  /* 0x0000bc0001147983 */ /* 0x000f220000300800 */
[----:B------:R-:W-:Y:S01]  /*ae50*/  VIADD R22, R17, UR8 ;  /* 0x0000000811167c36 */ /* 0x000fe20008000000 */
[----:B------:R-:W-:Y:S01]  /*ae60*/  IADD3 R17, P3, R6, R16, RZ ;  /* 0x0000001006117210 */ /* 0x000fe20007f7e0ff */
[----:B-----5:R-:W-:Y:S01]  /*ae70*/  FMUL R23, R11, UR22 ;  /* 0x000000160b177c20 */ /* 0x020fe20008400000 */
[----:B------:R-:W-:Y:S01]  /*ae80*/  ISETP.GT.AND P2, PT, R0, 0x60, P0 ;  /* 0x000000600000780c */ /* 0x000fe20000744270 */
[----:B------:R-:W2:Y:S02]  /*ae90*/  LDL.LU R152, [R1+0xc0] ;  /* 0x0000c00001987983 */ /* 0x000ea40000300800 */
[----:B------:R-:W-:Y:S02]  /*aea0*/  IMAD.X R21, R22, 0x1, R5, P3 ;  /* 0x0000000116157824 */ /* 0x000fe400018e0605 */
[----:B----4-:R-:W-:Y:S01]  /*aeb0*/  FFMA R23, R20, UR23, R23 ;  /* 0x0000001714177c23 */ /* 0x010fe20008000017 */
[----:B------:R-:W-:-:S04]  /*aec0*/  LEA R20, P3, R17, UR24, 0x2 ;  /* 0x0000001811147c11 */ /* 0x000fc8000f8610ff */
[----:B------:R-:W-:Y:S01]  /*aed0*/  LEA.HI.X R21, R17, UR25, R21, 0x2, P3 ;  /* 0x0000001911157c11 */ /* 0x000fe200098f1415 */
[----:B------:R-:W-:Y:S04]  /*aee0*/  @P5 STG.E desc[UR18][R14.64+0x20], R23 ;  /* 0x000020170e005986 */ /* 0x000fe8000c101912 */
[----:B------:R4:W3:Y:S01]  /*aef0*/  @P2 LDG.E.LTC128B R11, desc[UR18][R20.64] ;  /* 0x00000012140b2981 */ /* 0x0008e2000c1e1920 */
[----:B------:R-:W-:Y:S01]  /*af00*/  BSSY B1, `(.L_x_91) ;  /* 0x0000010000017945 */ /* 0x000fe20003800000 */
[----:B----4-:R-:W-:Y:S02]  /*af10*/  IADD3 R20, P3, R16, UR26, RZ ;  /* 0x0000001a10147c10 */ /* 0x010fe4000ff7e0ff */
[----:B------:R-:W-:-:S05]  /*af20*/  MOV R16, UR28 ;  /* 0x0000001c00107c02 */ /* 0x000fca0008000f00 */
[----:B------:R-:W-:-:S04]  /*af30*/  IMAD.WIDE.U32 R16, R16, 0x1c, R14 ;  /* 0x0000001c10107825 */ /* 0x000fc800078e000e */
[----:B------:R-:W-:Y:S02]  /*af40*/  VIADD R17, R17, UR13 ;  /* 0x0000000d11117c36 */ /* 0x000fe40008000000 */
[----:B---3--:R-:W-:-:S04]  /*af50*/  FMUL R21, R11, UR22 ;  /* 0x000000160b157c20 */ /* 0x008fc80008400000 */
[----:B--2---:R-:W-:-:S05]  /*af60*/  FFMA R21, R152, UR23, R21 ;  /* 0x0000001798157c23 */ /* 0x004fca0008000015 */
[----:B------:R2:W-:Y:S01]  /*af70*/  @P2 STG.E desc[UR18][R16.64], R21 ;  /* 0x0000001510002986 */ /* 0x0005e2000c101912 */
[----:B------:R-:W-:Y:S02]  /*af80*/  ISETP.GT.AND P2, PT, R0, 0x61, P0 ;  /* 0x000000610000780c */ /* 0x000fe40000744270 */
[----:B--2---:R-:W-:Y:S02]  /*af90*/  IADD3.X R21, R22, UR27, RZ, P3, !PT ;  /* 0x0000001b16157c10 */ /* 0x004fe40009ffe4ff */
[----:B------:R-:W-:-:S05]  /*afa0*/  IADD3 R23, P3, R20, R6, RZ ;  /* 0x0000000614177210 */ /* 0x000fca0007f7e0ff */
[----:B------:R-:W-:Y:S01]  /*afb0*/  IMAD.X R152, R21, 0x1, R5, P3 ;  /* 0x0000000115987824 */ /* 0x000fe200018e0605 */
[----:B------:R-:W-:-:S04]  /*afc0*/  LEA R22, P3, R23, UR24, 0x2 ;  /* 0x0000001817167c11 */ /* 0x000fc8000f8610ff */
[----:B------:R-:W-:Y:S01]  /*afd0*/  LEA.HI.X R23, R23, UR25, R152, 0x2, P3 ;  /* 0x0000001917177c11 */ /* 0x000fe200098f1498 */
[----:B------:R-:W-:Y:S08]  /*afe0*/  @!P2 BRA `(.L_x_92) ;  /* 0x000000000004a947 */ /* 0x000ff00003800000 */
[----:B------:R2:W5:Y:S02]  /*aff0*/  LDG.E.LTC128B R11, desc[UR18][R22.64] ;  /* 0x00000012160b7981 */ /* 0x000564000c1e1920 */
.L_x_92:
[----:B------:R-:W-:Y:S05]  /*b000*/  BSYNC B1 ;  /* 0x0000000000017941 */ /* 0x000fea0003800000 */
.L_x_91:
[----:B--2---:R-:W2:Y:S01]  /*b010*/  LDL.LU R23, [R1+0xc4] ;  /* 0x0000c40001177983 */ /* 0x004ea20000300800 */
        /* <DEDUP_REMOVED lines=20> */
.L_x_94:
[----:B------:R-:W-:Y:S05]  /*b160*/  BSYNC B1 ;  /* 0x0000000000017941 */ /* 0x000fea0003800000 */
.L_x_93:
        /* <DEDUP_REMOVED lines=21> */
.L_x_96:
[----:B------:R-:W-:Y:S05]  /*b2c0*/  BSYNC B1 ;  /* 0x0000000000017941 */ /* 0x000fea0003800000 */
.L_x_95:
[----:B------:R-:W4:Y:S01]  /*b2d0*/  LDL.LU R152, [R1+0xcc] ;  /* 0x0000cc0001987983 */ /* 0x000f220000300800 */
[----:B------:R-:W-:Y:S02]  /*b2e0*/  VIADD R154, R21, UR8 ;  /* 0x00000008159a7c36 */ /* 0x000fe40008000000 */
[----:B-----5:R-:W-:Y:S01]  /*b2f0*/  FMUL R155, R11, UR22 ;  /* 0x000000160b9b7c20 */ /* 0x020fe20008400000 */
[----:B------:R-:W-:Y:S01]  /*b300*/  IADD3 R21, P3, R6, R20, RZ ;  /* 0x0000001406157210 */ /* 0x000fe20007f7e0ff */
[----:B------:R-:W2:Y:S01]  /*b310*/  LDL.LU R156, [R1+0xd0] ;  /* 0x0000d000019c7983 */ /* 0x000ea20000300800 */
[----:B------:R-:W-:Y:S02]  /*b320*/  ISETP.GT.AND P2, PT, R0, 0x68, P0 ;  /* 0x000000680000780c */ /* 0x000fe40000744270 */
[----:B------:R-:W-:Y:S01]  /*b330*/  IADD3.X R153, R154, R5, RZ, P3, !PT ;  /* 0x000000059a997210 */ /* 0x000fe20001ffe4ff */
[----:B----4-:R-:W-:Y:S01]  /*b340*/  FFMA R155, R152, UR23, R155 ;  /* 0x00000017989b7c23 */ /* 0x010fe2000800009b */
[----:B------:R-:W-:-:S04]  /*b350*/  LEA R152, P3, R21, UR24, 0x2 ;  /* 0x0000001815987c11 */ /* 0x000fc8000f8610ff */
[----:B------:R-:W-:Y:S01]  /*b360*/  LEA.HI.X R153, R21, UR25, R153, 0x2, P3 ;  /* 0x0000001915997c11 */ /* 0x000fe200098f1499 */
[----:B------:R-:W-:Y:S04]  /*b370*/  @P5 STG.E desc[UR18][R14.64+0x20], R155 ;  /* 0x0000209b0e005986 */ /* 0x000fe8000c101912 */
[----:B------:R4:W3:Y:S01]  /*b380*/  @P2 LDG.E.LTC128B R11, desc[UR18][R152.64] ;  /* 0x00000012980b2981 */ /* 0x0008e2000c1e1920 */
[----:B------:R-:W-:Y:S01]  /*b390*/  BSSY B1, `(.L_x_97) ;  /* 0x0000010000017945 */ /* 0x000fe20003800000 */
[----:B----4-:R-:W-:Y:S01]  /*b3a0*/  IADD3 R152, P3, R20, UR26, RZ ;  /* 0x0000001a14987c10 */ /* 0x010fe2000ff7e0ff */
[----:B------:R-:W-:-:S04]  /*b3b0*/  IMAD.U32 R20, RZ, RZ, UR28 ;  /* 0x0000001cff147e24 */ /* 0x000fc8000f8e00ff */
[----:B------:R-:W-:-:S04]  /*b3c0*/  IMAD.WIDE.U32 R20, R20, 0x1c, R14 ;  /* 0x0000001c14147825 */ /* 0x000fc800078e000e */
[----:B------:R-:W-:Y:S02]  /*b3d0*/  VIADD R21, R21, UR13 ;  /* 0x0000000d15157c36 */ /* 0x000fe40008000000 */
[----:B---3--:R-:W-:-:S04]  /*b3e0*/  FMUL R153, R11, UR22 ;  /* 0x000000160b997c20 */ /* 0x008fc80008400000 */
[----:B--2---:R-:W-:-:S05]  /*b3f0*/  FFMA R153, R156, UR23, R153 ;  /* 0x000000179c997c23 */ /* 0x004fca0008000099 */
[----:B------:R2:W-:Y:S01]  /*b400*/  @P2 STG.E desc[UR18][R20.64], R153 ;  /* 0x0000009914002986 */ /* 0x0005e2000c101912 */
[----:B------:R-:W-:Y:S02]  /*b410*/  ISETP.GT.AND P2, PT, R0, 0x69, P0 ;  /* 0x000000690000780c */ /* 0x000fe40000744270 */
[----:B--2---:R-:W-:Y:S02]  /*b420*/  IADD3.X R153, R154, UR27, RZ, P3, !PT ;  /* 0x0000001b9a997c10 */ /* 0x004fe40009ffe4ff */
[----:B------:R-:W-:-:S04]  /*b430*/  IADD3 R155, P3, R152, R6, RZ ;  /* 0x00000006989b7210 */ /* 0x000fc80007f7e0ff */
[----:B------:R-:W-:Y:S02]  /*b440*/  IADD3.X R156, R153, R5, RZ, P3, !PT ;  /* 0x00000005999c7210 */ /* 0x000fe40001ffe4ff */
[----:B------:R-:W-:-:S04]  /*b450*/  LEA R154, P3, R155, UR24, 0x2 ;  /* 0x000000189b9a7c11 */ /* 0x000fc8000f8610ff */
[----:B------:R-:W-:Y:S01]  /*b460*/  LEA.HI.X R155, R155, UR25, R156, 0x2, P3 ;  /* 0x000000199b9b7c11 */ /* 0x000fe200098f149c */
[----:B------:R-:W-:Y:S08]  /*b470*/  @!P2 BRA `(.L_x_98) ;  /* 0x000000000004a947 */ /* 0x000ff00003800000 */
[----:B------:R2:W5:Y:S02]  /*b480*/  LDG.E.LTC128B R11, desc[UR18][R154.64] ;  /* 0x000000129a0b7981 */ /* 0x000564000c1e1920 */
.L_x_98:
[----:B------:R-:W-:Y:S05]  /*b490*/  BSYNC B1 ;  /* 0x0000000000017941 */ /* 0x000fea0003800000 */
.L_x_97:
        /* <DEDUP_REMOVED lines=21> */
.L_x_100:
[----:B------:R-:W-:Y:S05]  /*b5f0*/  BSYNC B1 ;  /* 0x0000000000017941 */ /* 0x000fea0003800000 */
.L_x_99:
        /* <DEDUP_REMOVED lines=9> */
[----:B---3--:R-:W-:-:S05]  /*b690*/  MOV R20, UR26 ;  /* 0x0000001a00147c02 */ /* 0x008fca0008000f00 */
        /* <DEDUP_REMOVED lines=11> */
.L_x_102:
[----:B------:R-:W-:Y:S05]  /*b750*/  BSYNC B1 ;  /* 0x0000000000017941 */ /* 0x000fea0003800000 */
.L_x_101:
[----:B------:R-:W4:Y:S01]  /*b760*/  LDL.LU R156, [R1+0xdc] ;  /* 0x0000dc00019c7983 */ /* 0x000f220000300800 */
[----:B------:R-:W-:Y:S01]  /*b770*/  IADD3 R158, R153, UR8, RZ ;  /* 0x00000008999e7c10 */ /* 0x000fe2000fffe0ff */
[----:B-----5:R-:W-:Y:S01]  /*b780*/  FMUL R159, R11, UR22 ;  /* 0x000000160b9f7c20 */ /* 0x020fe20008400000 */
[----:B------:R-:W-:Y:S01]  /*b790*/  IADD3 R153, P3, R6, R152, RZ ;  /* 0x0000009806997210 */ /* 0x000fe20007f7e0ff */
[----:B------:R-:W2:Y:S01]  /*b7a0*/  LDL.LU R160, [R1+0xe0] ;  /* 0x0000e00001a07983 */ /* 0x000ea20000300800 */
[----:B------:R-:W-:-:S03]  /*b7b0*/  ISETP.GT.AND P2, PT, R0, 0x70, P0 ;  /* 0x000000700000780c */ /* 0x000fc60000744270 */
[----:B------:R-:W-:Y:S02]  /*b7c0*/  IMAD.X R157, R158, 0x1, R5, P3 ;  /* 0x000000019e9d7824 */ /* 0x000fe400018e0605 */
        /* <DEDUP_REMOVED lines=8> */
[----:B------:R-:W-:-:S05]  /*b850*/  IMAD.WIDE.U32 R152, R152, 0x1c, R14 ;  /* 0x0000001c98987825 */ /* 0x000fca00078e000e */
[----:B------:R-:W-:Y:S01]  /*b860*/  IADD3 R153, R153, UR13, RZ ;  /* 0x0000000d99997c10 */ /* 0x000fe2000fffe0ff */
        /* <DEDUP_REMOVED lines=11> */
.L_x_104:
[----:B------:R-:W-:Y:S05]  /*b920*/  BSYNC B1 ;  /* 0x0000000000017941 */ /* 0x000fea0003800000 */
.L_x_103:
        /* <DEDUP_REMOVED lines=21> */
.L_x_106:
[----:B------:R-:W-:Y:S05]  /*ba80*/  BSYNC B1 ;  /* 0x0000000000017941 */ /* 0x000fea0003800000 */
.L_x_105:
        /* <DEDUP_REMOVED lines=21> */
.L_x_108:
[----:B------:R-:W-:Y:S05]  /*bbe0*/  BSYNC B1 ;  /* 0x0000000000017941 */ /* 0x000fea0003800000 */
.L_x_107:
        /* <DEDUP_REMOVED lines=28> */
.L_x_110:
[----:B------:R-:W-:Y:S05]  /*bdb0*/  BSYNC B1 ;  /* 0x0000000000017941 */ /* 0x000fea0003800000 */
.L_x_109:
        /* <DEDUP_REMOVED lines=21> */
.L_x_112:
[----:B------:R-:W-:Y:S05]  /*bf10*/  BSYNC B1 ;  /* 0x0000000000017941 */ /* 0x000fea0003800000 */
.L_x_111:
        /* <DEDUP_REMOVED lines=21> */
.L_x_114:
[----:B------:R-:W-:Y:S05]  /*c070*/  BSYNC B1 ;  /* 0x0000000000017941 */ /* 0x000fea0003800000 */
.L_x_113:
        /* <DEDUP_REMOVED lines=28> */
.L_x_116:
[----:B------:R-:W-:Y:S05]  /*c240*/  BSYNC B1 ;  /* 0x0000000000017941 */ /* 0x000fea0003800000 */
.L_x_115:
        /* <DEDUP_REMOVED lines=21> */
.L_x_118:
[----:B------:R-:W-:Y:S05]  /*c3a0*/  BSYNC B1 ;  /* 0x0000000000017941 */ /* 0x000fea0003800000 */
.L_x_117:
        /* <DEDUP_REMOVED lines=21> */
.L_x_120:
[----:B------:R-:W-:Y:S05]  /*c500*/  BSYNC B1 ;  /* 0x0000000000017941 */ /* 0x000fea0003800000 */
.L_x_119:
        /* <DEDUP_REMOVED lines=28> */
.L_x_122:
[----:B------:R-:W-:Y:S05]  /*c6d0*/  BSYNC B1 ;  /* 0x0000000000017941 */ /* 0x000fea0003800000 */
.L_x_121:
        /* <DEDUP_REMOVED lines=21> */
.L_x_124:
[----:B------:R-:W-:Y:S05]  /*c830*/  BSYNC B1 ;  /* 0x0000000000017941 */ /* 0x000fea0003800000 */
.L_x_123:
        /* <DEDUP_REMOVED lines=21> */
.L_x_126:
[----:B------:R-:W-:Y:S05]  /*c990*/  BSYNC B1 ;  /* 0x0000000000017941 */ /* 0x000fea0003800000 */
.L_x_125:
        /* <DEDUP_REMOVED lines=28> */
.L_x_128:
[----:B------:R-:W-:Y:S05]  /*cb60*/  BSYNC B1 ;  /* 0x0000000000017941 */ /* 0x000fea0003800000 */
.L_x_127:
        /* <DEDUP_REMOVED lines=21> */
.L_x_130:
[----:B------:R-:W-:Y:S05]  /*ccc0*/  BSYNC B1 ;  /* 0x0000000000017941 */ /* 0x000fea0003800000 */
.L_x_129:
        /* <DEDUP_REMOVED lines=21> */
.L_x_132:
[----:B------:R-:W-:Y:S05]  /*ce20*/  BSYNC B1 ;  /* 0x0000000000017941 */ /* 0x000fea0003800000 */
.L_x_131:
        /* <DEDUP_REMOVED lines=28> */
.L_x_134:
[----:B------:R-:W-:Y:S05]  /*cff0*/  BSYNC B1 ;  /* 0x0000000000017941 */ /* 0x000fea0003800000 */
.L_x_133:
        /* <DEDUP_REMOVED lines=21> */
.L_x_136:
[----:B------:R-:W-:Y:S05]  /*d150*/  BSYNC B1 ;  /* 0x0000000000017941 */ /* 0x000fea0003800000 */
.L_x_135:
        /* <DEDUP_REMOVED lines=21> */
.L_x_138:
[----:B------:R-:W-:Y:S05]  /*d2b0*/  BSYNC B1 ;  /* 0x0000000000017941 */ /* 0x000fea0003800000 */
.L_x_137:
        /* <DEDUP_REMOVED lines=28> */
.L_x_140:
[----:B------:R-:W-:Y:S05]  /*d480*/  BSYNC B1 ;  /* 0x0000000000017941 */ /* 0x000fea0003800000 */
.L_x_139:
        /* <DEDUP_REMOVED lines=21> */
.L_x_142:
[----:B------:R-:W-:Y:S05]  /*d5e0*/  BSYNC B1 ;  /* 0x0000000000017941 */ /* 0x000fea0003800000 */
.L_x_141:
        /* <DEDUP_REMOVED lines=21> */
.L_x_144:
[----:B------:R-:W-:Y:S05]  /*d740*/  BSYNC B1 ;  /* 0x0000000000017941 */ /* 0x000fea0003800000 */
.L_x_143:
        /* <DEDUP_REMOVED lines=28> */
.L_x_146:
[----:B------:R-:W-:Y:S05]  /*d910*/  BSYNC B1 ;  /* 0x0000000000017941 */ /* 0x000fea0003800000 */
.L_x_145:
        /* <DEDUP_REMOVED lines=21> */
.L_x_148:
[----:B------:R-:W-:Y:S05]  /*da70*/  BSYNC B1 ;  /* 0x0000000000017941 */ /* 0x000fea0003800000 */
.L_x_147:
        /* <DEDUP_REMOVED lines=21> */
.L_x_150:
[----:B------:R-:W-:Y:S05]  /*dbd0*/  BSYNC B1 ;  /* 0x0000000000017941 */ /* 0x000fea0003800000 */
.L_x_149:
        /* <DEDUP_REMOVED lines=28> */
.L_x_152:
[----:B------:R-:W-:Y:S05]  /*dda0*/  BSYNC B1 ;  /* 0x0000000000017941 */ /* 0x000fea0003800000 */
.L_x_151:
        /* <DEDUP_REMOVED lines=21> */
.L_x_154:
[----:B------:R-:W-:Y:S05]  /*df00*/  BSYNC B1 ;  /* 0x0000000000017941 */ /* 0x000fea0003800000 */
.L_x_153:
        /* <DEDUP_REMOVED lines=21> */
.L_x_156:
[----:B------:R-:W-:Y:S05]  /*e060*/  BSYNC B1 ;  /* 0x0000000000017941 */ /* 0x000fea0003800000 */
.L_x_155:
        /* <DEDUP_REMOVED lines=28> */
.L_x_158:
[----:B------:R-:W-:Y:S05]  /*e230*/  BSYNC B1 ;  /* 0x0000000000017941 */ /* 0x000fea0003800000 */
.L_x_157:
        /* <DEDUP_REMOVED lines=21> */
.L_x_160:
[----:B------:R-:W-:Y:S05]  /*e390*/  BSYNC B1 ;  /* 0x0000000000017941 */ /* 0x000fea0003800000 */
.L_x_159:
        /* <DEDUP_REMOVED lines=21> */
.L_x_162:
[----:B------:R-:W-:Y:S05]  /*e4f0*/  BSYNC B1 ;  /* 0x0000000000017941 */ /* 0x000fea0003800000 */
.L_x_161:
        /* <DEDUP_REMOVED lines=28> */
.L_x_164:
[----:B------:R-:W-:Y:S05]  /*e6c0*/  BSYNC B1 ;  /* 0x0000000000017941 */ /* 0x000fea0003800000 */
.L_x_163:
        /* <DEDUP_REMOVED lines=21> */
.L_x_166:
[----:B------:R-:W-:Y:S05]  /*e820*/  BSYNC B1 ;  /* 0x0000000000017941 */ /* 0x000fea0003800000 */
.L_x_165:
        /* <DEDUP_REMOVED lines=21> */
.L_x_168:
[----:B------:R-:W-:Y:S05]  /*e980*/  BSYNC B1 ;  /* 0x0000000000017941 */ /* 0x000fea0003800000 */
.L_x_167:
        /* <DEDUP_REMOVED lines=28> */
.L_x_170:
[----:B------:R-:W-:Y:S05]  /*eb50*/  BSYNC B1 ;  /* 0x0000000000017941 */ /* 0x000fea0003800000 */
.L_x_169:
        /* <DEDUP_REMOVED lines=21> */
.L_x_172:
[----:B------:R-:W-:Y:S05]  /*ecb0*/  BSYNC B1 ;  /* 0x0000000000017941 */ /* 0x000fea0003800000 */
.L_x_171:
        /* <DEDUP_REMOVED lines=21> */
.L_x_174:
[----:B------:R-:W-:Y:S05]  /*ee10*/  BSYNC B1 ;  /* 0x0000000000017941 */ /* 0x000fea0003800000 */
.L_x_173:
        /* <DEDUP_REMOVED lines=28> */
.L_x_176:
[----:B------:R-:W-:Y:S05]  /*efe0*/  BSYNC B1 ;  /* 0x0000000000017941 */ /* 0x000fea0003800000 */
.L_x_175:
        /* <DEDUP_REMOVED lines=21> */
.L_x_178:
[----:B------:R-:W-:Y:S05]  /*f140*/  BSYNC B1 ;  /* 0x0000000000017941 */ /* 0x000fea0003800000 */
.L_x_177:
        /* <DEDUP_REMOVED lines=21> */
.L_x_180:
[----:B------:R-:W-:Y:S05]  /*f2a0*/  BSYNC B1 ;  /* 0x0000000000017941 */ /* 0x000fea0003800000 */
.L_x_179:
        /* <DEDUP_REMOVED lines=28> */
.L_x_182:
[----:B------:R-:W-:Y:S05]  /*f470*/  BSYNC B1 ;  /* 0x0000000000017941 */ /* 0x000fea0003800000 */
.L_x_181:
        /* <DEDUP_REMOVED lines=21> */
.L_x_184:
[----:B------:R-:W-:Y:S05]  /*f5d0*/  BSYNC B1 ;  /* 0x0000000000017941 */ /* 0x000fea0003800000 */
.L_x_183:
        /* <DEDUP_REMOVED lines=21> */
.L_x_186:
[----:B------:R-:W-:Y:S05]  /*f730*/  BSYNC B1 ;  /* 0x0000000000017941 */ /* 0x000fea0003800000 */
.L_x_185:
        /* <DEDUP_REMOVED lines=28> */
.L_x_188:
[----:B------:R-:W-:Y:S05]  /*f900*/  BSYNC B1 ;  /* 0x0000000000017941 */ /* 0x000fea0003800000 */
.L_x_187:
        /* <DEDUP_REMOVED lines=21> */
.L_x_190:
[----:B------:R-:W-:Y:S05]  /*fa60*/  BSYNC B1 ;  /* 0x0000000000017941 */ /* 0x000fea0003800000 */
.L_x_189:
        /* <DEDUP_REMOVED lines=21> */
.L_x_192:
[----:B------:R-:W-:Y:S05]  /*fbc0*/  BSYNC B1 ;  /* 0x0000000000017941 */ /* 0x000fea0003800000 */
.L_x_191:
        /* <DEDUP_REMOVED lines=28> */
.L_x_194:
[----:B------:R-:W-:Y:S05]  /*fd90*/  BSYNC B1 ;  /* 0x0000000000017941 */ /* 0x000fea0003800000 */
.L_x_193:
        /* <DEDUP_REMOVED lines=21> */
.L_x_196:
[----:B------:R-:W-:Y:S05]  /*fef0*/  BSYNC B1 ;  /* 0x0000000000017941 */ /* 0x000fea0003800000 */
.L_x_195:
        /* <DEDUP_REMOVED lines=21> */
.L_x_198:
[----:B------:R-:W-:Y:S05]  /*10050*/  BSYNC B1 ;  /* 0x0000000000017941 */ /* 0x000fea0003800000 */
.L_x_197:
[----:B------:R-:W4:Y:S01]  /*10060*/  LDL.LU R220, [R1+0x1dc] ;  /* 0x0001dc0001dc7983 */ /* 0x000f220000300800 */
[----:B------:R-:W-:Y:S01]  /*10070*/  IADD3 R221, P3, R6, R216, RZ ;  /* 0x000000d806dd7210 */ /* 0x000fe20007f7e0ff */
[----:B-----5:R-:W-:Y:S01]  /*10080*/  FMUL R222, R11, UR22 ;  /* 0x000000160bde7c20 */ /* 0x020fe20008400000 */
[----:B------:R-:W-:Y:S01]  /*10090*/  VIADD R217, R217, UR8 ;  /* 0x00000008d9d97c36 */ /* 0x000fe20008000000 */
[----:B------:R-:W-:Y:S01]  /*100a0*/  ISETP.GT.AND P2, PT, R0, 0xf0, P0 ;  /* 0x000000f00000780c */ /* 0x000fe20000744270 */
[----:B------:R-:W2:Y:S02]  /*100b0*/  LDL.LU R224, [R1+0x1e0] ;  /* 0x0001e00001e07983 */ /* 0x000ea40000300800 */
[----:B------:R-:W-:Y:S02]  /*100c0*/  IMAD.X R223, R217, 0x1, R5, P3 ;  /* 0x00000001d9df7824 */ /* 0x000fe400018e0605 */
[----:B----4-:R-:W-:Y:S01]  /*100d0*/  FFMA R222, R220, UR23, R222 ;  /* 0x00000017dcde7c23 */ /* 0x010fe200080000de */
[----:B------:R-:W-:-:S04]  /*100e0*/  LEA R220, P3, R221, UR24, 0x2 ;  /* 0x00000018dddc7c11 */ /* 0x000fc8000f8610ff */
[----:B------:R-:W-:Y:S01]  /*100f0*/  LEA.HI.X R221, R221, UR25, R223, 0x2, P3 ;  /* 0x00000019dddd7c11 */ /* 0x000fe200098f14df */
[----:B------:R4:W-:Y:S04]  /*10100*/  @P5 STG.E desc[UR18][R14.64+0x20], R222 ;  /* 0x000020de0e005986 */ /* 0x0009e8000c101912 */
[----:B------:R0:W4:Y:S01]  /*10110*/  @P2 LDG.E.LTC128B R11, desc[UR18][R220.64] ;  /* 0x00000012dc0b2981 */ /* 0x000122000c1e1920 */
[----:B------:R-:W-:Y:S01]  /*10120*/  IADD3 R216, P3, R216, UR26, RZ ;  /* 0x0000001ad8d87c10 */ /* 0x000fe2000ff7e0ff */
[----:B------:R-:W-:Y:S03]  /*10130*/  BSSY B1, `(.L_x_199) ;  /* 0x000000f000017945 */ /* 0x000fe60003800000 */
[----:B------:R-:W-:-:S02]  /*10140*/  IADD3.X R217, R217, UR27, RZ, P3, !PT ;  /* 0x0000001bd9d97c10 */ /* 0x000fc40009ffe4ff */
[----:B------:R-:W-:Y:S02]  /*10150*/  IADD3 R223, P3, R216, R6, RZ ;  /* 0x00000006d8df7210 */ /* 0x000fe40007f7e0ff */
[----:B0-----:R-:W-:-:S05]  /*10160*/  MOV R220, UR28 ;  /* 0x0000001c00dc7c02 */ /* 0x001fca0008000f00 */
        /* <DEDUP_REMOVED lines=11> */
.L_x_200:
[----:B------:R-:W-:Y:S05]  /*10220*/  BSYNC B1 ;  /* 0x0000000000017941 */ /* 0x000fea0003800000 */
.L_x_199:
        /* <DEDUP_REMOVED lines=21> */
.L_x_202:
[----:B------:R-:W-:Y:S05]  /*10380*/  BSYNC B1 ;  /* 0x0000000000017941 */ /* 0x000fea0003800000 */
.L_x_201:
        /* <DEDUP_REMOVED lines=21> */
.L_x_204:
[----:B------:R-:W-:Y:S05]  /*104e0*/  BSYNC B1 ;  /* 0x0000000000017941 */ /* 0x000fea0003800000 */
.L_x_203:
[----:B------:R-:W4:Y:S01]  /*104f0*/  LDL.LU R224, [R1+0x1ec] ;  /* 0x0001ec0001e07983 */ /* 0x000f220000300800 */
[----:B-----5:R-:W-:Y:S01]  /*10500*/  FMUL R4, R11, UR22 ;  /* 0x000000160b047c20 */ /* 0x020fe20008400000 */
[----:B------:R-:W-:Y:S01]  /*10510*/  VIADD R7, R217, UR8 ;  /* 0x00000008d9077c36 */ /* 0x000fe20008000000 */
[----:B------:R-:W-:Y:S02]  /*10520*/  ISETP.GT.AND P2, PT, R0, 0xf8, P0 ;  /* 0x000000f80000780c */ /* 0x000fe40000744270 */
[----:B------:R-:W-:-:S04]  /*10530*/  IADD3 R225, P3, R6, R216, RZ ;  /* 0x000000d806e17210 */ /* 0x000fc80007f7e0ff */
[----:B------:R-:W-:Y:S01]  /*10540*/  IADD3.X R217, R7, R5, RZ, P3, !PT ;  /* 0x0000000507d97210 */ /* 0x000fe20001ffe4ff */
[----:B----4-:R-:W-:Y:S01]  /*10550*/  FFMA R4, R224, UR23, R4 ;  /* 0x00000017e0047c23 */ /* 0x010fe20008000004 */
[----:B------:R-:W-:-:S04]  /*10560*/  LEA R224, P5, R225, UR24, 0x2 ;  /* 0x00000018e1e07c11 */ /* 0x000fc8000f8a10ff */
[----:B------:R-:W-:Y:S01]  /*10570*/  LEA.HI.X R225, R225, UR25, R217, 0x2, P5 ;  /* 0x00000019e1e17c11 */ /* 0x000fe2000a8f14d9 */
[----:B------:R4:W-:Y:S04]  /*10580*/  @P6 STG.E desc[UR18][R14.64+0x20], R4 ;  /* 0x000020040e006986 */ /* 0x0009e8000c101912 */
[----:B------:R-:W3:Y:S04]  /*10590*/  @P2 LDG.E.LTC128B R11, desc[UR18][R224.64] ;  /* 0x00000012e00b2981 */ /* 0x000ee8000c1e1920 */
[----:B------:R-:W2:Y:S01]  /*105a0*/  LDL.LU R225, [R1+0x1f0] ;  /* 0x0001f00001e17983 */ /* 0x000ea20000300800 */
[----:B------:R-:W-:Y:S01]  /*105b0*/  IADD3 R216, P3, P5, R6, UR26, R216 ;  /* 0x0000001a06d87c10 */ /* 0x000fe2000fd7e0d8 */
[----:B----4-:R-:W-:Y:S01]  /*105c0*/  IMAD.U32 R4, RZ, RZ, UR28 ;  /* 0x0000001cff047e24 */ /* 0x010fe2000f8e00ff */
[----:B------:R-:W-:Y:S01]  /*105d0*/  ISETP.GT.AND P0, PT, R0, 0xf9, P0 ;  /* 0x000000f90000780c */ /* 0x000fe20000704270 */
[----:B------:R-:W-:Y:S01]  /*105e0*/  BSSY B1, `(.L_x_205) ;  /* 0x000000b000017945 */ /* 0x000fe20003800000 */
[----:B------:R-:W-:Y:S01]  /*105f0*/  IADD3.X R7, R5, UR27, R7, P3, P5 ;  /* 0x0000001b05077c10 */ /* 0x000fe20009fea407 */
[----:B------:R-:W-:-:S04]  /*10600*/  IMAD.WIDE.U32 R4, R4, 0x1c, R14 ;  /* 0x0000001c04047825 */ /* 0x000fc800078e000e */
[----:B------:R-:W-:Y:S02]  /*10610*/  VIADD R5, R5, UR13 ;  /* 0x0000000d05057c36 */ /* 0x000fe40008000000 */
[----:B---3--:R-:W-:-:S04]  /*10620*/  FMUL R6, R11, UR22 ;  /* 0x000000160b067c20 */ /* 0x008fc80008400000 */
[----:B--2---:R-:W-:-:S05]  /*10630*/  FFMA R6, R225, UR23, R6 ;  /* 0x00000017e1067c23 */ /* 0x004fca0008000006 */
[----:B------:R2:W-:Y:S02]  /*10640*/  @P2 STG.E desc[UR18][R4.64], R6 ;  /* 0x0000000604002986 */ /* 0x0005e4000c101912 */
[----:B--2---:R-:W-:-:S04]  /*10650*/  LEA R6, P2, R216, UR24, 0x2 ;  /* 0x00000018d8067c11 */ /* 0x004fc8000f8410ff */
[----:B------:R-:W-:Y:S01]  /*10660*/  LEA.HI.X R7, R216, UR25, R7, 0x2, P2 ;  /* 0x00000019d8077c11 */ /* 0x000fe200090f1407 */
[----:B------:R-:W-:Y:S08]  /*10670*/  @!P0 BRA `(.L_x_206) ;  /* 0x0000000000048947 */ /* 0x000ff00003800000 */
[----:B------:R2:W5:Y:S02]  /*10680*/  LDG.E.LTC128B R11, desc[UR18][R6.64] ;  /* 0x00000012060b7981 */ /* 0x000564000c1e1920 */
.L_x_206:
[----:B------:R-:W-:Y:S05]  /*10690*/  BSYNC B1 ;  /* 0x0000000000017941 */ /* 0x000fea0003800000 */
.L_x_205:
[----:B------:R-:W3:Y:S01]  /*106a0*/  LDL.LU R224, [R1+0x1f4] ;  /* 0x0001f40001e07983 */ /* 0x000ee20000300800 */
[----:B------:R-:W-:Y:S01]  /*106b0*/  UIMAD.WIDE.U32 UR16, UR26, 0x7, UR16 ;  /* 0x000000071a1078a5 */ /* 0x000fe2000f8e0010 */
[----:B------:R-:W-:Y:S01]  /*106c0*/  IADD3 R14, P3, R14, UR11, RZ ;  /* 0x0000000b0e0e7c10 */ /* 0x000fe2000ff7e0ff */
[----:B------:R-:W-:Y:S02]  /*106d0*/  BSSY B1, `(.L_x_207) ;  /* 0x0000013000017945 */ /* 0x000fe40003800000 */
[----:B------:R-:W-:Y:S01]  /*106e0*/  UIADD3 UR20, UP0, UR16, UR26, URZ ;  /* 0x0000001a10147290 */ /* 0x000fe2000ff1e03f */
[----:B------:R-:W-:-:S03]  /*106f0*/  IADD3.X R15, R15, UR10, RZ, P3, !PT ;  /* 0x0000000a0f0f7c10 */ /* 0x000fc60009ffe4ff */
[----:B------:R-:W-:Y:S02]  /*10700*/  UIADD3.X UR16, UR27, UR8, UR17, UP0, !UPT ;  /* 0x000000081b107290 */ /* 0x000fe400087fe411 */
[----:B--2---:R-:W-:-:S04]  /*10710*/  MOV R6, UR20 ;  /* 0x0000001400067c02 */ /* 0x004fc80008000f00 */
[----:B------:R-:W-:Y:S02]  /*10720*/  IMAD.U32 R7, RZ, RZ, UR16 ;  /* 0x00000010ff077e24 */ /* 0x000fe4000f8e00ff */
[----:B------:R-:W-:-:S03]  /*10730*/  IMAD.WIDE.U32 R6, R8, UR26, R6 ;  /* 0x0000001a08067c25 */ /* 0x000fc6000f8e0006 */
[----:B------:R-:W-:-:S04]  /*10740*/  IADD3 R216, P2, R2, R6, RZ ;  /* 0x0000000602d87210 */ /* 0x000fc80007f5e0ff */
[----:B------:R-:W-:-:S03]  /*10750*/  IADD3.X R217, R3, R9, R7, P2, !PT ;  /* 0x0000000903d97210 */ /* 0x000fc600017fe407 */
[----:B------:R-:W-:-:S04]  /*10760*/  IMAD.WIDE.U32 R216, R10, UR12, R216 ;  /* 0x0000000c0ad87c25 */ /* 0x000fc8000f8e00d8 */
[----:B------:R-:W-:Y:S01]  /*10770*/  VIADD R7, R217, UR9 ;  /* 0x00000009d9077c36 */ /* 0x000fe20008000000 */
[----:B------:R-:W-:-:S04]  /*10780*/  LEA R6, P2, R216, UR24, 0x2 ;  /* 0x00000018d8067c11 */ /* 0x000fc8000f8410ff */
[----:B------:R-:W-:Y:S01]  /*10790*/  LEA.HI.X R7, R216, UR25, R7, 0x2, P2 ;  /* 0x00000019d8077c11 */ /* 0x000fe200090f1407 */
[----:B-----5:R-:W-:Y:S01]  /*107a0*/  FMUL R216, R11, UR22 ;  /* 0x000000160bd87c20 */ /* 0x020fe20008400000 */
[----:B------:R-:W-:-:S03]  /*107b0*/  ISETP.GT.AND P2, PT, R0, 0xf8, P1 ;  /* 0x000000f80000780c */ /* 0x000fc60000f44270 */
[----:B---3--:R-:W-:-:S05]  /*107c0*/  FFMA R216, R224, UR23, R216 ;  /* 0x00000017e0d87c23 */ /* 0x008fca00080000d8 */
[----:B------:R2:W-:Y:S05]  /*107d0*/  @P0 STG.E desc[UR18][R14.64], R216 ;  /* 0x000000d80e000986 */ /* 0x0005ea000c101912 */
[----:B------:R-:W-:Y:S05]  /*107e0*/  @!P2 BRA `(.L_x_208) ;  /* 0x000000000004a947 */ /* 0x000fea0003800000 */
[----:B------:R3:W5:Y:S02]  /*107f0*/  LDG.E.LTC128B R11, desc[UR18][R6.64+0x20] ;  /* 0x00002012060b7981 */ /* 0x000764000c1e1920 */
.L_x_208:
[----:B------:R-:W-:Y:S05]  /*10800*/  BSYNC B1 ;  /* 0x0000000000017941 */ /* 0x000fea0003800000 */
.L_x_207:
[----:B------:R-:W4:Y:S04]  /*10810*/  LDL.LU R225, [R1+0x1f8] ;  /* 0x0001f80001e17983 */ /* 0x000f280000300800 */
[----:B------:R-:W3:Y:S01]  /*10820*/  LDL R224, [R1+0x208] ;  /* 0x0002080001e07983 */ /* 0x000ee20000100800 */
[----:B------:R-:W-:Y:S01]  /*10830*/  UIMAD.WIDE.U32 UR14, UR26, 0x7, UR14 ;  /* 0x000000071a0e78a5 */ /* 0x000fe2000f8e000e */
[----:B------:R-:W-:Y:S01]  /*10840*/  ISETP.GT.AND P1, PT, R0, 0xf9, P1 ;  /* 0x000000f90000780c */ /* 0x000fe20000f24270 */
[----:B------:R-:W-:Y:S02]  /*10850*/  BSSY B1, `(.L_x_209) ;  /* 0x0000012000017945 */ /* 0x000fe40003800000 */
[----:B------:R-:W-:-:S04]  /*10860*/  UIADD3 UR14, UP0, UR14, UR26, URZ ;  /* 0x0000001a0e0e7290 */ /* 0x000fc8000ff1e03f */
        /* <DEDUP_REMOVED lines=10> */
[----:B-----5:R-:W-:-:S04]  /*10910*/  FMUL R8, R11, UR22 ;  /* 0x000000160b087c20 */ /* 0x020fc80008400000 */
[----:B----4-:R-:W-:Y:S01]  /*10920*/  FFMA R8, R225, UR23, R8 ;  /* 0x00000017e1087c23 */ /* 0x010fe20008000008 */
[----:B---3--:R-:W-:-:S04]  /*10930*/  ISETP.GT.AND P0, PT, R224, 0x80, PT ;  /* 0x00000080e000780c */ /* 0x008fc80003f04270 */
[----:B------:R2:W-:Y:S01]  /*10940*/  @P2 STG.E desc[UR18][R4.64+0x20], R8 ;  /* 0x0000200804002986 */ /* 0x0005e2000c101912 */
[----:B------:R-:W-:Y:S08]  /*10950*/  @!P1 BRA `(.L_x_210) ;  /* 0x0000000000049947 */ /* 0x000ff00003800000 */
[----:B------:R3:W5:Y:S02]  /*10960*/  LDG.E.LTC128B R11, desc[UR18][R2.64+0x20] ;  /* 0x00002012020b7981 */ /* 0x000764000c1e1920 */
.L_x_210:
[----:B------:R-:W-:Y:S05]  /*10970*/  BSYNC B1 ;  /* 0x0000000000017941 */ /* 0x000fea0003800000 */
.L_x_209:
[----:B--2---:R-:W2:Y:S01]  /*10980*/  LDL.LU R5, [R1+0x1fc] ;  /* 0x0001fc0001057983 */ /* 0x004ea20000300800 */
[----:B-----5:R-:W-:Y:S01]  /*10990*/  FMUL R4, R11, UR22 ;  /* 0x000000160b047c20 */ /* 0x020fe20008400000 */
[----:B------:R-:W-:Y:S01]  /*109a0*/  ISETP.GT.AND P2, PT, R0, RZ, P0 ;  /* 0x000000ff0000720c */ /* 0x000fe20000744270 */
[----:B------:R-:W-:Y:S02]  /*109b0*/  BSSY B1, `(.L_x_211) ;  /* 0x0000006000017945 */ /* 0x000fe40003800000 */
[----:B--2---:R-:W-:-:S05]  /*109c0*/  FFMA R4, R5, UR23, R4 ;  /* 0x0000001705047c23 */ /* 0x004fca0008000004 */
[----:B------:R2:W-:Y:S05]  /*109d0*/  @P1 STG.E desc[UR18][R14.64+0x20], R4 ;  /* 0x000020040e001986 */ /* 0x0005ea000c101912 */
[----:B------:R-:W-:Y:S05]  /*109e0*/  @!P2 BRA `(.L_x_212) ;  /* 0x000000000008a947 */ /* 0x000fea0003800000 */
[----:B------:R-:W4:Y:S04]  /*109f0*/  LDL.64 R8, [R1+0x250] ;  /* 0x0002500001087983 */ /* 0x000f280000100a00 */
[----:B----4-:R4:W5:Y:S02]  /*10a00*/  LDG.E.LTC128B R11, desc[UR18][R8.64+0x200] ;  /* 0x00020012080b7981 */ /* 0x010964000c1e1920 */
.L_x_212:
[----:B------:R-:W-:Y:S05]  /*10a10*/  BSYNC B1 ;  /* 0x0000000000017941 */ /* 0x000fea0003800000 */
.L_x_211:
[----:B--2--5:R-:W-:Y:S01]  /*10a20*/  FMUL R4, R11, UR22 ;  /* 0x000000160b047c20 */ /* 0x024fe20008400000 */
[----:B------:R-:W-:Y:S01]  /*10a30*/  ISETP.GT.AND P3, PT, R0, 0x1, P0 ;  /* 0x000000010000780c */ /* 0x000fe20000764270 */
[----:B------:R-:W-:Y:S01]  /*10a40*/  BSSY B1, `(.L_x_213) ;  /* 0x0000007000017945 */ /* 0x000fe20003800000 */
[----:B------:R-:W-:Y:S01]  /*10a50*/  ISETP.GT.AND P1, PT, R224, 0x88, PT ;  /* 0x00000088e000780c */ /* 0x000fe20003f24270 */
[----:B------:R-:W-:-:S05]  /*10a60*/  FFMA R4, R24, UR23, R4 ;  /* 0x0000001718047c23 */ /* 0x000fca0008000004 */
[----:B------:R2:W-:Y:S05]  /*10a70*/  @P2 STG.E desc[UR18][R226.64+0x200], R4 ;  /* 0x00020004e2002986 */ /* 0x0005ea000c101912 */
[----:B------:R-:W-:Y:S05]  /*10a80*/  @!P3 BRA `(.L_x_214) ;  /* 0x000000000008b947 */ /* 0x000fea0003800000 */
[----:B----4-:R-:W4:Y:S04]  /*10a90*/  LDL.64 R8, [R1+0x248] ;  /* 0x0002480001087983 */ /* 0x010f280000100a00 */
[----:B----4-:R4:W5:Y:S02]  /*10aa0*/  LDG.E.LTC128B R11, desc[UR18][R8.64+0x200] ;  /* 0x00020012080b7981 */ /* 0x010964000c1e1920 */
.L_x_214:
[----:B------:R-:W-:Y:S05]  /*10ab0*/  BSYNC B1 ;  /* 0x0000000000017941 */ /* 0x000fea0003800000 */
.L_x_213:
[----:B--2--5:R-:W-:Y:S01]  /*10ac0*/  FMUL R4, R11, UR22 ;  /* 0x000000160b047c20 */ /* 0x024fe20008400000 */
[----:B------:R-:W-:Y:S01]  /*10ad0*/  @P3 IMAD.MOV.U32 R5, RZ, RZ, R13 ;  /* 0x000000ffff053224 */ /* 0x000fe200078e000d */
[----:B------:R-:W-:Y:S01]  /*10ae0*/  ISETP.GT.AND P5, PT, R0, RZ, P1 ;  /* 0x000000ff0000720c */ /* 0x000fe20000fa4270 */
[----:B------:R-:W-:Y:S01]  /*10af0*/  BSSY B1, `(.L_x_215) ;  /* 0x0000007000017945 */ /* 0x000fe20003800000 */
[----:B------:R-:W-:Y:S01]  /*10b00*/  FFMA R25, R25, UR23, R4 ;  /* 0x0000001719197c23 */ /* 0x000fe20008000004 */
[----:B------:R-:W-:-:S05]  /*10b10*/  @P3 MOV R4, R12 ;  /* 0x0000000c00043202 */ /* 0x000fca0000000f00 */
[----:B------:R2:W-:Y:S05]  /*10b20*/  @P3 STG.E desc[UR18][R4.64+0x200], R25 ;  /* 0x0002001904003986 */ /* 0x0005ea000c101912 */
[----:B------:R-:W-:Y:S05]  /*10b30*/  @!P5 BRA `(.L_x_216) ;  /* 0x000000000008d947 */ /* 0x000fea0003800000 */
[----:B----4-:R-:W4:Y:S04]  /*10b40*/  LDL.LU.64 R8, [R1+0x250] ;  /* 0x0002500001087983 */ /* 0x010f280000300a00 */
[----:B----4-:R4:W5:Y:S02]  /*10b50*/  LDG.E.LTC128B R11, desc[UR18][R8.64+0x220] ;  /* 0x00022012080b7981 */ /* 0x010964000c1e1920 */
.L_x_216:
[----:B------:R-:W-:Y:S05]  /*10b60*/  BSYNC B1 ;  /* 0x0000000000017941 */ /* 0x000fea0003800000 */
.L_x_215:
[----:B--2--5:R-:W-:Y:S01]  /*10b70*/  FMUL R4, R11, UR22 ;  /* 0x000000160b047c20 */ /* 0x024fe20008400000 */
[C---:B------:R-:W-:Y:S01]  /*10b80*/  ISETP.GT.AND P3, PT, R0.reuse, 0x1, P1 ;  /* 0x000000010000780c */ /* 0x040fe20000f64270 */
[----:B------:R-:W-:Y:S01]  /*10b90*/  BSSY B1, `(.L_x_217) ;  /* 0x0000008000017945 */ /* 0x000fe20003800000 */
[----:B------:R-:W-:Y:S01]  /*10ba0*/  ISETP.GT.AND P2, PT, R0, 0x8, P0 ;  /* 0x000000080000780c */ /* 0x000fe20000744270 */
[----:B------:R-:W-:Y:S01]  /*10bb0*/  FFMA R4, R26, UR23, R4 ;  /* 0x000000171a047c23 */ /* 0x000fe20008000004 */
[----:B------:R-:W-:-:S04]  /*10bc0*/  IMAD.MOV.U32 R10, RZ, RZ, R11 ;  /* 0x000000ffff0a7224 */ /* 0x000fc800078e000b */
[----:B------:R2:W-:Y:S05]  /*10bd0*/  @P5 STG.E desc[UR18][R226.64+0x220], R4 ;  /* 0x00022004e2005986 */ /* 0x0005ea000c101912 */
[----:B------:R-:W-:Y:S05]  /*10be0*/  @!P3 BRA `(.L_x_218) ;  /* 0x000000000008b947 */ /* 0x000fea0003800000 */
[----:B----4-:R-:W4:Y:S04]  /*10bf0*/  LDL.LU.64 R8, [R1+0x248] ;  /* 0x0002480001087983 */ /* 0x010f280000300a00 */
[----:B----4-:R4:W5:Y:S02]  /*10c00*/  LDG.E.LTC128B R10, desc[UR18][R8.64+0x220] ;  /* 0x00022012080a7981 */ /* 0x010964000c1e1920 */
.L_x_218:
[----:B------:R-:W-:Y:S05]  /*10c10*/  BSYNC B1 ;  /* 0x0000000000017941 */ /* 0x000fea0003800000 */
.L_x_217:
[----:B------:R-:W3:Y:S01]  /*10c20*/  LDL.64 R14, [R1+0x240] ;  /* 0x00024000010e7983 */ /* 0x000ee20000100a00 */
[----:B--2--5:R-:W-:Y:S01]  /*10c30*/  FMUL R4, R10, UR22 ;  /* 0x000000160a047c20 */ /* 0x024fe20008400000 */
[----:B----4-:R-:W-:Y:S01]  /*10c40*/  MOV R8, R12 ;  /* 0x0000000c00087202 */ /* 0x010fe20000000f00 */
[----:B------:R-:W-:Y:S02]  /*10c50*/  IMAD.MOV.U32 R9, RZ, RZ, R13 ;  /* 0x000000ffff097224 */ /* 0x000fe400078e000d */
[----:B------:R-:W-:-:S05]  /*10c60*/  FFMA R27, R27, UR23, R4 ;  /* 0x000000171b1b7c23 */ /* 0x000fca0008000004 */
[----:B------:R2:W-:Y:S04]  /*10c70*/  @P3 STG.E desc[UR18][R8.64+0x220], R27 ;  /* 0x0002201b08003986 */ /* 0x0005e8000c101912 */
[----:B---3--:R-:W3:Y:S01]  /*10c80*/  @P2 LDG.E.LTC128B R10, desc[UR18][R14.64+0x200] ;  /* 0x000200120e0a2981 */ /* 0x008ee2000c1e1920 */
[----:B------:R-:W-:Y:S01]  /*10c90*/  IMAD.U32 R4, RZ, RZ, UR28 ;  /* 0x0000001cff047e24 */ /* 0x000fe2000f8e00ff */
[----:B------:R-:W-:Y:S01]  /*10ca0*/  ISETP.GT.AND P5, PT, R0, 0x9, P0 ;  /* 0x000000090000780c */ /* 0x000fe200007a4270 */
[----:B------:R-:W-:Y:S02]  /*10cb0*/  BSSY B1, `(.L_x_219) ;  /* 0x000000a000017945 */ /* 0x000fe40003800000 */
[----:B--2---:R-:W-:Y:S01]  /*10cc0*/  IMAD.WIDE.U32 R8, R4, 0x1c, R8 ;  /* 0x0000001c04087825 */ /* 0x004fe200078e0008 */
[----:B------:R-:W-:-:S04]  /*10cd0*/  IADD3 R4, P3, R12, UR11, RZ ;  /* 0x0000000b0c047c10 */ /* 0x000fc8000ff7e0ff */
[----:B------:R-:W-:Y:S01]  /*10ce0*/  IADD3 R9, R9, UR13, RZ ;  /* 0x0000000d09097c10 */ /* 0x000fe2000fffe0ff */
[----:B---3--:R-:W-:-:S04]  /*10cf0*/  FMUL R5, R10, UR22 ;  /* 0x000000160a057c20 */ /* 0x008fc80008400000 */
[----:B------:R-:W-:-:S05]  /*10d00*/  FFMA R28, R28, UR23, R5 ;  /* 0x000000171c1c7c23 */ /* 0x000fca0008000005 */
[----:B------:R2:W-:Y:S01]  /*10d10*/  @P2 STG.E desc[UR18][R8.64+0x200], R28 ;  /* 0x0002001c08002986 */ /* 0x0005e2000c101912 */
[----:B------:R-:W-:Y:S05]  /*10d20*/  @!P5 BRA `(.L_x_220) ;  /* 0x000000000008d947 */ /* 0x000fea0003800000 */
[----:B------:R-:W3:Y:S04]  /*10d30*/  LDL.64 R24, [R1+0x238] ;  /* 0x0002380001187983 */ /* 0x000ee80000100a00 */
[----:B---3--:R3:W5:Y:S02]  /*10d40*/  LDG.E.LTC128B R10, desc[UR18][R24.64+0x200] ;  /* 0x00020012180a7981 */ /* 0x008764000c1e1920 */
.L_x_220:
[----:B------:R-:W-:Y:S05]  /*10d50*/  BSYNC B1 ;  /* 0x0000000000017941 */ /* 0x000fea0003800000 */
.L_x_219:
[----:B-----5:R-:W-:Y:S01]  /*10d60*/  FMUL R11, R10, UR22 ;  /* 0x000000160a0b7c20 */ /* 0x020fe20008400000 */
[----:B------:R-:W-:Y:S01]  /*10d70*/  IADD3.X R5, R13, UR10, RZ, P3, !PT ;  /* 0x0000000a0d057c10 */ /* 0x000fe20009ffe4ff */
[----:B------:R-:W-:Y:S01]  /*10d80*/  BSSY B1, `(.L_x_221) ;  /* 0x0000006000017945 */ /* 0x000fe20003800000 */
[----:B------:R-:W-:Y:S01]  /*10d90*/  ISETP.GT.AND P2, PT, R0, 0x8, P1 ;  /* 0x000000080000780c */ /* 0x000fe20000f44270 */
[----:B------:R-:W-:-:S05]  /*10da0*/  FFMA R11, R29, UR23, R11 ;  /* 0x000000171d0b7c23 */ /* 0x000fca000800000b */
[----:B------:R4:W-:Y:S07]  /*10db0*/  @P5 STG.E desc[UR18][R4.64+0x200], R11 ;  /* 0x0002000b04005986 */ /* 0x0009ee000c101912 */
[----:B------:R-:W-:Y:S05]  /*10dc0*/  @!P2 BRA `(.L_x_222) ;  /* 0x000000000004a947 */ /* 0x000fea0003800000 */
[----:B------:R0:W5:Y:S02]  /*10dd0*/  LDG.E.LTC128B R10, desc[UR18][R14.64+0x220] ;  /* 0x000220120e0a7981 */ /* 0x000164000c1e1920 */
.L_x_222:
[----:B------:R-:W-:Y:S05]  /*10de0*/  BSYNC B1 ;  /* 0x0000000000017941 */ /* 0x000fea0003800000 */
.L_x_221:
[----:B----45:R-:W-:Y:S01]  /*10df0*/  FMUL R11, R10, UR22 ;  /* 0x000000160a0b7c20 */ /* 0x030fe20008400000 */
[C---:B------:R-:W-:Y:S01]  /*10e00*/  ISETP.GT.AND P5, PT, R0.reuse, 0x9, P1 ;  /* 0x000000090000780c */ /* 0x040fe20000fa4270 */
[----:B------:R-:W-:Y:S01]  /*10e10*/  BSSY B1, `(.L_x_223) ;  /* 0x0000007000017945 */ /* 0x000fe20003800000 */
[----:B------:R-:W-:Y:S01]  /*10e20*/  ISETP.GT.AND P3, PT, R0, 0x10, P0 ;  /* 0x000000100000780c */ /* 0x000fe20000764270 */
[----:B------:R-:W-:-:S05]  /*10e30*/  FFMA R11, R30, UR23, R11 ;  /* 0x000000171e0b7c23 */ /* 0x000fca000800000b */
[----:B------:R4:W-:Y:S05]  /*10e40*/  @P2 STG.E desc[UR18][R8.64+0x220], R11 ;  /* 0x0002200b08002986 */ /* 0x0009ea000c101912 */
[----:B------:R-:W-:Y:S05]  /*10e50*/  @!P5 BRA `(.L_x_224) ;  /* 0x000000000008d947 */ /* 0x000fea0003800000 */
[----:B------:R-:W2:Y:S04]  /*10e60*/  LDL.LU.64 R12, [R1+0x238] ;  /* 0x00023800010c7983 */ /* 0x000ea80000300a00 */
[----:B--2---:R2:W5:Y:S02]  /*10e70*/  LDG.E.LTC128B R10, desc[UR18][R12.64+0x220] ;  /* 0x000220120c0a7981 */ /* 0x004564000c1e1920 */
.L_x_224:
[----:B------:R-:W-:Y:S05]  /*10e80*/  BSYNC B1 ;  /* 0x0000000000017941 */ /* 0x000fea0003800000 */
.L_x_223:
[----:B0-----:R-:W3:Y:S01]  /*10e90*/  LDL.64 R14, [R1+0x230] ;  /* 0x00023000010e7983 */ /* 0x001ee20000100a00 */
[----:B--2-45:R-:W-:Y:S01]  /*10ea0*/  FMUL R8, R10, UR22 ;  /* 0x000000160a087c20 */ /* 0x034fe20008400000 */
[----:B------:R-:W-:Y:S01]  /*10eb0*/  IMAD.MOV.U32 R12, RZ, RZ, R10 ;  /* 0x000000ffff0c7224 */ /* 0x000fe200078e000a */
[----:B------:R-:W-:Y:S01]  /*10ec0*/  MOV R11, R5 ;  /* 0x00000005000b7202 */ /* 0x000fe20000000f00 */
[----:B------:R-:W-:Y:S02]  /*10ed0*/  IMAD.MOV.U32 R10, RZ, RZ, R4 ;  /* 0x000000ffff0a7224 */ /* 0x000fe400078e0004 */
[----:B------:R-:W-:-:S05]  /*10ee0*/  FFMA R31, R31, UR23, R8 ;  /* 0x000000171f1f7c23 */ /* 0x000fca0008000008 */
[----:B------:R0:W-:Y:S04]  /*10ef0*/  @P5 STG.E desc[UR18][R10.64+0x220], R31 ;  /* 0x0002201f0a005986 */ /* 0x0001e8000c101912 */
[----:B---3--:R-:W2:Y:S01]  /*10f00*/  @P3 LDG.E.LTC128B R12, desc[UR18][R14.64+0x200] ;  /* 0x000200120e0c3981 */ /* 0x008ea2000c1e1920 */
[----:B------:R-:W-:Y:S01]  /*10f10*/  IMAD.U32 R8, RZ, RZ, UR28 ;  /* 0x0000001cff087e24 */ /* 0x000fe2000f8e00ff */
[----:B------:R-:W-:Y:S01]  /*10f20*/  ISETP.GT.AND P6, PT, R0, 0x11, P0 ;  /* 0x000000110000780c */ /* 0x000fe200007c4270 */
[----:B------:R-:W-:Y:S02]  /*10f30*/  BSSY B1, `(.L_x_225) ;  /* 0x000000a000017945 */ /* 0x000fe40003800000 */
[----:B0-----:R-:W-:Y:S01]  /*10f40*/  IMAD.WIDE.U32 R10, R8, 0x1c, R10 ;  /* 0x0000001c080a7825 */ /* 0x001fe200078e000a */
[----:B------:R-:W-:-:S03]  /*10f50*/  IADD3 R8, P5, R4, UR11, RZ ;  /* 0x0000000b04087c10 */ /* 0x000fc6000ffbe0ff */
[----:B------:R-:W-:Y:S02]  /*10f60*/  VIADD R11, R11, UR13 ;  /* 0x0000000d0b0b7c36 */ /* 0x000fe40008000000 */
[----:B--2---:R-:W-:-:S04]  /*10f70*/  FMUL R9, R12, UR22 ;  /* 0x000000160c097c20 */ /* 0x004fc80008400000 */
[----:B------:R-:W-:-:S05]  /*10f80*/  FFMA R32, R32, UR23, R9 ;  /* 0x0000001720207c23 */ /* 0x000fca0008000009 */
[----:B------:R0:W-:Y:S01]  /*10f90*/  @P3 STG.E desc[UR18][R10.64+0x200], R32 ;  /* 0x000200200a003986 */ /* 0x0001e2000c101912 */
[----:B------:R-:W-:Y:S05]  /*10fa0*/  @!P6 BRA `(.L_x_226) ;  /* 0x000000000008e947 */ /* 0x000fea0003800000 */
[----:B------:R-:W2:Y:S04]  /*10fb0*/  LDL.64 R24, [R1+0x228] ;  /* 0x0002280001187983 */ /* 0x000ea80000100a00 */
[----:B--2---:R2:W5:Y:S02]  /*10fc0*/  LDG.E.LTC128B R12, desc[UR18][R24.64+0x200] ;  /* 0x00020012180c7981 */ /* 0x004564000c1e1920 */
.L_x_226:
[----:B------:R-:W-:Y:S05]  /*10fd0*/  BSYNC B1 ;  /* 0x0000000000017941 */ /* 0x000fea0003800000 */
.L_x_225:
        /* <DEDUP_REMOVED lines=8> */
.L_x_228:
[----:B------:R-:W-:Y:S05]  /*11060*/  BSYNC B1 ;  /* 0x0000000000017941 */ /* 0x000fea0003800000 */
.L_x_227:
[----:B---3-5:R-:W-:Y:S01]  /*11070*/  FMUL R4, R12, UR22 ;  /* 0x000000160c047c20 */ /* 0x028fe20008400000 */
[C---:B------:R-:W-:Y:S01]  /*11080*/  ISETP.GT.AND P5, PT, R0.reuse, 0x11, P1 ;  /* 0x000000110000780c */ /* 0x040fe20000fa4270 */
[----:B------:R-:W-:Y:S01]  /*11090*/  BSSY B1, `(.L_x_229) ;  /* 0x0000007000017945 */ /* 0x000fe20003800000 */
[----:B------:R-:W-:Y:S01]  /*110a0*/  ISETP.GT.AND P3, PT, R0, 0x18, P0 ;  /* 0x000000180000780c */ /* 0x000fe20000764270 */
[----:B------:R-:W-:-:S05]  /*110b0*/  FFMA R4, R34, UR23, R4 ;  /* 0x0000001722047c23 */ /* 0x000fca0008000004 */
[----:B------:R3:W-:Y:S05]  /*110c0*/  @P2 STG.E desc[UR18][R10.64+0x220], R4 ;  /* 0x000220040a002986 */ /* 0x0007ea000c101912 */
[----:B------:R-:W-:Y:S05]  /*110d0*/  @!P5 BRA `(.L_x_230) ;  /* 0x000000000008d947 */ /* 0x000fea0003800000 */
[----:B----4-:R-:W4:Y:S04]  /*110e0*/  LDL.LU.64 R14, [R1+0x228] ;  /* 0x00022800010e7983 */ /* 0x010f280000300a00 */
[----:B----4-:R4:W5:Y:S02]  /*110f0*/  LDG.E.LTC128B R12, desc[UR18][R14.64+0x220] ;  /* 0x000220120e0c7981 */ /* 0x010964000c1e1920 */
.L_x_230:
[----:B------:R-:W-:Y:S05]  /*11100*/  BSYNC B1 ;  /* 0x0000000000017941 */ /* 0x000fea0003800000 */
.L_x_229:
[----:B----4-:R-:W4:Y:S01]  /*11110*/  LDL.64 R14, [R1+0x220] ;  /* 0x00022000010e7983 */ /* 0x010f220000100a00 */
[----:B---3-5:R-:W-:Y:S01]  /*11120*/  FMUL R4, R12, UR22 ;  /* 0x000000160c047c20 */ /* 0x028fe20008400000 */
[----:B0-----:R-:W-:Y:S01]  /*11130*/  MOV R10, R8 ;  /* 0x00000008000a7202 */ /* 0x001fe20000000f00 */
[----:B------:R-:W-:Y:S02]  /*11140*/  IMAD.MOV.U32 R11, RZ, RZ, R9 ;  /* 0x000000ffff0b7224 */ /* 0x000fe400078e0009 */
[----:B------:R-:W-:-:S05]  /*11150*/  FFMA R35, R35, UR23, R4 ;  /* 0x0000001723237c23 */ /* 0x000fca0008000004 */
[----:B------:R0:W-:Y:S04]  /*11160*/  @P5 STG.E desc[UR18][R10.64+0x220], R35 ;  /* 0x000220230a005986 */ /* 0x0001e8000c101912 */
[----:B----4-:R-:W3:Y:S01]  /*11170*/  @P3 LDG.E.LTC128B R12, desc[UR18][R14.64+0x200] ;  /* 0x000200120e0c3981 */ /* 0x010ee2000c1e1920 */
[----:B------:R-:W-:Y:S01]  /*11180*/  IMAD.U32 R4, RZ, RZ, UR28 ;  /* 0x0000001cff047e24 */ /* 0x000fe2000f8e00ff */
[----:B------:R-:W-:Y:S01]  /*11190*/  ISETP.GT.AND P6, PT, R0, 0x19, P0 ;  /* 0x000000190000780c */ /* 0x000fe200007c4270 */
[----:B------:R-:W-:Y:S02]  /*111a0*/  BSSY B1, `(.L_x_231) ;  /* 0x000000a000017945 */ /* 0x000fe40003800000 */
[----:B0-----:R-:W-:Y:S01]  /*111b0*/  IMAD.WIDE.U32 R10, R4, 0x1c, R10 ;  /* 0x0000001c040a7825 */ /* 0x001fe200078e000a */
[----:B------:R-:W-:-:S04]  /*111c0*/  IADD3 R4, P5, R8, UR11, RZ ;  /* 0x0000000b08047c10 */ /* 0x000fc8000ffbe0ff */
[----:B------:R-:W-:Y:S01]  /*111d0*/  IADD3 R11, R11, UR13, RZ ;  /* 0x0000000d0b0b7c10 */ /* 0x000fe2000fffe0ff */
[----:B---3--:R-:W-:-:S04]  /*111e0*/  FMUL R5, R12, UR22 ;  /* 0x000000160c057c20 */ /* 0x008fc80008400000 */
[----:B------:R-:W-:-:S05]  /*111f0*/  FFMA R36, R36, UR23, R5 ;  /* 0x0000001724247c23 */ /* 0x000fca0008000005 */
[----:B------:R0:W-:Y:S01]  /*11200*/  @P3 STG.E desc[UR18][R10.64+0x200], R36 ;  /* 0x000200240a003986 */ /* 0x0001e2000c101912 */
[----:B------:R-:W-:Y:S05]  /*11210*/  @!P6 BRA `(.L_x_232) ;  /* 0x000000000008e947 */ /* 0x000fea0003800000 */
[----:B--2---:R-:W2:Y:S04]  /*11220*/  LDL.64 R24, [R1+0x218] ;  /* 0x0002180001187983 */ /* 0x004ea80000100a00 */
[----:B--2---:R3:W5:Y:S02]  /*11230*/  LDG.E.LTC128B R12, desc[UR18][R24.64+0x200] ;  /* 0x00020012180c7981 */ /* 0x004764000c1e1920 */
.L_x_232:
[----:B------:R-:W-:Y:S05]  /*11240*/  BSYNC B1 ;  /* 0x0000000000017941 */ /* 0x000fea0003800000 */
.L_x_231:
        /* <DEDUP_REMOVED lines=8> */
.L_x_234:
[----:B------:R-:W-:Y:S05]  /*112d0*/  BSYNC B1 ;  /* 0x0000000000017941 */ /* 0x000fea0003800000 */
.L_x_233:
[----:B----45:R-:W-:Y:S01]  /*112e0*/  FMUL R8, R12, UR22 ;  /* 0x000000160c087c20 */ /* 0x030fe20008400000 */
[C---:B------:R-:W-:Y:S01]  /*112f0*/  ISETP.GT.AND P5, PT, R0.reuse, 0x19, P1 ;  /* 0x000000190000780c */ /* 0x040fe20000fa4270 */
[----:B------:R-:W-:Y:S01]  /*11300*/  BSSY B1, `(.L_x_235) ;  /* 0x0000007000017945 */ /* 0x000fe20003800000 */
[----:B------:R-:W-:Y:S01]  /*11310*/  ISETP.GT.AND P3, PT, R0, 0x20, P0 ;  /* 0x000000200000780c */ /* 0x000fe20000764270 */
[----:B------:R-:W-:-:S05]  /*11320*/  FFMA R8, R38, UR23, R8 ;  /* 0x0000001726087c23 */ /* 0x000fca0008000008 */
[----:B------:R4:W-:Y:S05]  /*11330*/  @P2 STG.E desc[UR18][R10.64+0x220], R8 ;  /* 0x000220080a002986 */ /* 0x0009ea000c101912 */
[----:B------:R-:W-:Y:S05]  /*11340*/  @!P5 BRA `(.L_x_236) ;  /* 0x000000000008d947 */ /* 0x000fea0003800000 */
[----:B0-----:R-:W2:Y:S04]  /*11350*/  LDL.LU.64 R14, [R1+0x218] ;  /* 0x00021800010e7983 */ /* 0x001ea80000300a00 */
[----:B--2---:R0:W5:Y:S02]  /*11360*/  LDG.E.LTC128B R12, desc[UR18][R14.64+0x220] ;  /* 0x000220120e0c7981 */ /* 0x004164000c1e1920 */
.L_x_236:
[----:B------:R-:W-:Y:S05]  /*11370*/  BSYNC B1 ;  /* 0x0000000000017941 */ /* 0x000fea0003800000 */
.L_x_235:
[----:B0-----:R-:W2:Y:S01]  /*11380*/  LDL.64 R14, [R1+0x210] ;  /* 0x00021000010e7983 */ /* 0x001ea20000100a00 */
[----:B----45:R-:W-:Y:S01]  /*11390*/  FMUL R8, R12, UR22 ;  /* 0x000000160c087c20 */ /* 0x030fe20008400000 */
[----:B------:R-:W-:Y:S02]  /*113a0*/  IMAD.MOV.U32 R10, RZ, RZ, R4 ;  /* 0x000000ffff0a7224 */ /* 0x000fe400078e0004 */
[----:B------:R-:W-:Y:S02]  /*113b0*/  IMAD.MOV.U32 R11, RZ, RZ, R5 ;  /* 0x000000ffff0b7224 */ /* 0x000fe400078e0005 */
[----:B------:R-:W-:-:S05]  /*113c0*/  FFMA R39, R39, UR23, R8 ;  /* 0x0000001727277c23 */ /* 0x000fca0008000008 */
[----:B------:R0:W-:Y:S04]  /*113d0*/  @P5 STG.E desc[UR18][R10.64+0x220], R39 ;  /* 0x000220270a005986 */ /* 0x0001e8000c101912 */
[----:B--2---:R-:W2:Y:S01]  /*113e0*/  @P3 LDG.E.LTC128B R12, desc[UR18][R14.64+0x200] ;  /* 0x000200120e0c3981 */ /* 0x004ea2000c1e1920 */
[----:B------:R-:W-:Y:S01]  /*113f0*/  MOV R9, UR28 ;  /* 0x0000001c00097c02 */ /* 0x000fe20008000f00 */
[----:B------:R-:W-:Y:S01]  /*11400*/  BSSY B1, `(.L_x_237) ;  /* 0x000000b000017945 */ /* 0x000fe20003800000 */
[----:B------:R-:W-:Y:S02]  /*11410*/  ISETP.GT.AND P6, PT, R0, 0x21, P0 ;  /* 0x000000210000780c */ /* 0x000fe400007c4270 */
[----:B------:R-:W-:Y:S01]  /*11420*/  IADD3 R8, P5, R4, UR11, RZ ;  /* 0x0000000b04087c10 */ /* 0x000fe2000ffbe0ff */
[----:B0-----:R-:W-:-:S04]  /*11430*/  IMAD.WIDE.U32 R10, R9, 0x1c, R10 ;  /* 0x0000001c090a7825 */ /* 0x001fc800078e000a */
[----:B------:R-:W-:Y:S02]  /*11440*/  VIADD R11, R11, UR13 ;  /* 0x0000000d0b0b7c36 */ /* 0x000fe40008000000 */
[----:B--2---:R-:W-:-:S04]  /*11450*/  FMUL R9, R12, UR22 ;  /* 0x000000160c097c20 */ /* 0x004fc80008400000 */
[----:B------:R-:W-:-:S05]  /*11460*/  FFMA R40, R40, UR23, R9 ;  /* 0x0000001728287c23 */ /* 0x000fca0008000009 */
[----:B------:R0:W-:Y:S01]  /*11470*/  @P3 STG.E desc[UR18][R10.64+0x200], R40 ;  /* 0x000200280a003986 */ /* 0x0001e2000c101912 */
[----:B------:R-:W-:Y:S05]  /*11480*/  @!P6 BRA `(.L_x_238) ;  /* 0x000000000008e947 */ /* 0x000fea0003800000 */
[----:B---3--:R-:W2:Y:S04]  /*11490*/  LDL.64 R24, [R1+0x40] ;  /* 0x0000400001187983 */ /* 0x008ea80000100a00 */
[----:B--2---:R2:W5:Y:S02]  /*114a0*/  LDG.E.LTC128B R12, desc[UR18][R24.64+0x200] ;  /* 0x00020012180c7981 */ /* 0x004564000c1e1920 */
.L_x_238:
[----:B------:R-:W-:Y:S05]  /*114b0*/  BSYNC B1 ;  /* 0x0000000000017941 */ /* 0x000fea0003800000 */
.L_x_237:
        /* <DEDUP_REMOVED lines=8> */
.L_x_240:
[----:B------:R-:W-:Y:S05]  /*11540*/  BSYNC B1 ;  /* 0x0000000000017941 */ /* 0x000fea0003800000 */
.L_x_239:
[----:B-----5:R-:W-:Y:S01]  /*11550*/  FMUL R5, R12, UR22 ;  /* 0x000000160c057c20 */ /* 0x020fe20008400000 */
        /* <DEDUP_REMOVED lines=8> */
.L_x_242:
[----:B------:R-:W-:Y:S05]  /*115e0*/  BSYNC B1 ;  /* 0x0000000000017941 */ /* 0x000fea0003800000 */
.L_x_241:
[----:B0-----:R-:W2:Y:S01]  /*115f0*/  LDL.64 R14, [R1+0x38] ;  /* 0x00003800010e7983 */ /* 0x001ea20000100a00 */
[----:B-----5:R-:W-:-:S04]  /*11600*/  FMUL R4, R12, UR22 ;  /* 0x000000160c047c20 */ /* 0x020fc80008400000 */
[----:B------:R-:W-:-:S05]  /*11610*/  FFMA R43, R43, UR23, R4 ;  /* 0x000000172b2b7c23 */ /* 0x000fca0008000004 */
[----:B------:R0:W-:Y:S04]  /*11620*/  @P5 STG.E desc[UR18][R8.64+0x220], R43 ;  /* 0x0002202b08005986 */ /* 0x0001e8000c101912 */
[----:B--2---:R-:W2:Y:S01]  /*11630*/  @P3 LDG.E.LTC128B R12, desc[UR18][R14.64+0x200] ;  /* 0x000200120e0c3981 */ /* 0x004ea2000c1e1920 */
[----:B------:R-:W-:Y:S01]  /*11640*/  IMAD.U32 R11, RZ, RZ, UR28 ;  /* 0x0000001cff0b7e24 */ /* 0x000fe2000f8e00ff */
[----:B------:R-:W-:Y:S01]  /*11650*/  ISETP.GT.AND P6, PT, R0, 0x29, P0 ;  /* 0x000000290000780c */ /* 0x000fe200007c4270 */
[----:B------:R-:W-:Y:S01]  /*11660*/  BSSY B1, `(.L_x_243) ;  /* 0x000000a000017945 */ /* 0x000fe20003800000 */
[----:B------:R-:W-:Y:S01]  /*11670*/  IADD3 R4, P5, R8, UR11, RZ ;  /* 0x0000000b08047c10 */ /* 0x000fe2000ffbe0ff */
[----:B------:R-:W-:-:S05]  /*11680*/  IMAD.WIDE.U32 R10, R11, 0x1c, R8 ;  /* 0x0000001c0b0a7825 */ /* 0x000fca00078e0008 */
[----:B------:R-:W-:Y:S01]  /*11690*/  IADD3 R11, R11, UR13, RZ ;  /* 0x0000000d0b0b7c10 */ /* 0x000fe2000fffe0ff */
[----:B--2---:R-:W-:-:S04]  /*116a0*/  FMUL R5, R12, UR22 ;  /* 0x000000160c057c20 */ /* 0x004fc80008400000 */
[----:B------:R-:W-:-:S05]  /*116b0*/  FFMA R13, R44, UR23, R5 ;  /* 0x000000172c0d7c23 */ /* 0x000fca0008000005 */
[----:B------:R0:W-:Y:S01]  /*116c0*/  @P3 STG.E desc[UR18][R10.64+0x200], R13 ;  /* 0x0002000d0a003986 */ /* 0x0001e2000c101912 */
[----:B------:R-:W-:Y:S05]  /*116d0*/  @!P6 BRA `(.L_x_244) ;  /* 0x000000000008e947 */ /* 0x000fea0003800000 */
[----:B---3--:R-:W2:Y:S04]  /*116e0*/  LDL.64 R24, [R1+0x30] ;  /* 0x0000300001187983 */ /* 0x008ea80000100a00 */
[----:B--2---:R2:W5:Y:S02]  /*116f0*/  LDG.E.LTC128B R12, desc[UR18][R24.64+0x200] ;  /* 0x00020012180c7981 */ /* 0x004564000c1e1920 */
.L_x_244:
[----:B------:R-:W-:Y:S05]  /*11700*/  BSYNC B1 ;  /* 0x0000000000017941 */ /* 0x000fea0003800000 */
.L_x_243:
[----:B0---45:R-:W-:Y:S01]  /*11710*/  FMUL R8, R12, UR22 ;  /* 0x000000160c087c20 */ /* 0x031fe20008400000 */
[----:B------:R-:W-:Y:S01]  /*11720*/  IADD3.X R5, R9, UR10, RZ, P5, !PT ;  /* 0x0000000a09057c10 */ /* 0x000fe2000affe4ff */
[----:B------:R-:W-:Y:S01]  /*11730*/  BSSY B1, `(.L_x_245) ;  /* 0x0000006000017945 */ /* 0x000fe20003800000 */
[----:B------:R-:W-:Y:S01]  /*11740*/  ISETP.GT.AND P2, PT, R0, 0x28, P1 ;  /* 0x000000280000780c */ /* 0x000fe20000f44270 */
[----:B------:R-:W-:-:S05]  /*11750*/  FFMA R45, R45, UR23, R8 ;  /* 0x000000172d2d7c23 */ /* 0x000fca0008000008 */
[----:B------:R0:W-:Y:S07]  /*11760*/  @P6 STG.E desc[UR18][R4.64+0x200], R45 ;  /* 0x0002002d04006986 */ /* 0x0001ee000c101912 */
[----:B------:R-:W-:Y:S05]  /*11770*/  @!P2 BRA `(.L_x_246) ;  /* 0x000000000004a947 */ /* 0x000fea0003800000 */
[----:B------:R4:W5:Y:S02]  /*11780*/  LDG.E.LTC128B R12, desc[UR18][R14.64+0x220] ;  /* 0x000220120e0c7981 */ /* 0x000964000c1e1920 */
.L_x_246:
[----:B------:R-:W-:Y:S05]  /*11790*/  BSYNC B1 ;  /* 0x0000000000017941 */ /* 0x000fea0003800000 */
.L_x_245:
[----:B-----5:R-:W-:Y:S01]  /*117a0*/  FMUL R9, R12, UR22 ;  /* 0x000000160c097c20 */ /* 0x020fe20008400000 */
        /* <DEDUP_REMOVED lines=8> */
.L_x_248:
[----:B------:R-:W-:Y:S05]  /*11830*/  BSYNC B1 ;  /* 0x0000000000017941 */ /* 0x000fea0003800000 */
.L_x_247:
[----:B----4-:R-:W4:Y:S01]  /*11840*/  LDL.64 R14, [R1+0x28] ;  /* 0x00002800010e7983 */ /* 0x010f220000100a00 */
[----:B-----5:R-:W-:-:S04]  /*11850*/  FMUL R8, R12, UR22 ;  /* 0x000000160c087c20 */ /* 0x020fc80008400000 */
[----:B------:R-:W-:-:S05]  /*11860*/  FFMA R47, R47, UR23, R8 ;  /* 0x000000172f2f7c23 */ /* 0x000fca0008000008 */
[----:B------:R0:W-:Y:S04]  /*11870*/  @P5 STG.E desc[UR18][R4.64+0x220], R47 ;  /* 0x0002202f04005986 */ /* 0x0001e8000c101912 */
[----:B----4-:R-:W4:Y:S01]  /*11880*/  @P3 LDG.E.LTC128B R12, desc[UR18][R14.64+0x200] ;  /* 0x000200120e0c3981 */ /* 0x010f22000c1e1920 */
[----:B0-----:R-:W-:Y:S01]  /*11890*/  IMAD.U32 R11, RZ, RZ, UR28 ;  /* 0x0000001cff0b7e24 */ /* 0x001fe2000f8e00ff */
[----:B------:R-:W-:Y:S01]  /*118a0*/  ISETP.GT.AND P6, PT, R0, 0x31, P0 ;  /* 0x000000310000780c */ /* 0x000fe200007c4270 */
[----:B------:R-:W-:Y:S01]  /*118b0*/  BSSY B1, `(.L_x_249) ;  /* 0x000000a000017945 */ /* 0x000fe20003800000 */
[----:B------:R-:W-:Y:S01]  /*118c0*/  IADD3 R8, P5, R4, UR11, RZ ;  /* 0x0000000b04087c10 */ /* 0x000fe2000ffbe0ff */
[----:B------:R-:W-:-:S04]  /*118d0*/  IMAD.WIDE.U32 R10, R11, 0x1c, R4 ;  /* 0x0000001c0b0a7825 */ /* 0x000fc800078e0004 */
[----:B------:R-:W-:Y:S02]  /*118e0*/  VIADD R11, R11, UR13 ;  /* 0x0000000d0b0b7c36 */ /* 0x000fe40008000000 */
[----:B----4-:R-:W-:-:S04]  /*118f0*/  FMUL R9, R12, UR22 ;  /* 0x000000160c097c20 */ /* 0x010fc80008400000 */
[----:B------:R-:W-:-:S05]  /*11900*/  FFMA R13, R48, UR23, R9 ;  /* 0x00000017300d7c23 */ /* 0x000fca0008000009 */
[----:B------:R0:W-:Y:S01]  /*11910*/  @P3 STG.E desc[UR18][R10.64+0x200], R13 ;  /* 0x0002000d0a003986 */ /* 0x0001e2000c101912 */
[----:B------:R-:W-:Y:S05]  /*11920*/  @!P6 BRA `(.L_x_250) ;  /* 0x000000000008e947 */ /* 0x000fea0003800000 */
[----:B--23--:R-:W2:Y:S04]  /*11930*/  LDL.64 R24, [R1+0x20] ;  /* 0x0000200001187983 */ /* 0x00cea80000100a00 */
[----:B--2---:R4:W5:Y:S02]  /*11940*/  LDG.E.LTC128B R12, desc[UR18][R24.64+0x200] ;  /* 0x00020012180c7981 */ /* 0x004964000c1e1920 */
.L_x_250:
[----:B------:R-:W-:Y:S05]  /*11950*/  BSYNC B1 ;  /* 0x0000000000017941 */ /* 0x000fea0003800000 */
.L_x_249:
        /* <DEDUP_REMOVED lines=8> */
.L_x_252:
[----:B------:R-:W-:Y:S05]  /*119e0*/  BSYNC B1 ;  /* 0x0000000000017941 */ /* 0x000fea0003800000 */
.L_x_251:
        /* <DEDUP_REMOVED lines=9> */
.L_x_254:
[----:B------:R-:W-:Y:S05]  /*11a80*/  BSYNC B1 ;  /* 0x0000000000017941 */ /* 0x000fea0003800000 */
.L_x_253:
[----:B0-----:R-:W2:Y:S01]  /*11a90*/  LDL.64 R14, [R1+0x18] ;  /* 0x00001800010e7983 */ /* 0x001ea20000100a00 */
[----:B-----5:R-:W-:-:S04]  /*11aa0*/  FMUL R4, R12, UR22 ;  /* 0x000000160c047c20 */ /* 0x020fc80008400000 */
[----:B------:R-:W-:-:S05]  /*11ab0*/  FFMA R51, R51, UR23, R4 ;  /* 0x0000001733337c23 */ /* 0x000fca0008000004 */
[----:B------:R0:W-:Y:S04]  /*11ac0*/  @P5 STG.E desc[UR18][R8.64+0x220], R51 ;  /* 0x0002203308005986 */ /* 0x0001e8000c101912 */
[----:B--2---:R-:W2:Y:S01]  /*11ad0*/  @P3 LDG.E.LTC128B R12, desc[UR18][R14.64+0x200] ;  /* 0x000200120e0c3981 */ /* 0x004ea2000c1e1920 */
[----:B------:R-:W-:Y:S01]  /*11ae0*/  MOV R11, UR28 ;  /* 0x0000001c000b7c02 */ /* 0x000fe20008000f00 */
[----:B------:R-:W-:Y:S01]  /*11af0*/  BSSY B1, `(.L_x_255) ;  /* 0x000000b000017945 */ /* 0x000fe20003800000 */
[----:B------:R-:W-:Y:S02]  /*11b00*/  ISETP.GT.AND P6, PT, R0, 0x39, P0 ;  /* 0x000000390000780c */ /* 0x000fe400007c4270 */
[----:B------:R-:W-:Y:S01]  /*11b10*/  IADD3 R4, P5, R8, UR11, RZ ;  /* 0x0000000b08047c10 */ /* 0x000fe2000ffbe0ff */
[----:B------:R-:W-:-:S04]  /*11b20*/  IMAD.WIDE.U32 R10, R11, 0x1c, R8 ;  /* 0x0000001c0b0a7825 */ /* 0x000fc800078e0008 */
[----:B------:R-:W-:Y:S02]  /*11b30*/  VIADD R11, R11, UR13 ;  /* 0x0000000d0b0b7c36 */ /* 0x000fe40008000000 */
[----:B--2---:R-:W-:-:S04]  /*11b40*/  FMUL R5, R12, UR22 ;  /* 0x000000160c057c20 */ /* 0x004fc80008400000 */
[----:B------:R-:W-:-:S05]  /*11b50*/  FFMA R13, R52, UR23, R5 ;  /* 0x00000017340d7c23 */ /* 0x000fca0008000005 */
[----:B------:R0:W-:Y:S01]  /*11b60*/  @P3 STG.E desc[UR18][R10.64+0x200], R13 ;  /* 0x0002000d0a003986 */ /* 0x0001e2000c101912 */
[----:B------:R-:W-:Y:S05]  /*11b70*/  @!P6 BRA `(.L_x_256) ;  /* 0x000000000008e947 */ /* 0x000fea0003800000 */
[----:B---34-:R-:W2:Y:S04]  /*11b80*/  LDL.64 R24, [R1+0x10] ;  /* 0x0000100001187983 */ /* 0x018ea80000100a00 */
[----:B--2---:R2:W5:Y:S02]  /*11b90*/  LDG.E.LTC128B R12, desc[UR18][R24.64+0x200] ;  /* 0x00020012180c7981 */ /* 0x004564000c1e1920 */
.L_x_256:
[----:B------:R-:W-:Y:S05]  /*11ba0*/  BSYNC B1 ;  /* 0x0000000000017941 */ /* 0x000fea0003800000 */
.L_x_255:
[----:B0----5:R-:W-:Y:S01]  /*11bb0*/  FMUL R8, R12, UR22 ;  /* 0x000000160c087c20 */ /* 0x021fe20008400000 */
[----:B------:R-:W-:Y:S01]  /*11bc0*/  IADD3.X R5, R9, UR10, RZ, P5, !PT ;  /* 0x0000000a09057c10 */ /* 0x000fe2000affe4ff */
[----:B------:R-:W-:Y:S01]  /*11bd0*/  BSSY B1, `(.L_x_257) ;  /* 0x0000006000017945 */ /* 0x000fe20003800000 */
[----:B------:R-:W-:Y:S01]  /*11be0*/  ISETP.GT.AND P2, PT, R0, 0x38, P1 ;  /* 0x000000380000780c */ /* 0x000fe20000f44270 */
[----:B------:R-:W-:-:S05]  /*11bf0*/  FFMA R53, R53, UR23, R8 ;  /* 0x0000001735357c23 */ /* 0x000fca0008000008 */
[----:B------:R0:W-:Y:S07]  /*11c00*/  @P6 STG.E desc[UR18][R4.64+0x200], R53 ;  /* 0x0002003504006986 */ /* 0x0001ee000c101912 */
[----:B------:R-:W-:Y:S05]  /*11c10*/  @!P2 BRA `(.L_x_258) ;  /* 0x000000000004a947 */ /* 0x000fea0003800000 */
[----:B------:R0:W5:Y:S02]  /*11c20*/  LDG.E.LTC128B R12, desc[UR18][R14.64+0x220] ;  /* 0x000220120e0c7981 */ /* 0x000164000c1e1920 */
.L_x_258:
[----:B------:R-:W-:Y:S05]  /*11c30*/  BSYNC B1 ;  /* 0x0000000000017941 */ /* 0x000fea0003800000 */
.L_x_257:
        /* <DEDUP_REMOVED lines=9> */
.L_x_260:
[----:B------:R-:W-:Y:S05]  /*11cd0*/  BSYNC B1 ;  /* 0x0000000000017941 */ /* 0x000fea0003800000 */
.L_x_259:
        /* <DEDUP_REMOVED lines=15> */
[----:B---34-:R-:W2:Y:S04]  /*11dd0*/  LDL.64 R24, [R1] ;  /* 0x0000000001187983 */ /* 0x018ea80000100a00 */
[----:B--2---:R2:W5:Y:S02]  /*11de0*/  LDG.E.LTC128B R12, desc[UR18][R24.64+0x200] ;  /* 0x00020012180c7981 */ /* 0x004564000c1e1920 */
.L_x_262:
[----:B------:R-:W-:Y:S05]  /*11df0*/  BSYNC B1 ;  /* 0x0000000000017941 */ /* 0x000fea0003800000 */
.L_x_261:
        /* <DEDUP_REMOVED lines=8> */
.L_x_264:
[----:B------:R-:W-:Y:S05]  /*11e80*/  BSYNC B1 ;  /* 0x0000000000017941 */ /* 0x000fea0003800000 */
.L_x_263:
[----:B-----5:R-:W-:Y:S01]  /*11e90*/  FMUL R5, R12, UR22 ;  /* 0x000000160c057c20 */ /* 0x020fe20008400000 */
[C---:B------:R-:W-:Y:S01]  /*11ea0*/  ISETP.GT.AND P5, PT, R0.reuse, 0x41, P1 ;  /* 0x000000410000780c */ /* 0x040fe20000fa4270 */
[----:B------:R-:W-:Y:S01]  /*11eb0*/  BSSY B1, `(.L_x_265) ;  /* 0x0000007000017945 */ /* 0x000fe20003800000 */
[----:B------:R-:W-:Y:S01]  /*11ec0*/  ISETP.GT.AND P3, PT, R0, 0x48, P0 ;  /* 0x000000480000780c */ /* 0x000fe20000764270 */
[----:B------:R-:W-:-:S05]  /*11ed0*/  FFMA R5, R58, UR23, R5 ;  /* 0x000000173a057c23 */ /* 0x000fca0008000005 */
[----:B------:R0:W-:Y:S05]  /*11ee0*/  @P2 STG.E desc[UR18][R10.64+0x220], R5 ;  /* 0x000220050a002986 */ /* 0x0001ea000c101912 */
[----:B------:R-:W-:Y:S05]  /*11ef0*/  @!P5 BRA `(.L_x_266) ;  /* 0x000000000008d947 */ /* 0x000fea0003800000 */
[----:B0-----:R-:W2:Y:S04]  /*11f00*/  LDL.LU.64 R14, [R1] ;  /* 0x00000000010e7983 */ /* 0x001ea80000300a00 */
[----:B--2---:R0:W5:Y:S02]  /*11f10*/  LDG.E.LTC128B R12, desc[UR18][R14.64+0x220] ;  /* 0x000220120e0c7981 */ /* 0x004164000c1e1920 */
.L_x_266:
[----:B------:R-:W-:Y:S05]  /*11f20*/  BSYNC B1 ;  /* 0x0000000000017941 */ /* 0x000fea0003800000 */
.L_x_265:
[----:B-----5:R-:W-:-:S04]  /*11f30*/  FMUL R4, R12, UR22 ;  /* 0x000000160c047c20 */ /* 0x020fc80008400000 */
[----:B------:R-:W-:-:S05]  /*11f40*/  FFMA R59, R59, UR23, R4 ;  /* 0x000000173b3b7c23 */ /* 0x000fca0008000004 */
[----:B------:R1:W-:Y:S04]  /*11f50*/  @P5 STG.E desc[UR18][R8.64+0x220], R59 ;  /* 0x0002203b08005986 */ /* 0x0003e8000c101912 */
[----:B------:R-:W2:Y:S01]  /*11f60*/  @P3 LDG.E.LTC128B R12, desc[UR18][R236.64+0x200] ;  /* 0x00020012ec0c3981 */ /* 0x000ea2000c1e1920 */
[----:B0-----:R-:W-:Y:S01]  /*11f70*/  IMAD.U32 R11, RZ, RZ, UR28 ;  /* 0x0000001cff0b7e24 */ /* 0x001fe2000f8e00ff */
[----:B------:R-:W-:Y:S01]  /*11f80*/  ISETP.GT.AND P6, PT, R0, 0x49, P0 ;  /* 0x000000490000780c */ /* 0x000fe200007c4270 */
[----:B------:R-:W-:Y:S01]  /*11f90*/  BSSY B1, `(.L_x_267) ;  /* 0x0000009000017945 */ /* 0x000fe20003800000 */
[----:B------:R-:W-:Y:S01]  /*11fa0*/  IADD3 R4, P5, R8, UR11, RZ ;  /* 0x0000000b08047c10 */ /* 0x000fe2000ffbe0ff */
[----:B------:R-:W-:-:S04]  /*11fb0*/  IMAD.WIDE.U32 R10, R11, 0x1c, R8 ;  /* 0x0000001c0b0a7825 */ /* 0x000fc800078e0008 */
[----:B------:R-:W-:Y:S02]  /*11fc0*/  VIADD R11, R11, UR13 ;  /* 0x0000000d0b0b7c36 */ /* 0x000fe40008000000 */
[----:B--2---:R-:W-:-:S04]  /*11fd0*/  FMUL R5, R12, UR22 ;  /* 0x000000160c057c20 */ /* 0x004fc80008400000 */
[----:B------:R-:W-:-:S05]  /*11fe0*/  FFMA R13, R60, UR23, R5 ;  /* 0x000000173c0d7c23 */ /* 0x000fca0008000005 */
[----:B------:R1:W-:Y:S01]  /*11ff0*/  @P3 STG.E desc[UR18][R10.64+0x200], R13 ;  /* 0x0002000d0a003986 */ /* 0x0003e2000c101912 */
[----:B------:R-:W-:Y:S05]  /*12000*/  @!P6 BRA `(.L_x_268) ;  /* 0x000000000004e947 */ /* 0x000fea0003800000 */
[----:B------:R0:W5:Y:S02]  /*12010*/  LDG.E.LTC128B R12, desc[UR18][R234.64+0x200] ;  /* 0x00020012ea0c7981 */ /* 0x000164000c1e1920 */
.L_x_268:
[----:B------:R-:W-:Y:S05]  /*12020*/  BSYNC B1 ;  /* 0x0000000000017941 */ /* 0x000fea0003800000 */
.L_x_267:
[----:B-1---5:R-:W-:Y:S01]  /*12030*/  FMUL R8, R12, UR22 ;  /* 0x000000160c087c20 */ /* 0x022fe20008400000 */
[----:B------:R-:W-:Y:S01]  /*12040*/  IADD3.X R5, R9, UR10, RZ, P5, !PT ;  /* 0x0000000a09057c10 */ /* 0x000fe2000affe4ff */
[----:B------:R-:W-:Y:S01]  /*12050*/  BSSY B1, `(.L_x_269) ;  /* 0x0000006000017945 */ /* 0x000fe20003800000 */
[----:B------:R-:W-:Y:S01]  /*12060*/  ISETP.GT.AND P2, PT, R0, 0x48, P1 ;  /* 0x000000480000780c */ /* 0x000fe20000f44270 */
[----:B------:R-:W-:-:S05]  /*12070*/  FFMA R61, R61, UR23, R8 ;  /* 0x000000173d3d7c23 */ /* 0x000fca0008000008 */
[----:B------:R1:W-:Y:S07]  /*12080*/  @P6 STG.E desc[UR18][R4.64+0x200], R61 ;  /* 0x0002003d04006986 */ /* 0x0003ee000c101912 */
[----:B------:R-:W-:Y:S05]  /*12090*/  @!P2 BRA `(.L_x_270) ;  /* 0x000000000004a947 */ /* 0x000fea0003800000 */
[----:B------:R2:W5:Y:S02]  /*120a0*/  LDG.E.LTC128B R12, desc[UR18][R236.64+0x220] ;  /* 0x00022012ec0c7981 */ /* 0x000564000c1e1920 */
.L_x_270:
[----:B------:R-:W-:Y:S05]  /*120b0*/  BSYNC B1 ;  /* 0x0000000000017941 */ /* 0x000fea0003800000 */
.L_x_269:
[----:B-----5:R-:W-:Y:S01]  /*120c0*/  FMUL R9, R12, UR22 ;  /* 0x000000160c097c20 */ /* 0x020fe20008400000 */
[C---:B------:R-:W-:Y:S01]  /*120d0*/  ISETP.GT.AND P5, PT, R0.reuse, 0x49, P1 ;  /* 0x000000490000780c */ /* 0x040fe20000fa4270 */
[----:B------:R-:W-:Y:S01]  /*120e0*/  BSSY B1, `(.L_x_271) ;  /* 0x0000006000017945 */ /* 0x000fe20003800000 */
[----:B------:R-:W-:Y:S01]  /*120f0*/  ISETP.GT.AND P3, PT, R0, 0x50, P0 ;  /* 0x000000500000780c */ /* 0x000fe20000764270 */
[----:B------:R-:W-:-:S05]  /*12100*/  FFMA R9, R62, UR23, R9 ;  /* 0x000000173e097c23 */ /* 0x000fca0008000009 */
[----:B------:R0:W-:Y:S05]  /*12110*/  @P2 STG.E desc[UR18][R10.64+0x220], R9 ;  /* 0x000220090a002986 */ /* 0x0001ea000c101912 */
[----:B------:R-:W-:Y:S05]  /*12120*/  @!P5 BRA `(.L_x_272) ;  /* 0x000000000004d947 */ /* 0x000fea0003800000 */
[----:B------:R0:W5:Y:S02]  /*12130*/  LDG.E.LTC128B R12, desc[UR18][R234.64+0x220] ;  /* 0x00022012ea0c7981 */ /* 0x000164000c1e1920 */
.L_x_272:
[----:B------:R-:W-:Y:S05]  /*12140*/  BSYNC B1 ;  /* 0x0000000000017941 */ /* 0x000fea0003800000 */
.L_x_271:
[----:B-----5:R-:W-:-:S04]  /*12150*/  FMUL R8, R12, UR22 ;  /* 0x000000160c087c20 */ /* 0x020fc80008400000 */
[----:B------:R-:W-:-:S05]  /*12160*/  FFMA R63, R63, UR23, R8 ;  /* 0x000000173f3f7c23 */ /* 0x000fca0008000008 */
[----:B------:R1:W-:Y:S04]  /*12170*/  @P5 STG.E desc[UR18][R4.64+0x220], R63 ;  /* 0x0002203f04005986 */ /* 0x0003e8000c101912 */
[----:B------:R-:W2:Y:S01]  /*12180*/  @P3 LDG.E.LTC128B R12, desc[UR18][R232.64+0x200] ;  /* 0x00020012e80c3981 */ /* 0x000ea2000c1e1920 */
[----:B0-----:R-:W-:Y:S01]  /*12190*/  MOV R9, UR28 ;  /* 0x0000001c00097c02 */ /* 0x001fe20008000f00 */
        /* <DEDUP_REMOVED lines=10> */
.L_x_274:
[----:B------:R-:W-:Y:S05]  /*12240*/  BSYNC B1 ;  /* 0x0000000000017941 */ /* 0x000fea0003800000 */
.L_x_273:
        /* <DEDUP_REMOVED lines=8> */
.L_x_276:
[----:B------:R-:W-:Y:S05]  /*122d0*/  BSYNC B1 ;  /* 0x0000000000017941 */ /* 0x000fea0003800000 */
.L_x_275:
        /* <DEDUP_REMOVED lines=8> */
.L_x_278:
[----:B------:R-:W-:Y:S05]  /*12360*/  BSYNC B1 ;  /* 0x0000000000017941 */ /* 0x000fea0003800000 */
.L_x_277:
        /* <DEDUP_REMOVED lines=14> */
[----:B------:R0:W5:Y:S02]  /*12450*/  LDG.E.LTC128B R12, desc[UR18][R18.64+0x200] ;  /* 0x00020012120c7981 */ /* 0x000164000c1e1920 */
.L_x_280:
[----:B------:R-:W-:Y:S05]  /*12460*/  BSYNC B1 ;  /* 0x0000000000017941 */ /* 0x000fea0003800000 */
.L_x_279:
        /* <DEDUP_REMOVED lines=8> */
.L_x_282:
[----:B------:R-:W-:Y:S05]  /*124f0*/  BSYNC B1 ;  /* 0x0000000000017941 */ /* 0x000fea0003800000 */
.L_x_281:
        /* <DEDUP_REMOVED lines=8> */
.L_x_284:
[----:B------:R-:W-:Y:S05]  /*12580*/  BSYNC B1 ;  /* 0x0000000000017941 */ /* 0x000fea0003800000 */
.L_x_283:
[----:B0----5:R-:W-:-:S04]  /*12590*/  FMUL R4, R12, UR22 ;  /* 0x000000160c047c20 */ /* 0x021fc80008400000 */
[----:B------:R-:W-:-:S05]  /*125a0*/  FFMA R71, R71, UR23, R4 ;  /* 0x0000001747477c23 */ /* 0x000fca0008000004 */
[----:B------:R0:W-:Y:S04]  /*125b0*/  @P5 STG.E desc[UR18][R8.64+0x220], R71 ;  /* 0x0002204708005986 */ /* 0x0001e8000c101912 */
[----:B------:R-:W2:Y:S01]  /*125c0*/  @P3 LDG.E.LTC128B R12, desc[UR18][R22.64+0x200] ;  /* 0x00020012160c3981 */ /* 0x000ea2000c1e1920 */
[----:B------:R-:W-:Y:S01]  /*125d0*/  IMAD.U32 R5, RZ, RZ, UR28 ;  /* 0x0000001cff057e24 */ /* 0x000fe2000f8e00ff */
        /* <DEDUP_REMOVED lines=10> */
.L_x_286:
[----:B------:R-:W-:Y:S05]  /*12680*/  BSYNC B1 ;  /* 0x0000000000017941 */ /* 0x000fea0003800000 */
.L_x_285:
        /* <DEDUP_REMOVED lines=8> */
.L_x_288:
[----:B------:R-:W-:Y:S05]  /*12710*/  BSYNC B1 ;  /* 0x0000000000017941 */ /* 0x000fea0003800000 */
.L_x_287:
        /* <DEDUP_REMOVED lines=8> */
.L_x_290:
[----:B------:R-:W-:Y:S05]  /*127a0*/  BSYNC B1 ;  /* 0x0000000000017941 */ /* 0x000fea0003800000 */
.L_x_289:
[----:B0----5:R-:W-:-:S04]  /*127b0*/  FMUL R4, R12, UR22 ;  /* 0x000000160c047c20 */ /* 0x021fc80008400000 */
[----:B------:R-:W-:-:S05]  /*127c0*/  FFMA R75, R75, UR23, R4 ;  /* 0x000000174b4b7c23 */ /* 0x000fca0008000004 */
[----:B------:R0:W-:Y:S04]  /*127d0*/  @P5 STG.E desc[UR18][R10.64+0x220], R75 ;  /* 0x0002204b0a005986 */ /* 0x0001e8000c101912 */
[----:B------:R-:W2:Y:S01]  /*127e0*/  @P3 LDG.E.LTC128B R12, desc[UR18][R154.64+0x200] ;  /* 0x000200129a0c3981 */ /* 0x000ea2000c1e1920 */
        /* <DEDUP_REMOVED lines=11> */
.L_x_292:
[----:B------:R-:W-:Y:S05]  /*128a0*/  BSYNC B1 ;  /* 0x0000000000017941 */ /* 0x000fea0003800000 */
.L_x_291:
        /* <DEDUP_REMOVED lines=8> */
.L_x_294:
[----:B------:R-:W-:Y:S05]  /*12930*/  BSYNC B1 ;  /* 0x0000000000017941 */ /* 0x000fea0003800000 */
.L_x_293:
        /* <DEDUP_REMOVED lines=8> */
.L_x_296:
[----:B------:R-:W-:Y:S05]  /*129c0*/  BSYNC B1 ;  /* 0x0000000000017941 */ /* 0x000fea0003800000 */
.L_x_295:
        /* <DEDUP_REMOVED lines=15> */
.L_x_298:
[----:B------:R-:W-:Y:S05]  /*12ac0*/  BSYNC B1 ;  /* 0x0000000000017941 */ /* 0x000fea0003800000 */
.L_x_297:
        /* <DEDUP_REMOVED lines=8> */
.L_x_300:
[----:B------:R-:W-:Y:S05]  /*12b50*/  BSYNC B1 ;  /* 0x0000000000017941 */ /* 0x000fea0003800000 */
.L_x_299:
        /* <DEDUP_REMOVED lines=8> */
.L_x_302:
[----:B------:R-:W-:Y:S05]  /*12be0*/  BSYNC B1 ;  /* 0x0000000000017941 */ /* 0x000fea0003800000 */
.L_x_301:
        /* <DEDUP_REMOVED lines=15> */
.L_x_304:
[----:B------:R-:W-:Y:S05]  /*12ce0*/  BSYNC B1 ;  /* 0x0000000000017941 */ /* 0x000fea0003800000 */
.L_x_303:
        /* <DEDUP_REMOVED lines=8> */
.L_x_306:
[----:B------:R-:W-:Y:S05]  /*12d70*/  BSYNC B1 ;  /* 0x0000000000017941 */ /* 0x000fea0003800000 */
.L_x_305:
        /* <DEDUP_REMOVED lines=8> */
.L_x_308:
[----:B------:R-:W-:Y:S05]  /*12e00*/  BSYNC B1 ;  /* 0x0000000000017941 */ /* 0x000fea0003800000 */
.L_x_307:
        /* <DEDUP_REMOVED lines=15> */
.L_x_310:
[----:B------:R-:W-:Y:S05]  /*12f00*/  BSYNC B1 ;  /* 0x0000000000017941 */ /* 0x000fea0003800000 */
.L_x_309:
        /* <DEDUP_REMOVED lines=8> */
.L_x_312:
[----:B------:R-:W-:Y:S05]  /*12f90*/  BSYNC B1 ;  /* 0x0000000000017941 */ /* 0x000fea0003800000 */
.L_x_311:
        /* <DEDUP_REMOVED lines=8> */
.L_x_314:
[----:B------:R-:W-:Y:S05]  /*13020*/  BSYNC B1 ;  /* 0x0000000000017941 */ /* 0x000fea0003800000 */
.L_x_313:
        /* <DEDUP_REMOVED lines=15> */
.L_x_316:
[----:B------:R-:W-:Y:S05]  /*13120*/  BSYNC B1 ;  /* 0x0000000000017941 */ /* 0x000fea0003800000 */
.L_x_315:
        /* <DEDUP_REMOVED lines=8> */
.L_x_318:
[----:B------:R-:W-:Y:S05]  /*131b0*/  BSYNC B1 ;  /* 0x0000000000017941 */ /* 0x000fea0003800000 */
.L_x_317:
        /* <DEDUP_REMOVED lines=8> */
.L_x_320:
[----:B------:R-:W-:Y:S05]  /*13240*/  BSYNC B1 ;  /* 0x0000000000017941 */ /* 0x000fea0003800000 */
.L_x_319:
        /* <DEDUP_REMOVED lines=15> */
.L_x_322:
[----:B------:R-:W-:Y:S05]  /*13340*/  BSYNC B1 ;  /* 0x0000000000017941 */ /* 0x000fea0003800000 */
.L_x_321:
        /* <DEDUP_REMOVED lines=8> */
.L_x_324:
[----:B------:R-:W-:Y:S05]  /*133d0*/  BSYNC B1 ;  /* 0x0000000000017941 */ /* 0x000fea0003800000 */
.L_x_323:
        /* <DEDUP_REMOVED lines=8> */
.L_x_326:
[----:B------:R-:W-:Y:S05]  /*13460*/  BSYNC B1 ;  /* 0x0000000000017941 */ /* 0x000fea0003800000 */
.L_x_325:
        /* <DEDUP_REMOVED lines=15> */
.L_x_328:
[----:B------:R-:W-:Y:S05]  /*13560*/  BSYNC B1 ;  /* 0x0000000000017941 */ /* 0x000fea0003800000 */
.L_x_327:
        /* <DEDUP_REMOVED lines=8> */
.L_x_330:
[----:B------:R-:W-:Y:S05]  /*135f0*/  BSYNC B1 ;  /* 0x0000000000017941 */ /* 0x000fea0003800000 */
.L_x_329:
        /* <DEDUP_REMOVED lines=8> */
.L_x_332:
[----:B------:R-:W-:Y:S05]  /*13680*/  BSYNC B1 ;  /* 0x0000000000017941 */ /* 0x000fea0003800000 */
.L_x_331:
        /* <DEDUP_REMOVED lines=15> */
.L_x_334:
[----:B------:R-:W-:Y:S05]  /*13780*/  BSYNC B1 ;  /* 0x0000000000017941 */ /* 0x000fea0003800000 */
.L_x_333:
        /* <DEDUP_REMOVED lines=8> */
.L_x_336:
[----:B------:R-:W-:Y:S05]  /*13810*/  BSYNC B1 ;  /* 0x0000000000017941 */ /* 0x000fea0003800000 */
.L_x_335:
        /* <DEDUP_REMOVED lines=8> */
.L_x_338:
[----:B------:R-:W-:Y:S05]  /*138a0*/  BSYNC B1 ;  /* 0x0000000000017941 */ /* 0x000fea0003800000 */
.L_x_337:
        /* <DEDUP_REMOVED lines=15> */
.L_x_340:
[----:B------:R-:W-:Y:S05]  /*139a0*/  BSYNC B1 ;  /* 0x0000000000017941 */ /* 0x000fea0003800000 */
.L_x_339:
        /* <DEDUP_REMOVED lines=8> */
.L_x_342:
[----:B------:R-:W-:Y:S05]  /*13a30*/  BSYNC B1 ;  /* 0x0000000000017941 */ /* 0x000fea0003800000 */
.L_x_341:
        /* <DEDUP_REMOVED lines=8> */
.L_x_344:
[----:B------:R-:W-:Y:S05]  /*13ac0*/  BSYNC B1 ;  /* 0x0000000000017941 */ /* 0x000fea0003800000 */
.L_x_343:
        /* <DEDUP_REMOVED lines=15> */
.L_x_346:
[----:B------:R-:W-:Y:S05]  /*13bc0*/  BSYNC B1 ;  /* 0x0000000000017941 */ /* 0x000fea0003800000 */
.L_x_345:
        /* <DEDUP_REMOVED lines=8> */
.L_x_348:
[----:B------:R-:W-:Y:S05]  /*13c50*/  BSYNC B1 ;  /* 0x0000000000017941 */ /* 0x000fea0003800000 */
.L_x_347:
        /* <DEDUP_REMOVED lines=8> */
.L_x_350:
[----:B------:R-:W-:Y:S05]  /*13ce0*/  BSYNC B1 ;  /* 0x0000000000017941 */ /* 0x000fea0003800000 */
.L_x_349:
        /* <DEDUP_REMOVED lines=15> */
.L_x_352:
[----:B------:R-:W-:Y:S05]  /*13de0*/  BSYNC B1 ;  /* 0x0000000000017941 */ /* 0x000fea0003800000 */
.L_x_351:
        /* <DEDUP_REMOVED lines=8> */
.L_x_354:
[----:B------:R-:W-:Y:S05]  /*13e70*/  BSYNC B1 ;  /* 0x0000000000017941 */ /* 0x000fea0003800000 */
.L_x_353:
        /* <DEDUP_REMOVED lines=8> */
.L_x_356:
[----:B------:R-:W-:Y:S05]  /*13f00*/  BSYNC B1 ;  /* 0x0000000000017941 */ /* 0x000fea0003800000 */
.L_x_355:
        /* <DEDUP_REMOVED lines=15> */
.L_x_358:
[----:B------:R-:W-:Y:S05]  /*14000*/  BSYNC B1 ;  /* 0x0000000000017941 */ /* 0x000fea0003800000 */
.L_x_357:
        /* <DEDUP_REMOVED lines=8> */
.L_x_360:
[----:B------:R-:W-:Y:S05]  /*14090*/  BSYNC B1 ;  /* 0x0000000000017941 */ /* 0x000fea0003800000 */
.L_x_359:
        /* <DEDUP_REMOVED lines=8> */
.L_x_362:
[----:B------:R-:W-:Y:S05]  /*14120*/  BSYNC B1 ;  /* 0x0000000000017941 */ /* 0x000fea0003800000 */
.L_x_361:
        /* <DEDUP_REMOVED lines=15> */
.L_x_364:
[----:B------:R-:W-:Y:S05]  /*14220*/  BSYNC B1 ;  /* 0x0000000000017941 */ /* 0x000fea0003800000 */
.L_x_363:
        /* <DEDUP_REMOVED lines=8> */
.L_x_366:
[----:B------:R-:W-:Y:S05]  /*142b0*/  BSYNC B1 ;  /* 0x0000000000017941 */ /* 0x000fea0003800000 */
.L_x_365:
        /* <DEDUP_REMOVED lines=8> */
.L_x_368:
[----:B------:R-:W-:Y:S05]  /*14340*/  BSYNC B1 ;  /* 0x0000000000017941 */ /* 0x000fea0003800000 */
.L_x_367:
        /* <DEDUP_REMOVED lines=15> */
.L_x_370:
[----:B------:R-:W-:Y:S05]  /*14440*/  BSYNC B1 ;  /* 0x0000000000017941 */ /* 0x000fea0003800000 */
.L_x_369:
        /* <DEDUP_REMOVED lines=8> */
.L_x_372:
[----:B------:R-:W-:Y:S05]  /*144d0*/  BSYNC B1 ;  /* 0x0000000000017941 */ /* 0x000fea0003800000 */
.L_x_371:
        /* <DEDUP_REMOVED lines=8> */
.L_x_374:
[----:B------:R-:W-:Y:S05]  /*14560*/  BSYNC B1 ;  /* 0x0000000000017941 */ /* 0x000fea0003800000 */
.L_x_373:
        /* <DEDUP_REMOVED lines=15> */
.L_x_376:
[----:B------:R-:W-:Y:S05]  /*14660*/  BSYNC B1 ;  /* 0x0000000000017941 */ /* 0x000fea0003800000 */
.L_x_375:
        /* <DEDUP_REMOVED lines=8> */
.L_x_378:
[----:B------:R-:W-:Y:S05]  /*146f0*/  BSYNC B1 ;  /* 0x0000000000017941 */ /* 0x000fea0003800000 */
.L_x_377:
        /* <DEDUP_REMOVED lines=8> */
.L_x_380:
[----:B------:R-:W-:Y:S05]  /*14780*/  BSYNC B1 ;  /* 0x0000000000017941 */ /* 0x000fea0003800000 */
.L_x_379:
        /* <DEDUP_REMOVED lines=15> */
.L_x_382:
[----:B------:R-:W-:Y:S05]  /*14880*/  BSYNC B1 ;  /* 0x0000000000017941 */ /* 0x000fea0003800000 */
.L_x_381:
        /* <DEDUP_REMOVED lines=8> */
.L_x_384:
[----:B------:R-:W-:Y:S05]  /*14910*/  BSYNC B1 ;  /* 0x0000000000017941 */ /* 0x000fea0003800000 */
.L_x_383:
        /* <DEDUP_REMOVED lines=8> */
.L_x_386:
[----:B------:R-:W-:Y:S05]  /*149a0*/  BSYNC B1 ;  /* 0x0000000000017941 */ /* 0x000fea0003800000 */
.L_x_385:
        /* <DEDUP_REMOVED lines=15> */
.L_x_388:
[----:B------:R-:W-:Y:S05]  /*14aa0*/  BSYNC B1 ;  /* 0x0000000000017941 */ /* 0x000fea0003800000 */
.L_x_387:
        /* <DEDUP_REMOVED lines=8> */
.L_x_390:
[----:B------:R-:W-:Y:S05]  /*14b30*/  BSYNC B1 ;  /* 0x0000000000017941 */ /* 0x000fea0003800000 */
.L_x_389:
        /* <DEDUP_REMOVED lines=8> */
.L_x_392:
[----:B------:R-:W-:Y:S05]  /*14bc0*/  BSYNC B1 ;  /* 0x0000000000017941 */ /* 0x000fea0003800000 */
.L_x_391:
        /* <DEDUP_REMOVED lines=15> */
.L_x_394:
[----:B------:R-:W-:Y:S05]  /*14cc0*/  BSYNC B1 ;  /* 0x0000000000017941 */ /* 0x000fea0003800000 */
.L_x_393:
        /* <DEDUP_REMOVED lines=8> */
.L_x_396:
[----:B------:R-:W-:Y:S05]  /*14d50*/  BSYNC B1 ;  /* 0x0000000000017941 */ /* 0x000fea0003800000 */
.L_x_395:
        /* <DEDUP_REMOVED lines=8> */
.L_x_398:
[----:B------:R-:W-:Y:S05]  /*14de0*/  BSYNC B1 ;  /* 0x0000000000017941 */ /* 0x000fea0003800000 */
.L_x_397:
        /* <DEDUP_REMOVED lines=15> */
.L_x_400:
[----:B------:R-:W-:Y:S05]  /*14ee0*/  BSYNC B1 ;  /* 0x0000000000017941 */ /* 0x000fea0003800000 */
.L_x_399:
        /* <DEDUP_REMOVED lines=8> */
.L_x_402:
[----:B------:R-:W-:Y:S05]  /*14f70*/  BSYNC B1 ;  /* 0x0000000000017941 */ /* 0x000fea0003800000 */
.L_x_401:
[----:B0----5:R-:W-:Y:S01]  /*14f80*/  FMUL R7, R12, UR22 ;  /* 0x000000160c077c20 */ /* 0x021fe20008400000 */
[----:B------:R-:W-:Y:S01]  /*14f90*/  ISETP.GT.AND P1, PT, R0, 0xf9, P1 ;  /* 0x000000f90000780c */ /* 0x000fe20000f24270 */
[----:B------:R-:W-:Y:S02]  /*14fa0*/  BSSY B1, `(.L_x_403) ;  /* 0x0000005000017945 */ /* 0x000fe40003800000 */
[----:B------:R-:W-:-:S05]  /*14fb0*/  FFMA R7, R150, UR23, R7 ;  /* 0x0000001796077c23 */ /* 0x000fca0008000007 */
[----:B------:R0:W-:Y:S05]  /*14fc0*/  @P3 STG.E desc[UR18][R4.64+0x220], R7 ;  /* 0x0002200704003986 */ /* 0x0001ea000c101912 */
[----:B------:R-:W-:Y:S05]  /*14fd0*/  @!P1 BRA `(.L_x_404) ;  /* 0x0000000000049947 */ /* 0x000fea0003800000 */
[----:B------:R0:W5:Y:S02]  /*14fe0*/  LDG.E.LTC128B R12, desc[UR18][R2.64+0x220] ;  /* 0x00022012020c7981 */ /* 0x000164000c1e1920 */
.L_x_404:
[----:B------:R-:W-:Y:S05]  /*14ff0*/  BSYNC B1 ;  /* 0x0000000000017941 */ /* 0x000fea0003800000 */
.L_x_403:
[----:B-----5:R-:W-:-:S04]  /*15000*/  FMUL R12, R12, UR22 ;  /* 0x000000160c0c7c20 */ /* 0x020fc80008400000 */
[----:B------:R-:W-:Y:S01]  /*15010*/  FFMA R151, R151, UR23, R12 ;  /* 0x0000001797977c23 */ /* 0x000fe2000800000c */
[----:B------:R-:W-:Y:S06]  /*15020*/  @!P1 BRA `(.L_x_405) ;  /* 0x0000004c00649947 */ /* 0x000fec0003800000 */
[----:B------:R0:W-:Y:S01]  /*15030*/  STG.E desc[UR18][R8.64+0x220], R151 ;  /* 0x0002209708007986 */ /* 0x0001e2000c101912 */
[----:B------:R-:W-:Y:S05]  /*15040*/  BRA `(.L_x_405) ;  /* 0x0000004c005c7947 */ /* 0x000fea0003800000 */
.L_x_22:
[----:B------:R-:W2:Y:S01]  /*15050*/  LDL.LU R2, [R1] ;  /* 0x0000000001027983 */ /* 0x000ea20000300800 */
[----:B------:R-:W-:-:S03]  /*15060*/  ULDC.64 UR8, c[0x0][0x6c0] ;  /* 0x0001b00000087ab9 */ /* 0x000fc60000000a00 */
[----:B------:R-:W3:Y:S04]  /*15070*/  LDL.LU R6, [R1+0x4] ;  /* 0x0000040001067983 */ /* 0x000ee80000300800 */
[----:B------:R-:W4:Y:S04]  /*15080*/  LDL.LU R7, [R1+0x8] ;  /* 0x0000080001077983 */ /* 0x000f280000300800 */
[----:B------:R-:W5:Y:S04]  /*15090*/  LDL.LU R8, [R1+0xc] ;  /* 0x00000c0001087983 */ /* 0x000f680000300800 */
        /* <DEDUP_REMOVED lines=90> */
[----:B------:R-:W5:Y:S01]  /*15640*/  LDL.LU R154, [R1+0x208] ;  /* 0x00020800019a7983 */ /* 0x000f620000300800 */
[----:B------:R-:W-:Y:S01]  /*15650*/  LEA R4, P2, R12, UR8, 0x2 ;  /* 0x000000080c047c11 */ /* 0x000fe2000f8410ff */
[----:B--2---:R-:W-:Y:S01]  /*15660*/  FMUL R2, R2, UR23 ;  /* 0x0000001702027c20 */ /* 0x004fe20008400000 */
[----:B---3--:R-:W-:Y:S01]  /*15670*/  FMUL R6, R6, UR23 ;  /* 0x0000001706067c20 */ /* 0x008fe20008400000 */
[----:B------:R-:W2:Y:S01]  /*15680*/  LDL.LU R152, [R1+0x1f4] ;  /* 0x0001f40001987983 */ /* 0x000ea20000300800 */
[----:B------:R-:W-:-:S02]  /*15690*/  LEA.HI.X R5, R12, UR9, R18, 0x2, P2 ;  /* 0x000000090c057c11 */ /* 0x000fc400090f1412 */
[----:B------:R-:W-:Y:S01]  /*156a0*/  ISETP.GT.AND P2, PT, R0, 0x1, P0 ;  /* 0x000000010000780c */ /* 0x000fe20000744270 */
[----:B------:R-:W-:Y:S01]  /*156b0*/  USHF.L.U64.HI UR8, UR28, 0x2, UR29 ;  /* 0x000000021c087899 */ /* 0x000fe2000801021d */
[----:B----4-:R-:W-:Y:S01]  /*156c0*/  FMUL R7, R7, UR23 ;  /* 0x0000001707077c20 */ /* 0x010fe20008400000 */
[----:B------:R0:W-:Y:S04]  /*156d0*/  @P1 STG.E desc[UR18][R4.64], R2 ;  /* 0x0000000204001986 */ /* 0x0001e8000c101912 */
[----:B------:R-:W3:Y:S04]  /*156e0*/  LDL.LU R22, [R1+0x1f8] ;  /* 0x0001f80001167983 */ /* 0x000ee80000300800 */
[----:B------:R-:W4:Y:S01]  /*156f0*/  LDL.LU R20, [R1+0x1fc] ;  /* 0x0001fc0001147983 */ /* 0x000f220000300800 */
[----:B0-----:R-:W-:-:S03]  /*15700*/  IMAD.U32 R2, RZ, RZ, UR28 ;  /* 0x0000001cff027e24 */ /* 0x001fc6000f8e00ff */
[----:B------:R-:W2:Y:S02]  /*15710*/  LDL.LU R12, [R1+0x68] ;  /* 0x00006800010c7983 */ /* 0x000ea40000300800 */
[----:B------:R-:W-:Y:S02]  /*15720*/  LEA R2, P1, R2, R4, 0x2 ;  /* 0x0000000402027211 */ /* 0x000fe400078210ff */
[----:B------:R-:W3:Y:S02]  /*15730*/  LDL.LU R13, [R1+0x7c] ;  /* 0x00007c00010d7983 */ /* 0x000ee40000300800 */
[----:B------:R-:W-:Y:S02]  /*15740*/  IADD3.X R3, R5, UR8, RZ, P1, !PT ;  /* 0x0000000805037c10 */ /* 0x000fe40008ffe4ff */
[----:B------:R-:W4:Y:S04]  /*15750*/  LDL.LU R18, [R1+0xa4] ;  /* 0x0000a40001127983 */ /* 0x000f280000300800 */
[----:B------:R5:W-:Y:S01]  /*15760*/  @P2 STG.E desc[UR18][R2.64], R6 ;  /* 0x0000000602002986 */ /* 0x000be2000c101912 */
[----:B------:R-:W-:Y:S01]  /*15770*/  UIMAD UR8, UR29, 0x1c, URZ ;  /* 0x0000001c1d0878a4 */ /* 0x000fe2000f8e023f */
[----:B-----5:R-:W-:Y:S01]  /*15780*/  FMUL R6, R8, UR23 ;  /* 0x0000001708067c20 */ /* 0x020fe20008400000 */
[----:B------:R-:W-:-:S04]  /*15790*/  ISETP.GT.AND P2, PT, R154, 0x8, PT ;  /* 0x000000089a00780c */ /* 0x000fc80003f44270 */
[C---:B------:R-:W-:Y:S02]  /*157a0*/  ISETP.GT.AND P1, PT, R0.reuse, RZ, P2 ;  /* 0x000000ff0000720c */ /* 0x040fe40001724270 */
[----:B------:R-:W-:-:S11]  /*157b0*/  ISETP.GT.AND P3, PT, R0, 0x1, P2 ;  /* 0x000000010000780c */ /* 0x000fd60001764270 */
[----:B------:R0:W-:Y:S04]  /*157c0*/  @P1 STG.E desc[UR18][R4.64+0x20], R7 ;  /* 0x0000200704001986 */ /* 0x0001e8000c101912 */
[----:B0-----:R-:W5:Y:S01]  /*157d0*/  LDL.LU R7, [R1+0x10] ;  /* 0x0000100001077983 */ /* 0x001f620000300800 */
[----:B------:R-:W-:Y:S01]  /*157e0*/  MOV R8, UR28 ;  /* 0x0000001c00087c02 */ /* 0x000fe20008000f00 */
[----:B------:R-:W-:Y:S01]  /*157f0*/  USHF.L.U32 UR9, UR28, 0x5, URZ ;  /* 0x000000051c097899 */ /* 0x000fe2000800063f */
[C---:B------:R-:W-:Y:S01]  /*15800*/  ISETP.GT.AND P1, PT, R0.reuse, 0x8, P0 ;  /* 0x000000080000780c */ /* 0x040fe20000724270 */
[----:B------:R5:W-:Y:S01]  /*15810*/  @P3 STG.E desc[UR18][R2.64+0x20], R6 ;  /* 0x0000200602003986 */ /* 0x000be2000c101912 */
[----:B------:R-:W-:Y:S01]  /*15820*/  ISETP.GT.AND P3, PT, R0, 0x9, P0 ;  /* 0x000000090000780c */ /* 0x000fe20000764270 */
[----:B------:R-:W-:Y:S01]  /*15830*/  IMAD.WIDE.U32 R8, R8, 0x1c, R2 ;  /* 0x0000001c08087825 */ /* 0x000fe200078e0002 */
[----:B------:R-:W-:-:S03]  /*15840*/  USHF.L.U64.HI UR29, UR28, 0x5, UR29 ;  /* 0x000000051c1d7899 */ /* 0x000fc6000801021d */
[----:B------:R-:W-:Y:S01]  /*15850*/  FMUL R10, R10, UR23 ;  /* 0x000000170a0a7c20 */ /* 0x000fe20008400000 */
[----:B------:R-:W-:Y:S02]  /*15860*/  VIADD R9, R9, UR8 ;  /* 0x0000000809097c36 */ /* 0x000fe40008000000 */
[----:B-----5:R-:W-:-:S05]  /*15870*/  FMUL R6, R7, UR23 ;  /* 0x0000001707067c20 */ /* 0x020fca0008400000 */
[----:B------:R0:W-:Y:S02]  /*15880*/  @P1 STG.E desc[UR18][R8.64], R6 ;  /* 0x0000000608001986 */ /* 0x0001e4000c101912 */
[----:B0-----:R-:W-:-:S04]  /*15890*/  IADD3 R6, P1, R2, UR9, RZ ;  /* 0x0000000902067c10 */ /* 0x001fc8000ff3e0ff */
[----:B------:R-:W-:-:S05]  /*158a0*/  IADD3.X R7, R3, UR29, RZ, P1, !PT ;  /* 0x0000001d03077c10 */ /* 0x000fca0008ffe4ff */
[----:B------:R0:W-:Y:S04]  /*158b0*/  @P3 STG.E desc[UR18][R6.64], R10 ;  /* 0x0000000a06003986 */ /* 0x0001e8000c101912 */
[----:B0-----:R-:W5:Y:S01]  /*158c0*/  LDL.LU R10, [R1+0x18] ;  /* 0x00001800010a7983 */ /* 0x001f620000300800 */
[----:B------:R-:W-:Y:S01]  /*158d0*/  ISETP.GT.AND P1, PT, R0, 0x8, P2 ;  /* 0x000000080000780c */ /* 0x000fe20001724270 */
[----:B-----5:R-:W-:-:S12]  /*158e0*/  FMUL R10, R10, UR23 ;  /* 0x000000170a0a7c20 */ /* 0x020fd80008400000 */
[----:B------:R0:W-:Y:S04]  /*158f0*/  @P1 STG.E desc[UR18][R8.64+0x20], R10 ;  /* 0x0000200a08001986 */ /* 0x0001e8000c101912 */
[----:B0-----:R-:W5:Y:S04]  /*15900*/  LDL.LU R9, [R1+0x1c] ;  /* 0x00001c0001097983 */ /* 0x001f680000300800 */
[----:B------:R-:W2:Y:S01]  /*15910*/  LDL.LU R10, [R1+0x20] ;  /* 0x00002000010a7983 */ /* 0x000ea20000300800 */
[----:B------:R-:W-:Y:S01]  /*15920*/  ISETP.GT.AND P1, PT, R0, 0x9, P2 ;  /* 0x000000090000780c */ /* 0x000fe20001724270 */
[----:B-----5:R-:W-:Y:S01]  /*15930*/  FMUL R8, R9, UR23 ;  /* 0x0000001709087c20 */ /* 0x020fe20008400000 */
[----:B--2---:R-:W-:-:S11]  /*15940*/  FMUL R10, R10, UR23 ;  /* 0x000000170a0a7c20 */ /* 0x004fd60008400000 */
[----:B------:R0:W-:Y:S01]  /*15950*/  @P1 STG.E desc[UR18][R6.64+0x20], R8 ;  /* 0x0000200806001986 */ /* 0x0001e2000c101912 */
[----:B------:R-:W-:Y:S01]  /*15960*/  ISETP.GT.AND P1, PT, R0, 0x10, P0 ;  /* 0x000000100000780c */ /* 0x000fe20000724270 */
[----:B0-----:R-:W-:-:S04]  /*15970*/  IMAD.U32 R8, RZ, RZ, UR28 ;  /* 0x0000001cff087e24 */ /* 0x001fc8000f8e00ff */
[----:B------:R-:W-:-:S05]  /*15980*/  IMAD.WIDE.U32 R8, R8, 0x1c, R6 ;  /* 0x0000001c08087825 */ /* 0x000fca00078e0006 */
[----:B------:R-:W-:-:S05]  /*15990*/  IADD3 R9, R9, UR8, RZ ;  /* 0x0000000809097c10 */ /* 0x000fca000fffe0ff */
[----:B------:R0:W-:Y:S04]  /*159a0*/  @P1 STG.E desc[UR18][R8.64], R10 ;  /* 0x0000000a08001986 */ /* 0x0001e8000c101912 */
[----:B0-----:R-:W2:Y:S01]  /*159b0*/  LDL.LU R10, [R1+0x28] ;  /* 0x00002800010a7983 */ /* 0x001ea20000300800 */
[C---:B------:R-:W-:Y:S01]  /*159c0*/  ISETP.GT.AND P6, PT, R0.reuse, 0x11, P0 ;  /* 0x000000110000780c */ /* 0x040fe200007c4270 */
[----:B------:R-:W-:Y:S01]  /*159d0*/  FMUL R11, R11, UR23 ;  /* 0x000000170b0b7c20 */ /* 0x000fe20008400000 */
[----:B------:R-:W-:Y:S02]  /*159e0*/  ISETP.GT.AND P1, PT, R0, 0x10, P2 ;  /* 0x000000100000780c */ /* 0x000fe40001724270 */
[----:B------:R-:W-:Y:S02]  /*159f0*/  IADD3 R6, P5, R6, UR9, RZ ;  /* 0x0000000906067c10 */ /* 0x000fe4000ffbe0ff */
[----:B------:R-:W-:-:S02]  /*15a00*/  ISETP.GT.AND P3, PT, R0, 0x11, P2 ;  /* 0x000000110000780c */ /* 0x000fc40001764270 */
[----:B------:R-:W-:-:S05]  /*15a10*/  IADD3.X R7, R7, UR29, RZ, P5, !PT ;  /* 0x0000001d07077c10 */ /* 0x000fca000affe4ff */
[----:B------:R0:W-:Y:S04]  /*15a20*/  @P6 STG.E desc[UR18][R6.64], R11 ;  /* 0x0000000b06006986 */ /* 0x0001e8000c101912 */
[----:B0-----:R-:W5:Y:S01]  /*15a30*/  LDL.LU R11, [R1+0x34] ;  /* 0x00003400010b7983 */ /* 0x001f620000300800 */
[----:B--2---:R-:W-:-:S05]  /*15a40*/  FMUL R10, R10, UR23 ;  /* 0x000000170a0a7c20 */ /* 0x004fca0008400000 */
[----:B------:R0:W-:Y:S04]  /*15a50*/  @P1 STG.E desc[UR18][R8.64+0x20], R10 ;  /* 0x0000200a08001986 */ /* 0x0001e8000c101912 */
[----:B0-----:R-:W2:Y:S04]  /*15a60*/  LDL.LU R9, [R1+0x2c] ;  /* 0x00002c0001097983 */ /* 0x001ea80000300800 */
[----:B------:R-:W3:Y:S01]  /*15a70*/  LDL.LU R10, [R1+0x30] ;  /* 0x00003000010a7983 */ /* 0x000ee20000300800 */
[----:B------:R-:W-:Y:S01]  /*15a80*/  ISETP.GT.AND P1, PT, R0, 0x18, P0 ;  /* 0x000000180000780c */ /* 0x000fe20000724270 */
[----:B--2---:R-:W-:-:S05]  /*15a90*/  FMUL R8, R9, UR23 ;  /* 0x0000001709087c20 */ /* 0x004fca0008400000 */
[----:B------:R0:W-:Y:S01]  /*15aa0*/  @P3 STG.E desc[UR18][R6.64+0x20], R8 ;  /* 0x0000200806003986 */ /* 0x0001e2000c101912 */
[----:B---3--:R-:W-:Y:S01]  /*15ab0*/  FMUL R10, R10, UR23 ;  /* 0x000000170a0a7c20 */ /* 0x008fe20008400000 */
[----:B0-----:R-:W-:-:S04]  /*15ac0*/  IMAD.U32 R8, RZ, RZ, UR28 ;  /* 0x0000001cff087e24 */ /* 0x001fc8000f8e00ff */
[----:B------:R-:W-:-:S04]  /*15ad0*/  IMAD.WIDE.U32 R8, R8, 0x1c, R6 ;  /* 0x0000001c08087825 */ /* 0x000fc800078e0006 */
[----:B------:R-:W-:-:S05]  /*15ae0*/  VIADD R9, R9, UR8 ;  /* 0x0000000809097c36 */ /* 0x000fca0008000000 */
[----:B------:R0:W-:Y:S04]  /*15af0*/  @P1 STG.E desc[UR18][R8.64], R10 ;  /* 0x0000000a08001986 */ /* 0x0001e8000c101912 */
[----:B0-----:R-:W2:Y:S01]  /*15b00*/  LDL.LU R10, [R1+0x38] ;  /* 0x00003800010a7983 */ /* 0x001ea20000300800 */
[C---:B------:R-:W-:Y:S02]  /*15b10*/  ISETP.GT.AND P6, PT, R0.reuse, 0x19, P0 ;  /* 0x000000190000780c */ /* 0x040fe400007c4270 */
[----:B------:R-:W-:Y:S02]  /*15b20*/  ISETP.GT.AND P1, PT, R0, 0x18, P2 ;  /* 0x000000180000780c */ /* 0x000fe40001724270 */
[----:B------:R-:W-:Y:S01]  /*15b30*/  IADD3 R6, P5, R6, UR9, RZ ;  /* 0x0000000906067c10 */ /* 0x000fe2000ffbe0ff */
[----:B-----5:R-:W-:-:S03]  /*15b40*/  FMUL R11, R11, UR23 ;  /* 0x000000170b0b7c20 */ /* 0x020fc60008400000 */
[----:B------:R-:W-:-:S05]  /*15b50*/  IADD3.X R7, R7, UR29, RZ, P5, !PT ;  /* 0x0000001d07077c10 */ /* 0x000fca000affe4ff */
[----:B------:R0:W-:Y:S04]  /*15b60*/  @P6 STG.E desc[UR18][R6.64], R11 ;  /* 0x0000000b06006986 */ /* 0x0001e8000c101912 */
[----:B0-----:R-:W3:Y:S01]  /*15b70*/  LDL.LU R11, [R1+0x44] ;  /* 0x00004400010b7983 */ /* 0x001ee20000300800 */
[----:B--2---:R-:W-:-:S05]  /*15b80*/  FMUL R10, R10, UR23 ;  /* 0x000000170a0a7c20 */ /* 0x004fca0008400000 */
[----:B------:R0:W-:Y:S04]  /*15b90*/  @P1 STG.E desc[UR18][R8.64+0x20], R10 ;  /* 0x0000200a08001986 */ /* 0x0001e8000c101912 */
[----:B0-----:R-:W2:Y:S04]  /*15ba0*/  LDL.LU R9, [R1+0x3c] ;  /* 0x00003c0001097983 */ /* 0x001ea80000300800 */
[----:B------:R-:W5:Y:S01]  /*15bb0*/  LDL.LU R10, [R1+0x40] ;  /* 0x00004000010a7983 */ /* 0x000f620000300800 */
[C---:B------:R-:W-:Y:S02]  /*15bc0*/  ISETP.GT.AND P3, PT, R0.reuse, 0x19, P2 ;  /* 0x000000190000780c */ /* 0x040fe40001764270 */
[----:B------:R-:W-:Y:S01]  /*15bd0*/  ISETP.GT.AND P1, PT, R0, 0x20, P0 ;  /* 0x000000200000780c */ /* 0x000fe20000724270 */
[----:B--2---:R-:W-:-:S10]  /*15be0*/  FMUL R8, R9, UR23 ;  /* 0x0000001709087c20 */ /* 0x004fd40008400000 */
[----:B------:R0:W-:Y:S01]  /*15bf0*/  @P3 STG.E desc[UR18][R6.64+0x20], R8 ;  /* 0x0000200806003986 */ /* 0x0001e2000c101912 */
[----:B-----5:R-:W-:Y:S01]  /*15c00*/  FMUL R10, R10, UR23 ;  /* 0x000000170a0a7c20 */ /* 0x020fe20008400000 */
[----:B0-----:R-:W-:-:S05]  /*15c10*/  MOV R8, UR28 ;  /* 0x0000001c00087c02 */ /* 0x001fca0008000f00 */
[----:B------:R-:W-:-:S04]  /*15c20*/  IMAD.WIDE.U32 R8, R8, 0x1c, R6 ;  /* 0x0000001c08087825 */ /* 0x000fc800078e0006 */
[----:B------:R-:W-:-:S05]  /*15c30*/  VIADD R9, R9, UR8 ;  /* 0x0000000809097c36 */ /* 0x000fca0008000000 */
[----:B------:R0:W-:Y:S04]  /*15c40*/  @P1 STG.E desc[UR18][R8.64], R10 ;  /* 0x0000000a08001986 */ /* 0x0001e8000c101912 */
[----:B0-----:R-:W2:Y:S01]  /*15c50*/  LDL.LU R10, [R1+0x48] ;  /* 0x00004800010a7983 */ /* 0x001ea20000300800 */
[C---:B------:R-:W-:Y:S02]  /*15c60*/  ISETP.GT.AND P6, PT, R0.reuse, 0x21, P0 ;  /* 0x000000210000780c */ /* 0x040fe400007c4270 */
[----:B------:R-:W-:Y:S02]  /*15c70*/  ISETP.GT.AND P1, PT, R0, 0x20, P2 ;  /* 0x000000200000780c */ /* 0x000fe40001724270 */
[----:B------:R-:W-:Y:S01]  /*15c80*/  IADD3 R6, P5, R6, UR9, RZ ;  /* 0x0000000906067c10 */ /* 0x000fe2000ffbe0ff */
[----:B---3--:R-:W-:-:S03]  /*15c90*/  FMUL R11, R11, UR23 ;  /* 0x000000170b0b7c20 */ /* 0x008fc60008400000 */
        /* <DEDUP_REMOVED lines=12> */
[----:B0-----:R-:W-:-:S04]  /*15d60*/  IMAD.U32 R8, RZ, RZ, UR28 ;  /* 0x0000001cff087e24 */ /* 0x001fc8000f8e00ff */
[----:B------:R-:W-:-:S05]  /*15d70*/  IMAD.WIDE.U32 R8, R8, 0x1c, R6 ;  /* 0x0000001c08087825 */ /* 0x000fca00078e0006 */
[----:B------:R-:W-:-:S05]  /*15d80*/  IADD3 R9, R9, UR8, RZ ;  /* 0x0000000809097c10 */ /* 0x000fca000fffe0ff */
        /* <DEDUP_REMOVED lines=14> */
[----:B------:R-:W-:-:S02]  /*15e70*/  ISETP.GT.AND P5, PT, R0, 0x30, P0 ;  /* 0x000000300000780c */ /* 0x000fc400007a4270 */
[C---:B------:R-:W-:Y:S01]  /*15e80*/  ISETP.GT.AND P6, PT, R0.reuse, 0x31, P0 ;  /* 0x000000310000780c */ /* 0x040fe200007c4270 */
[----:B---3--:R-:W-:Y:S01]  /*15e90*/  FMUL R11, R11, UR23 ;  /* 0x000000170b0b7c20 */ /* 0x008fe20008400000 */
[----:B------:R-:W-:Y:S01]  /*15ea0*/  ISETP.GT.AND P1, PT, R0, 0x30, P2 ;  /* 0x000000300000780c */ /* 0x000fe20001724270 */
[----:B------:R-:W-:Y:S01]  /*15eb0*/  FMUL R12, R12, UR23 ;  /* 0x000000170c0c7c20 */ /* 0x000fe20008400000 */
[----:B--2---:R-:W-:Y:S01]  /*15ec0*/  FMUL R8, R9, UR23 ;  /* 0x0000001709087c20 */ /* 0x004fe20008400000 */
[----:B------:R-:W-:-:S04]  /*15ed0*/  IMAD.U32 R9, RZ, RZ, UR28 ;  /* 0x0000001cff097e24 */ /* 0x000fc8000f8e00ff */
[----:B------:R0:W-:Y:S01]  /*15ee0*/  @P3 STG.E desc[UR18][R6.64+0x20], R8 ;  /* 0x0000200806003986 */ /* 0x0001e2000c101912 */
[----:B-----5:R-:W-:Y:S01]  /*15ef0*/  FMUL R10, R10, UR23 ;  /* 0x000000170a0a7c20 */ /* 0x020fe20008400000 */
[----:B0-----:R-:W-:Y:S01]  /*15f00*/  IMAD.WIDE.U32 R8, R9, 0x1c, R6 ;  /* 0x0000001c09087825 */ /* 0x001fe200078e0006 */
[----:B------:R-:W-:-:S03]  /*15f10*/  IADD3 R6, P3, R6, UR9, RZ ;  /* 0x0000000906067c10 */ /* 0x000fc6000ff7e0ff */
[----:B------:R-:W-:Y:S01]  /*15f20*/  VIADD R9, R9, UR8 ;  /* 0x0000000809097c36 */ /* 0x000fe20008000000 */
[----:B------:R-:W-:-:S04]  /*15f30*/  IADD3.X R7, R7, UR29, RZ, P3, !PT ;  /* 0x0000001d07077c10 */ /* 0x000fc80009ffe4ff */
[----:B------:R0:W-:Y:S04]  /*15f40*/  @P5 STG.E desc[UR18][R8.64], R11 ;  /* 0x0000000b08005986 */ /* 0x0001e8000c101912 */
[----:B------:R2:W-:Y:S01]  /*15f50*/  @P6 STG.E desc[UR18][R6.64], R10 ;  /* 0x0000000a06006986 */ /* 0x0005e2000c101912 */
[----:B0-----:R-:W-:-:S03]  /*15f60*/  MOV R11, UR28 ;  /* 0x0000001c000b7c02 */ /* 0x001fc60008000f00 */
[----:B------:R0:W-:Y:S02]  /*15f70*/  @P1 STG.E desc[UR18][R8.64+0x20], R12 ;  /* 0x0000200c08001986 */ /* 0x0001e4000c101912 */
[----:B--2---:R-:W-:Y:S02]  /*15f80*/  IMAD.WIDE.U32 R10, R11, 0x1c, R6 ;  /* 0x0000001c0b0a7825 */ /* 0x004fe400078e0006 */
[----:B0-----:R-:W2:Y:S02]  /*15f90*/  LDL.LU R12, [R1+0x78] ;  /* 0x00007800010c7983 */ /* 0x001ea40000300800 */
[----:B------:R-:W-:Y:S02]  /*15fa0*/  VIADD R9, R11, UR8 ;  /* 0x000000080b097c36 */ /* 0x000fe40008000000 */
[----:B------:R-:W3:Y:S01]  /*15fb0*/  LDL.LU R11, [R1+0x6c] ;  /* 0x00006c00010b7983 */ /* 0x000ee20000300800 */
[----:B------:R-:W-:-:S03]  /*15fc0*/  IMAD.MOV.U32 R8, RZ, RZ, R10 ;  /* 0x000000ffff087224 */ /* 0x000fc600078e000a */
[----:B------:R-:W5:Y:S01]  /*15fd0*/  LDL.LU R10, [R1+0x70] ;  /* 0x00007000010a7983 */ /* 0x000f620000300800 */
[C---:B------:R-:W-:Y:S02]  /*15fe0*/  ISETP.GT.AND P3, PT, R0.reuse, 0x31, P2 ;  /* 0x000000310000780c */ /* 0x040fe40001764270 */
[C---:B------:R-:W-:Y:S02]  /*15ff0*/  ISETP.GT.AND P6, PT, R0.reuse, 0x38, P0 ;  /* 0x000000380000780c */ /* 0x040fe400007c4270 */
[----:B------:R-:W-:Y:S01]  /*16000*/  ISETP.GT.AND P1, PT, R0, 0x39, P0 ;  /* 0x000000390000780c */ /* 0x000fe20000724270 */
[----:B------:R-:W-:Y:S01]  /*16010*/  FMUL R14, R14, UR23 ;  /* 0x000000170e0e7c20 */ /* 0x000fe20008400000 */
[----:B---3--:R-:W-:-:S07]  /*16020*/  FMUL R11, R11, UR23 ;  /* 0x000000170b0b7c20 */ /* 0x008fce0008400000 */
[----:B------:R0:W-:Y:S01]  /*16030*/  @P3 STG.E desc[UR18][R6.64+0x20], R11 ;  /* 0x0000200b06003986 */ /* 0x0001e2000c101912 */
[----:B------:R-:W-:Y:S01]  /*16040*/  ISETP.GT.AND P3, PT, R0, 0x38, P2 ;  /* 0x000000380000780c */ /* 0x000fe20001764270 */
[----:B-----5:R-:W-:Y:S01]  /*16050*/  FMUL R10, R10, UR23 ;  /* 0x000000170a0a7c20 */ /* 0x020fe20008400000 */
[----:B--2---:R-:W-:Y:S01]  /*16060*/  FMUL R12, R12, UR23 ;  /* 0x000000170c0c7c20 */ /* 0x004fe20008400000 */
[----:B0-----:R-:W-:-:S04]  /*16070*/  IADD3 R6, P5, R6, UR9, RZ ;  /* 0x0000000906067c10 */ /* 0x001fc8000ffbe0ff */
[----:B------:R-:W-:Y:S01]  /*16080*/  IADD3.X R7, R7, UR29, RZ, P5, !PT ;  /* 0x0000001d07077c10 */ /* 0x000fe2000affe4ff */
[----:B------:R-:W-:Y:S04]  /*16090*/  @P6 STG.E desc[UR18][R8.64], R10 ;  /* 0x0000000a08006986 */ /* 0x000fe8000c101912 */
[----:B------:R-:W-:Y:S04]  /*160a0*/  @P1 STG.E desc[UR18][R6.64], R14 ;  /* 0x0000000e06001986 */ /* 0x000fe8000c101912 */
[----:B------:R0:W-:Y:S04]  /*160b0*/  @P3 STG.E desc[UR18][R8.64+0x20], R12 ;  /* 0x0000200c08003986 */ /* 0x0001e8000c101912 */
[----:B0-----:R-:W2:Y:S04]  /*160c0*/  LDL.LU R8, [R1+0x80] ;  /* 0x0000800001087983 */ /* 0x001ea80000300800 */
[----:B------:R-:W3:Y:S04]  /*160d0*/  LDL.LU R12, [R1+0x84] ;  /* 0x00008400010c7983 */ /* 0x000ee80000300800 */
[----:B------:R-:W5:Y:S01]  /*160e0*/  LDL.LU R9, [R1+0x88] ;  /* 0x0000880001097983 */ /* 0x000f620000300800 */
[----:B------:R-:W-:Y:S01]  /*160f0*/  ISETP.GT.AND P6, PT, R0, 0x39, P2 ;  /* 0x000000390000780c */ /* 0x000fe200017c4270 */
[----:B------:R-:W-:Y:S01]  /*16100*/  FMUL R13, R13, UR23 ;  /* 0x000000170d0d7c20 */ /* 0x000fe20008400000 */
[----:B------:R-:W-:-:S02]  /*16110*/  MOV R10, UR28 ;  /* 0x0000001c000a7c02 */ /* 0x000fc40008000f00 */
[C---:B------:R-:W-:Y:S02]  /*16120*/  ISETP.GT.AND P5, PT, R0.reuse, 0x40, P0 ;  /* 0x000000400000780c */ /* 0x040fe400007a4270 */
[----:B------:R-:W-:Y:S01]  /*16130*/  ISETP.GT.AND P3, PT, R0, 0x41, P0 ;  /* 0x000000410000780c */ /* 0x000fe20000764270 */
[----:B------:R-:W-:-:S06]  /*16140*/  IMAD.WIDE.U32 R10, R10, 0x1c, R6 ;  /* 0x0000001c0a0a7825 */ /* 0x000fcc00078e0006 */
[----:B------:R0:W-:Y:S01]  /*16150*/  @P6 STG.E desc[UR18][R6.64+0x20], R13 ;  /* 0x0000200d06006986 */ /* 0x0001e2000c101912 */
[----:B------:R-:W-:Y:S01]  /*16160*/  ISETP.GT.AND P6, PT, R0, 0x40, P2 ;  /* 0x000000400000780c */ /* 0x000fe200017c4270 */
[----:B------:R-:W-:Y:S01]  /*16170*/  VIADD R11, R11, UR8 ;  /* 0x000000080b0b7c36 */ /* 0x000fe20008000000 */
[----:B0-----:R-:W-:-:S04]  /*16180*/  IADD3 R6, P1, R6, UR9, RZ ;  /* 0x0000000906067c10 */ /* 0x001fc8000ff3e0ff */
[----:B------:R-:W-:Y:S01]  /*16190*/  IADD3.X R7, R7, UR29, RZ, P1, !PT ;  /* 0x0000001d07077c10 */ /* 0x000fe20008ffe4ff */
[----:B--2---:R-:W-:Y:S01]  /*161a0*/  FMUL R8, R8, UR23 ;  /* 0x0000001708087c20 */ /* 0x004fe20008400000 */
[----:B---3--:R-:W-:-:S04]  /*161b0*/  FMUL R12, R12, UR23 ;  /* 0x000000170c0c7c20 */ /* 0x008fc80008400000 */
[----:B------:R-:W-:Y:S01]  /*161c0*/  @P5 STG.E desc[UR18][R10.64], R8 ;  /* 0x000000080a005986 */ /* 0x000fe2000c101912 */
[----:B-----5:R-:W-:-:S03]  /*161d0*/  FMUL R13, R9, UR23 ;  /* 0x00000017090d7c20 */ /* 0x020fc60008400000 */
[----:B------:R0:W-:Y:S04]  /*161e0*/  @P3 STG.E desc[UR18][R6.64], R12 ;  /* 0x0000000c06003986 */ /* 0x0001e8000c101912 */
[----:B------:R2:W-:Y:S04]  /*161f0*/  @P6 STG.E desc[UR18][R10.64+0x20], R13 ;  /* 0x0000200d0a006986 */ /* 0x0005e8000c101912 */
[----:B0-----:R-:W3:Y:S04]  /*16200*/  LDL.LU R12, [R1+0x8c] ;  /* 0x00008c00010c7983 */ /* 0x001ee80000300800 */
[----:B--2---:R-:W2:Y:S01]  /*16210*/  LDL.LU R11, [R1+0x90] ;  /* 0x00009000010b7983 */ /* 0x004ea20000300800 */
[C---:B------:R-:W-:Y:S01]  /*16220*/  ISETP.GT.AND P5, PT, R0.reuse, 0x41, P2 ;  /* 0x000000410000780c */ /* 0x040fe200017a4270 */
[----:B------:R-:W-:Y:S01]  /*16230*/  IMAD.U32 R8, RZ, RZ, UR28 ;  /* 0x0000001cff087e24 */ /* 0x000fe2000f8e00ff */
[----:B------:R-:W-:-:S03]  /*16240*/  ISETP.GT.AND P1, PT, R0, 0x48, P0 ;  /* 0x000000480000780c */ /* 0x000fc60000724270 */
[----:B------:R-:W-:Y:S01]  /*16250*/  IMAD.WIDE.U32 R8, R8, 0x1c, R6 ;  /* 0x0000001c08087825 */ /* 0x000fe200078e0006 */
[----:B------:R-:W-:-:S04]  /*16260*/  ISETP.GT.AND P3, PT, R0, 0x49, P0 ;  /* 0x000000490000780c */ /* 0x000fc80000764270 */
[----:B------:R-:W-:Y:S01]  /*16270*/  IADD3 R9, R9, UR8, RZ ;  /* 0x0000000809097c10 */ /* 0x000fe2000fffe0ff */
[----:B------:R-:W-:Y:S01]  /*16280*/  FMUL R13, R21, UR23 ;  /* 0x00000017150d7c20 */ /* 0x000fe20008400000 */
[----:B------:R-:W-:Y:S01]  /*16290*/  FMUL R15, R15, UR23 ;  /* 0x000000170f0f7c20 */ /* 0x000fe20008400000 */
[----:B------:R-:W-:Y:S01]  /*162a0*/  FMUL R17, R17, UR23 ;  /* 0x0000001711117c20 */ /* 0x000fe20008400000 */
[----:B------:R-:W-:Y:S01]  /*162b0*/  FMUL R19, R19, UR23 ;  /* 0x0000001713137c20 */ /* 0x000fe20008400000 */
[----:B------:R-:W-:Y:S02]  /*162c0*/  IMAD.U32 R21, RZ, RZ, UR28 ;  /* 0x0000001cff157e24 */ /* 0x000fe4000f8e00ff */
[----:B------:R-:W-:Y:S01]  /*162d0*/  FMUL R23, R23, UR23 ;  /* 0x0000001717177c20 */ /* 0x000fe20008400000 */
[----:B---3--:R-:W-:Y:S01]  /*162e0*/  FMUL R12, R12, UR23 ;  /* 0x000000170c0c7c20 */ /* 0x008fe20008400000 */
[----:B--2---:R-:W-:-:S04]  /*162f0*/  FMUL R10, R11, UR23 ;  /* 0x000000170b0a7c20 */ /* 0x004fc80008400000 */
[----:B------:R0:W-:Y:S01]  /*16300*/  @P5 STG.E desc[UR18][R6.64+0x20], R12 ;  /* 0x0000200c06005986 */ /* 0x0001e2000c101912 */
[----:B------:R-:W-:-:S03]  /*16310*/  ISETP.GT.AND P5, PT, R0, 0x48, P2 ;  /* 0x000000480000780c */ /* 0x000fc600017a4270 */
[----:B------:R2:W-:Y:S01]  /*16320*/  @P1 STG.E desc[UR18][R8.64], R10 ;  /* 0x0000000a08001986 */ /* 0x0005e2000c101912 */
[----:B------:R-:W-:Y:S02]  /*16330*/  ISETP.GT.AND P1, PT, R0, 0x49, P2 ;  /* 0x000000490000780c */ /* 0x000fe40001724270 */
[----:B0-----:R-:W-:Y:S01]  /*16340*/  IADD3 R6, P6, R6, UR9, RZ ;  /* 0x0000000906067c10 */ /* 0x001fe2000ffde0ff */
[----:B------:R-:W-:-:S03]  /*16350*/  IMAD.U32 R11, RZ, RZ, UR28 ;  /* 0x0000001cff0b7e24 */ /* 0x000fc6000f8e00ff */
[----:B------:R-:W-:Y:S02]  /*16360*/  IADD3.X R7, R7, UR29, RZ, P6, !PT ;  /* 0x0000001d07077c10 */ /* 0x000fe4000b7fe4ff */
[----:B------:R-:W-:-:S03]  /*16370*/  ISETP.GT.AND P6, PT, R0, 0x50, P0 ;  /* 0x000000500000780c */ /* 0x000fc600007c4270 */
[----:B------:R-:W-:Y:S01]  /*16380*/  @P3 STG.E desc[UR18][R6.64], R13 ;  /* 0x0000000d06003986 */ /* 0x000fe2000c101912 */
[----:B--2---:R-:W-:-:S03]  /*16390*/  IMAD.WIDE.U32 R10, R11, 0x1c, R6 ;  /* 0x0000001c0b0a7825 */ /* 0x004fc600078e0006 */
[----:B------:R0:W-:Y:S01]  /*163a0*/  @P5 STG.E desc[UR18][R8.64+0x20], R15 ;  /* 0x0000200f08005986 */ /* 0x0001e2000c101912 */
[----:B------:R-:W-:-:S03]  /*163b0*/  ISETP.GT.AND P5, PT, R0, 0x51, P2 ;  /* 0x000000510000780c */ /* 0x000fc600017a4270 */
[----:B------:R2:W-:Y:S01]  /*163c0*/  @P1 STG.E desc[UR18][R6.64+0x20], R17 ;  /* 0x0000201106001986 */ /* 0x0005e2000c101912 */
[----:B------:R-:W-:Y:S02]  /*163d0*/  ISETP.GT.AND P1, PT, R0, 0x51, P0 ;  /* 0x000000510000780c */ /* 0x000fe40000724270 */
[----:B------:R-:W-:Y:S02]  /*163e0*/  IADD3 R11, R11, UR8, RZ ;  /* 0x000000080b0b7c10 */ /* 0x000fe4000fffe0ff */
[----:B0-----:R-:W-:-:S04]  /*163f0*/  IADD3 R8, P3, R6, UR9, RZ ;  /* 0x0000000906087c10 */ /* 0x001fc8000ff7e0ff */
[----:B------:R-:W-:Y:S02]  /*16400*/  IADD3.X R9, R7, UR29, RZ, P3, !PT ;  /* 0x0000001d07097c10 */ /* 0x000fe40009ffe4ff */
[C---:B------:R-:W-:Y:S01]  /*16410*/  ISETP.GT.AND P3, PT, R0.reuse, 0x50, P2 ;  /* 0x000000500000780c */ /* 0x040fe20001764270 */
[----:B------:R0:W-:Y:S01]  /*16420*/  @P6 STG.E desc[UR18][R10.64], R19 ;  /* 0x000000130a006986 */ /* 0x0001e2000c101912 */
[----:B------:R-:W-:Y:S01]  /*16430*/  ISETP.GT.AND P6, PT, R0, 0x58, P0 ;  /* 0x000000580000780c */ /* 0x000fe200007c4270 */
[----:B----4-:R-:W-:Y:S01]  /*16440*/  FMUL R15, R18, UR23 ;  /* 0x00000017120f7c20 */ /* 0x010fe20008400000 */
[----:B--2---:R-:W-:-:S04]  /*16450*/  IMAD.WIDE.U32 R6, R21, 0x1c, R8 ;  /* 0x0000001c15067825 */ /* 0x004fc800078e0008 */
[----:B------:R-:W-:Y:S01]  /*16460*/  FMUL R17, R235, UR23 ;  /* 0x00000017eb117c20 */ /* 0x000fe20008400000 */
[----:B------:R-:W-:Y:S01]  /*16470*/  FMUL R21, R234, UR23 ;  /* 0x00000017ea157c20 */ /* 0x000fe20008400000 */
[----:B------:R2:W-:Y:S01]  /*16480*/  @P1 STG.E desc[UR18][R8.64], R15 ;  /* 0x0000000f08001986 */ /* 0x0005e2000c101912 */
[----:B------:R-:W-:Y:S01]  /*16490*/  VIADD R7, R7, UR8 ;  /* 0x0000000807077c36 */ /* 0x000fe20008000000 */
[----:B------:R-:W-:Y:S02]  /*164a0*/  ISETP.GT.AND P1, PT, R0, 0x59, P0 ;  /* 0x000000590000780c */ /* 0x000fe40000724270 */
[----:B------:R-:W-:Y:S04]  /*164b0*/  @P3 STG.E desc[UR18][R10.64+0x20], R17 ;  /* 0x000020110a003986 */ /* 0x000fe8000c101912 */
[----:B------:R3:W-:Y:S01]  /*164c0*/  @P5 STG.E desc[UR18][R8.64+0x20], R21 ;  /* 0x0000201508005986 */ /* 0x0007e2000c101912 */
[----:B------:R-:W-:-:S02]  /*164d0*/  IADD3 R12, P5, R8, UR9, RZ ;  /* 0x00000009080c7c10 */ /* 0x000fc4000ffbe0ff */
[C---:B------:R-:W-:Y:S01]  /*164e0*/  ISETP.GT.AND P3, PT, R0.reuse, 0x58, P2 ;  /* 0x000000580000780c */ /* 0x040fe20001764270 */
[----:B------:R-:W-:Y:S01]  /*164f0*/  @P6 STG.E desc[UR18][R6.64], R23 ;  /* 0x0000001706006986 */ /* 0x000fe2000c101912 */
[----:B------:R-:W-:Y:S01]  /*16500*/  IADD3.X R13, R9, UR29, RZ, P5, !PT ;  /* 0x0000001d090d7c10 */ /* 0x000fe2000affe4ff */
[----:B0-----:R-:W-:Y:S01]  /*16510*/  IMAD.U32 R19, RZ, RZ, UR28 ;  /* 0x0000001cff137e24 */ /* 0x001fe2000f8e00ff */
[C---:B------:R-:W-:Y:S02]  /*16520*/  ISETP.GT.AND P6, PT, R0.reuse, 0x59, P2 ;  /* 0x000000590000780c */ /* 0x040fe400017c4270 */
[----:B------:R-:W-:Y:S01]  /*16530*/  ISETP.GT.AND P5, PT, R0, 0x60, P0 ;  /* 0x000000600000780c */ /* 0x000fe200007a4270 */
[----:B--2---:R-:W-:Y:S01]  /*16540*/  FMUL R15, R233, UR23 ;  /* 0x00000017e90f7c20 */ /* 0x004fe20008400000 */
[----:B---3--:R-:W-:-:S04]  /*16550*/  IMAD.WIDE.U32 R8, R19, 0x1c, R12 ;  /* 0x0000001c13087825 */ /* 0x008fc800078e000c */
[----:B------:R-:W-:Y:S01]  /*16560*/  FMUL R17, R232, UR23 ;  /* 0x00000017e8117c20 */ /* 0x000fe20008400000 */
[----:B------:R-:W-:Y:S01]  /*16570*/  FMUL R19, R231, UR23 ;  /* 0x00000017e7137c20 */ /* 0x000fe20008400000 */
[----:B------:R-:W-:Y:S01]  /*16580*/  @P1 STG.E desc[UR18][R12.64], R15 ;  /* 0x0000000f0c001986 */ /* 0x000fe2000c101912 */
[----:B------:R-:W-:Y:S01]  /*16590*/  FMUL R21, R230, UR23 ;  /* 0x00000017e6157c20 */ /* 0x000fe20008400000 */
[----:B------:R-:W-:Y:S02]  /*165a0*/  IADD3 R9, R9, UR8, RZ ;  /* 0x0000000809097c10 */ /* 0x000fe4000fffe0ff */
[----:B------:R-:W-:Y:S01]  /*165b0*/  IADD3 R10, P1, R12, UR9, RZ ;  /* 0x000000090c0a7c10 */ /* 0x000fe2000ff3e0ff */
[----:B------:R0:W-:Y:S01]  /*165c0*/  @P3 STG.E desc[UR18][R6.64+0x20], R17 ;  /* 0x0000201106003986 */ /* 0x0001e2000c101912 */
[C---:B------:R-:W-:Y:S02]  /*165d0*/  ISETP.GT.AND P3, PT, R0.reuse, 0x61, P0 ;  /* 0x000000610000780c */ /* 0x040fe40000764270 */
[----:B------:R-:W-:Y:S01]  /*165e0*/  IADD3.X R11, R13, UR29, RZ, P1, !PT ;  /* 0x0000001d0d0b7c10 */ /* 0x000fe20008ffe4ff */
[----:B------:R2:W-:Y:S01]  /*165f0*/  @P6 STG.E desc[UR18][R12.64+0x20], R19 ;  /* 0x000020130c006986 */ /* 0x0005e2000c101912 */
[----:B------:R-:W-:-:S03]  /*16600*/  ISETP.GT.AND P6, PT, R0, 0x60, P2 ;  /* 0x000000600000780c */ /* 0x000fc600017c4270 */
[----:B------:R3:W-:Y:S01]  /*16610*/  @P5 STG.E desc[UR18][R8.64], R21 ;  /* 0x0000001508005986 */ /* 0x0007e2000c101912 */
[C---:B------:R-:W-:Y:S02]  /*16620*/  ISETP.GT.AND P5, PT, R0.reuse, 0x61, P2 ;  /* 0x000000610000780c */ /* 0x040fe400017a4270 */
[----:B------:R-:W-:Y:S01]  /*16630*/  ISETP.GT.AND P1, PT, R0, 0x68, P0 ;  /* 0x000000680000780c */ /* 0x000fe20000724270 */
[----:B0-----:R-:W-:Y:S02]  /*16640*/  IMAD.U32 R7, RZ, RZ, UR28 ;  /* 0x0000001cff077e24 */ /* 0x001fe4000f8e00ff */
[----:B------:R-:W-:Y:S02]  /*16650*/  FMUL R17, R229, UR23 ;  /* 0x00000017e5117c20 */ /* 0x000fe40008400000 */
[----:B------:R-:W-:-:S04]  /*16660*/  IMAD.WIDE.U32 R6, R7, 0x1c, R10 ;  /* 0x0000001c07067825 */ /* 0x000fc800078e000a */
[----:B--2---:R-:W-:Y:S01]  /*16670*/  FMUL R19, R228, UR23 ;  /* 0x00000017e4137c20 */ /* 0x004fe20008400000 */
[----:B------:R-:W-:Y:S01]  /*16680*/  FMUL R23, R227, UR23 ;  /* 0x00000017e3177c20 */ /* 0x000fe20008400000 */
[----:B------:R0:W-:Y:S01]  /*16690*/  @P3 STG.E desc[UR18][R10.64], R17 ;  /* 0x000000110a003986 */ /* 0x0001e2000c101912 */
[----:B---3--:R-:W-:Y:S01]  /*166a0*/  FMUL R21, R226, UR23 ;  /* 0x00000017e2157c20 */ /* 0x008fe20008400000 */
[----:B------:R-:W-:Y:S01]  /*166b0*/  VIADD R15, R7, UR8 ;  /* 0x00000008070f7c36 */ /* 0x000fe20008000000 */
[----:B------:R-:W-:Y:S01]  /*166c0*/  MOV R14, R6 ;  /* 0x00000006000e7202 */ /* 0x000fe20000000f00 */
[----:B------:R2:W-:Y:S01]  /*166d0*/  @P6 STG.E desc[UR18][R8.64+0x20], R19 ;  /* 0x0000201308006986 */ /* 0x0005e2000c101912 */
[----:B------:R-:W-:-:S03]  /*166e0*/  ISETP.GT.AND P3, PT, R0, 0x69, P0 ;  /* 0x000000690000780c */ /* 0x000fc60000764270 */
[----:B------:R3:W-:Y:S01]  /*166f0*/  @P5 STG.E desc[UR18][R10.64+0x20], R23 ;  /* 0x000020170a005986 */ /* 0x0007e2000c101912 */
[----:B------:R-:W-:Y:S02]  /*16700*/  ISETP.GT.AND P5, PT, R0, 0x68, P2 ;  /* 0x000000680000780c */ /* 0x000fe400017a4270 */
[----:B------:R-:W-:Y:S01]  /*16710*/  IADD3 R12, P6, R10, UR9, RZ ;  /* 0x000000090a0c7c10 */ /* 0x000fe2000ffde0ff */
[----:B------:R4:W-:Y:S01]  /*16720*/  @P1 STG.E desc[UR18][R14.64], R21 ;  /* 0x000000150e001986 */ /* 0x0009e2000c101912 */
[----:B------:R-:W-:Y:S01]  /*16730*/  ISETP.GT.AND P1, PT, R0, 0x69, P2 ;  /* 0x000000690000780c */ /* 0x000fe20001724270 */
[----:B0-----:R-:W-:Y:S01]  /*16740*/  FMUL R17, R225, UR23 ;  /* 0x00000017e1117c20 */ /* 0x001fe20008400000 */
[----:B------:R-:W-:Y:S01]  /*16750*/  IADD3.X R13, R11, UR29, RZ, P6, !PT ;  /* 0x0000001d0b0d7c10 */ /* 0x000fe2000b7fe4ff */
[----:B--2---:R-:W-:Y:S02]  /*16760*/  IMAD.U32 R9, RZ, RZ, UR28 ;  /* 0x0000001cff097e24 */ /* 0x004fe4000f8e00ff */
[----:B------:R-:W-:Y:S01]  /*16770*/  FMUL R19, R224, UR23 ;  /* 0x00000017e0137c20 */ /* 0x000fe20008400000 */
[----:B------:R-:W-:Y:S01]  /*16780*/  ISETP.GT.AND P6, PT, R0, 0x70, P0 ;  /* 0x000000700000780c */ /* 0x000fe200007c4270 */
[----:B---3--:R-:W-:Y:S01]  /*16790*/  FMUL R23, R223, UR23 ;  /* 0x00000017df177c20 */ /* 0x008fe20008400000 */
[----:B------:R0:W-:Y:S01]  /*167a0*/  @P3 STG.E desc[UR18][R12.64], R17 ;  /* 0x000000110c003986 */ /* 0x0001e2000c101912 */
[----:B------:R-:W-:Y:S01]  /*167b0*/  IADD3 R6, P3, R12, UR9, RZ ;  /* 0x000000090c067c10 */ /* 0x000fe2000ff7e0ff */
[----:B------:R-:W-:-:S02]  /*167c0*/  IMAD.WIDE.U32 R8, R9, 0x1c, R12 ;  /* 0x0000001c09087825 */ /* 0x000fc400078e000c */
[----:B------:R-:W-:Y:S01]  /*167d0*/  @P5 STG.E desc[UR18][R14.64+0x20], R19 ;  /* 0x000020130e005986 */ /* 0x000fe2000c101912 */
[----:B------:R-:W-:Y:S01]  /*167e0*/  IADD3.X R7, R13, UR29, RZ, P3, !PT ;  /* 0x0000001d0d077c10 */ /* 0x000fe20009ffe4ff */
[----:B----4-:R-:W-:Y:S02]  /*167f0*/  FMUL R21, R222, UR23 ;  /* 0x00000017de157c20 */ /* 0x010fe40008400000 */
[----:B------:R2:W-:Y:S01]  /*16800*/  @P1 STG.E desc[UR18][R12.64+0x20], R23 ;  /* 0x000020170c001986 */ /* 0x0005e2000c101912 */
[C---:B------:R-:W-:Y:S01]  /*16810*/  ISETP.GT.AND P1, PT, R0.reuse, 0x71, P0 ;  /* 0x000000710000780c */ /* 0x040fe20000724270 */
[----:B------:R-:W-:Y:S01]  /*16820*/  IMAD.MOV.U32 R16, RZ, RZ, R8 ;  /* 0x000000ffff107224 */ /* 0x000fe200078e0008 */
[C---:B------:R-:W-:Y:S02]  /*16830*/  ISETP.GT.AND P3, PT, R0.reuse, 0x70, P2 ;  /* 0x000000700000780c */ /* 0x040fe40001764270 */
[----:B0-----:R-:W-:Y:S02]  /*16840*/  IADD3 R17, R9, UR8, RZ ;  /* 0x0000000809117c10 */ /* 0x001fe4000fffe0ff */
[----:B------:R-:W-:Y:S01]  /*16850*/  ISETP.GT.AND P5, PT, R0, 0x71, P2 ;  /* 0x000000710000780c */ /* 0x000fe200017a4270 */
[----:B------:R-:W-:-:S02]  /*16860*/  IMAD.U32 R11, RZ, RZ, UR28 ;  /* 0x0000001cff0b7e24 */ /* 0x000fc4000f8e00ff */
[----:B------:R0:W-:Y:S01]  /*16870*/  @P6 STG.E desc[UR18][R16.64], R21 ;  /* 0x0000001510006986 */ /* 0x0001e2000c101912 */
[----:B------:R-:W-:Y:S01]  /*16880*/  ISETP.GT.AND P6, PT, R0, 0x78, P0 ;  /* 0x000000780000780c */ /* 0x000fe200007c4270 */
[----:B--2---:R-:W-:Y:S01]  /*16890*/  FMUL R13, R221, UR23 ;  /* 0x00000017dd0d7c20 */ /* 0x004fe20008400000 */
[----:B------:R-:W-:Y:S01]  /*168a0*/  FMUL R15, R220, UR23 ;  /* 0x00000017dc0f7c20 */ /* 0x000fe20008400000 */
[----:B------:R-:W-:-:S04]  /*168b0*/  IMAD.WIDE.U32 R10, R11, 0x1c, R6 ;  /* 0x0000001c0b0a7825 */ /* 0x000fc800078e0006 */
[----:B------:R-:W-:Y:S01]  /*168c0*/  FMUL R19, R219, UR23 ;  /* 0x00000017db137c20 */ /* 0x000fe20008400000 */
[----:B------:R-:W-:Y:S01]  /*168d0*/  @P1 STG.E desc[UR18][R6.64], R13 ;  /* 0x0000000d06001986 */ /* 0x000fe2000c101912 */
[----:B------:R-:W-:Y:S01]  /*168e0*/  VIADD R9, R11, UR8 ;  /* 0x000000080b097c36 */ /* 0x000fe20008000000 */
[----:B------:R-:W-:Y:S01]  /*168f0*/  MOV R8, R10 ;  /* 0x0000000a00087202 */ /* 0x000fe20000000f00 */
[----:B------:R-:W-:Y:S01]  /*16900*/  FMUL R23, R153, UR23 ;  /* 0x0000001799177c20 */ /* 0x000fe20008400000 */
[----:B------:R-:W-:Y:S01]  /*16910*/  @P3 STG.E desc[UR18][R16.64+0x20], R15 ;  /* 0x0000200f10003986 */ /* 0x000fe2000c101912 */
[----:B------:R-:W-:-:S03]  /*16920*/  ISETP.GT.AND P1, PT, R0, 0x79, P0 ;  /* 0x000000790000780c */ /* 0x000fc60000724270 */
[----:B------:R2:W-:Y:S01]  /*16930*/  @P5 STG.E desc[UR18][R6.64+0x20], R19 ;  /* 0x0000201306005986 */ /* 0x0005e2000c101912 */
[----:B------:R-:W-:Y:S02]  /*16940*/  IADD3 R10, P5, R6, UR9, RZ ;  /* 0x00000009060a7c10 */ /* 0x000fe4000ffbe0ff */
[C---:B------:R-:W-:Y:S01]  /*16950*/  ISETP.GT.AND P3, PT, R0.reuse, 0x78, P2 ;  /* 0x000000780000780c */ /* 0x040fe20001764270 */
[----:B------:R3:W-:Y:S01]  /*16960*/  @P6 STG.E desc[UR18][R8.64], R23 ;  /* 0x0000001708006986 */ /* 0x0007e2000c101912 */
[----:B------:R-:W-:Y:S01]  /*16970*/  IADD3.X R11, R7, UR29, RZ, P5, !PT ;  /* 0x0000001d070b7c10 */ /* 0x000fe2000affe4ff */
[----:B------:R-:W-:Y:S01]  /*16980*/  IMAD.U32 R153, RZ, RZ, UR28 ;  /* 0x0000001cff997e24 */ /* 0x000fe2000f8e00ff */
[C---:B------:R-:W-:Y:S02]  /*16990*/  ISETP.GT.AND P6, PT, R0.reuse, 0x79, P2 ;  /* 0x000000790000780c */ /* 0x040fe400017c4270 */
[----:B------:R-:W-:Y:S01]  /*169a0*/  ISETP.GT.AND P5, PT, R0, 0x80, P0 ;  /* 0x000000800000780c */ /* 0x000fe200007a4270 */
[----:B0-----:R-:W-:Y:S01]  /*169b0*/  FMUL R21, R218, UR23 ;  /* 0x00000017da157c20 */ /* 0x001fe20008400000 */
[----:B--2---:R-:W-:-:S04]  /*169c0*/  IMAD.WIDE.U32 R6, R153, 0x1c, R10 ;  /* 0x0000001c99067825 */ /* 0x004fc800078e000a */
[----:B------:R-:W-:Y:S01]  /*169d0*/  FMUL R17, R217, UR23 ;  /* 0x00000017d9117c20 */ /* 0x000fe20008400000 */
[----:B------:R-:W-:Y:S01]  /*169e0*/  FMUL R19, R216, UR23 ;  /* 0x00000017d8137c20 */ /* 0x000fe20008400000 */
[----:B------:R0:W-:Y:S01]  /*169f0*/  @P1 STG.E desc[UR18][R10.64], R21 ;  /* 0x000000150a001986 */ /* 0x0001e2000c101912 */
[----:B------:R-:W-:Y:S02]  /*16a00*/  VIADD R15, R7, UR8 ;  /* 0x00000008070f7c36 */ /* 0x000fe40008000000 */
[----:B---3--:R-:W-:Y:S01]  /*16a10*/  FMUL R23, R215, UR23 ;  /* 0x00000017d7177c20 */ /* 0x008fe20008400000 */
[----:B------:R-:W-:Y:S01]  /*16a20*/  MOV R14, R6 ;  /* 0x00000006000e7202 */ /* 0x000fe20000000f00 */
[----:B------:R-:W-:Y:S01]  /*16a30*/  @P3 STG.E desc[UR18][R8.64+0x20], R17 ;  /* 0x0000201108003986 */ /* 0x000fe2000c101912 */
[----:B------:R-:W-:Y:S02]  /*16a40*/  IADD3 R12, P1, R10, UR9, RZ ;  /* 0x000000090a0c7c10 */ /* 0x000fe4000ff3e0ff */
[C---:B------:R-:W-:Y:S01]  /*16a50*/  ISETP.GT.AND P3, PT, R0.reuse, 0x81, P0 ;  /* 0x000000810000780c */ /* 0x040fe20000764270 */
[----:B------:R2:W-:Y:S01]  /*16a60*/  @P6 STG.E desc[UR18][R10.64+0x20], R19 ;  /* 0x000020130a006986 */ /* 0x0005e2000c101912 */
[C---:B------:R-:W-:Y:S01]  /*16a70*/  ISETP.GT.AND P6, PT, R0.reuse, 0x80, P2 ;  /* 0x000000800000780c */ /* 0x040fe200017c4270 */
[----:B------:R-:W-:Y:S01]  /*16a80*/  IMAD.U32 R7, RZ, RZ, UR28 ;  /* 0x0000001cff077e24 */ /* 0x000fe2000f8e00ff */
[----:B------:R-:W-:Y:S01]  /*16a90*/  IADD3.X R13, R11, UR29, RZ, P1, !PT ;  /* 0x0000001d0b0d7c10 */ /* 0x000fe20008ffe4ff */
[----:B------:R3:W-:Y:S01]  /*16aa0*/  @P5 STG.E desc[UR18][R14.64], R23 ;  /* 0x000000170e005986 */ /* 0x0007e2000c101912 */
[----:B------:R-:W-:-:S02]  /*16ab0*/  ISETP.GT.AND P5, PT, R0, 0x81, P2 ;  /* 0x000000810000780c */ /* 0x000fc400017a4270 */
[----:B------:R-:W-:Y:S01]  /*16ac0*/  ISETP.GT.AND P1, PT, R0, 0x88, P0 ;  /* 0x000000880000780c */ /* 0x000fe20000724270 */
[----:B------:R-:W-:-:S04]  /*16ad0*/  IMAD.WIDE.U32 R6, R7, 0x1c, R12 ;  /* 0x0000001c07067825 */ /* 0x000fc800078e000c */
[----:B0-----:R-:W-:Y:S01]  /*16ae0*/  FMUL R21, R214, UR23 ;  /* 0x00000017d6157c20 */ /* 0x001fe20008400000 */
[----:B--2---:R-:W-:Y:S01]  /*16af0*/  FMUL R11, R213, UR23 ;  /* 0x00000017d50b7c20 */ /* 0x004fe20008400000 */
[----:B------:R-:W-:Y:S01]  /*16b00*/  FMUL R19, R212, UR23 ;  /* 0x00000017d4137c20 */ /* 0x000fe20008400000 */
[----:B------:R-:W-:Y:S01]  /*16b10*/  VIADD R17, R7, UR8 ;  /* 0x0000000807117c36 */ /* 0x000fe20008000000 */
[----:B------:R-:W-:Y:S01]  /*16b20*/  MOV R16, R6 ;  /* 0x0000000600107202 */ /* 0x000fe20000000f00 */
[----:B---3--:R-:W-:Y:S01]  /*16b30*/  FMUL R23, R211, UR23 ;  /* 0x00000017d3177c20 */ /* 0x008fe20008400000 */
[----:B------:R-:W-:Y:S01]  /*16b40*/  @P3 STG.E desc[UR18][R12.64], R21 ;  /* 0x000000150c003986 */ /* 0x000fe2000c101912 */
[----:B------:R-:W-:-:S03]  /*16b50*/  ISETP.GT.AND P3, PT, R0, 0x89, P0 ;  /* 0x000000890000780c */ /* 0x000fc60000764270 */
[----:B------:R0:W-:Y:S01]  /*16b60*/  @P6 STG.E desc[UR18][R14.64+0x20], R11 ;  /* 0x0000200b0e006986 */ /* 0x0001e2000c101912 */
[----:B------:R-:W-:-:S03]  /*16b70*/  IADD3 R8, P6, R12, UR9, RZ ;  /* 0x000000090c087c10 */ /* 0x000fc6000ffde0ff */
[----:B------:R2:W-:Y:S01]  /*16b80*/  @P5 STG.E desc[UR18][R12.64+0x20], R19 ;  /* 0x000020130c005986 */ /* 0x0005e2000c101912 */
[----:B------:R-:W-:-:S03]  /*16b90*/  ISETP.GT.AND P5, PT, R0, 0x88, P2 ;  /* 0x000000880000780c */ /* 0x000fc600017a4270 */
[----:B------:R3:W-:Y:S01]  /*16ba0*/  @P1 STG.E desc[UR18][R16.64], R23 ;  /* 0x0000001710001986 */ /* 0x0007e2000c101912 */
[----:B------:R-:W-:Y:S02]  /*16bb0*/  ISETP.GT.AND P1, PT, R0, 0x89, P2 ;  /* 0x000000890000780c */ /* 0x000fe40001724270 */
[----:B------:R-:W-:Y:S01]  /*16bc0*/  IADD3.X R9, R13, UR29, RZ, P6, !PT ;  /* 0x0000001d0d097c10 */ /* 0x000fe2000b7fe4ff */
[----:B0-----:R-:W-:Y:S01]  /*16bd0*/  FMUL R15, R210, UR23 ;  /* 0x00000017d20f7c20 */ /* 0x001fe20008400000 */
[----:B------:R-:W-:Y:S01]  /*16be0*/  FMUL R21, R209, UR23 ;  /* 0x00000017d1157c20 */ /* 0x000fe20008400000 */
[----:B------:R-:W-:Y:S01]  /*16bf0*/  IMAD.U32 R7, RZ, RZ, UR28 ;  /* 0x0000001cff077e24 */ /* 0x000fe2000f8e00ff */
[----:B------:R-:W-:Y:S01]  /*16c00*/  ISETP.GT.AND P6, PT, R0, 0x90, P0 ;  /* 0x000000900000780c */ /* 0x000fe200007c4270 */
[----:B--2---:R-:W-:Y:S01]  /*16c10*/  FMUL R19, R208, UR23 ;  /* 0x00000017d0137c20 */ /* 0x004fe20008400000 */
[----:B------:R0:W-:Y:S01]  /*16c20*/  @P3 STG.E desc[UR18][R8.64], R15 ;  /* 0x0000000f08003986 */ /* 0x0001e2000c101912 */
[----:B------:R-:W-:Y:S01]  /*16c30*/  IADD3 R10, P3, R8, UR9, RZ ;  /* 0x00000009080a7c10 */ /* 0x000fe2000ff7e0ff */
[----:B------:R-:W-:-:S02]  /*16c40*/  IMAD.WIDE.U32 R6, R7, 0x1c, R8 ;  /* 0x0000001c07067825 */ /* 0x000fc400078e0008 */
[----:B------:R-:W-:Y:S01]  /*16c50*/  @P5 STG.E desc[UR18][R16.64+0x20], R21 ;  /* 0x0000201510005986 */ /* 0x000fe2000c101912 */
[----:B------:R-:W-:-:S03]  /*16c60*/  IADD3.X R11, R9, UR29, RZ, P3, !PT ;  /* 0x0000001d090b7c10 */ /* 0x000fc60009ffe4ff */
[----:B------:R2:W-:Y:S01]  /*16c70*/  @P1 STG.E desc[UR18][R8.64+0x20], R19 ;  /* 0x0000201308001986 */ /* 0x0005e2000c101912 */
[C---:B------:R-:W-:Y:S01]  /*16c80*/  ISETP.GT.AND P1, PT, R0.reuse, 0x91, P0 ;  /* 0x000000910000780c */ /* 0x040fe20000724270 */
[----:B---3--:R-:W-:Y:S01]  /*16c90*/  FMUL R23, R207, UR23 ;  /* 0x00000017cf177c20 */ /* 0x008fe20008400000 */
[C---:B------:R-:W-:Y:S01]  /*16ca0*/  ISETP.GT.AND P3, PT, R0.reuse, 0x90, P2 ;  /* 0x000000900000780c */ /* 0x040fe20001764270 */
[----:B------:R-:W-:Y:S01]  /*16cb0*/  IMAD.MOV.U32 R14, RZ, RZ, R6 ;  /* 0x000000ffff0e7224 */ /* 0x000fe200078e0006 */
[----:B0-----:R-:W-:Y:S02]  /*16cc0*/  IADD3 R15, R7, UR8, RZ ;  /* 0x00000008070f7c10 */ /* 0x001fe4000fffe0ff */
[C---:B------:R-:W-:Y:S01]  /*16cd0*/  ISETP.GT.AND P5, PT, R0.reuse, 0x91, P2 ;  /* 0x000000910000780c */ /* 0x040fe200017a4270 */
[----:B------:R-:W-:Y:S02]  /*16ce0*/  IMAD.U32 R13, RZ, RZ, UR28 ;  /* 0x0000001cff0d7e24 */ /* 0x000fe4000f8e00ff */
[----:B------:R-:W-:Y:S01]  /*16cf0*/  @P6 STG.E desc[UR18][R14.64], R23 ;  /* 0x000000170e006986 */ /* 0x000fe2000c101912 */
[----:B------:R-:W-:Y:S01]  /*16d00*/  ISETP.GT.AND P6, PT, R0, 0x98, P0 ;  /* 0x000000980000780c */ /* 0x000fe200007c4270 */
[----:B--2---:R-:W-:Y:S01]  /*16d10*/  FMUL R9, R206, UR23 ;  /* 0x00000017ce097c20 */ /* 0x004fe20008400000 */
[----:B------:R-:W-:Y:S01]  /*16d20*/  FMUL R17, R205, UR23 ;  /* 0x00000017cd117c20 */ /* 0x000fe20008400000 */
[----:B------:R-:W-:Y:S01]  /*16d30*/  FMUL R19, R204, UR23 ;  /* 0x00000017cc137c20 */ /* 0x000fe20008400000 */
[----:B------:R-:W-:-:S02]  /*16d40*/  IMAD.WIDE.U32 R12, R13, 0x1c, R10 ;  /* 0x0000001c0d0c7825 */ /* 0x000fc400078e000a */
[----:B------:R0:W-:Y:S02]  /*16d50*/  @P1 STG.E desc[UR18][R10.64], R9 ;  /* 0x000000090a001986 */ /* 0x0001e4000c101912 */
[----:B------:R-:W-:Y:S01]  /*16d60*/  FMUL R21, R203, UR23 ;  /* 0x00000017cb157c20 */ /* 0x000fe20008400000 */
[----:B------:R-:W-:Y:S01]  /*16d70*/  VIADD R13, R13, UR8 ;  /* 0x000000080d0d7c36 */ /* 0x000fe20008000000 */
[----:B------:R2:W-:Y:S01]  /*16d80*/  @P3 STG.E desc[UR18][R14.64+0x20], R17 ;  /* 0x000020110e003986 */ /* 0x0005e2000c101912 */
[----:B------:R-:W-:-:S03]  /*16d90*/  ISETP.GT.AND P1, PT, R0, 0x99, P0 ;  /* 0x000000990000780c */ /* 0x000fc60000724270 */
[----:B------:R3:W-:Y:S01]  /*16da0*/  @P5 STG.E desc[UR18][R10.64+0x20], R19 ;  /* 0x000020130a005986 */ /* 0x0007e2000c101912 */
[----:B------:R-:W-:Y:S02]  /*16db0*/  IADD3 R6, P5, R10, UR9, RZ ;  /* 0x000000090a067c10 */ /* 0x000fe4000ffbe0ff */
[C---:B------:R-:W-:Y:S01]  /*16dc0*/  ISETP.GT.AND P3, PT, R0.reuse, 0x98, P2 ;  /* 0x000000980000780c */ /* 0x040fe20001764270 */
[----:B------:R-:W-:Y:S01]  /*16dd0*/  @P6 STG.E desc[UR18][R12.64], R21 ;  /* 0x000000150c006986 */ /* 0x000fe2000c101912 */
[----:B------:R-:W-:Y:S02]  /*16de0*/  IADD3.X R7, R11, UR29, RZ, P5, !PT ;  /* 0x0000001d0b077c10 */ /* 0x000fe4000affe4ff */
[C---:B------:R-:W-:Y:S02]  /*16df0*/  ISETP.GT.AND P6, PT, R0.reuse, 0x99, P2 ;  /* 0x000000990000780c */ /* 0x040fe400017c4270 */
[----:B------:R-:W-:Y:S01]  /*16e00*/  ISETP.GT.AND P5, PT, R0, 0xa0, P0 ;  /* 0x000000a00000780c */ /* 0x000fe200007a4270 */
[----:B0-----:R-:W-:-:S04]  /*16e10*/  IMAD.WIDE.U32 R8, R153, 0x1c, R6 ;  /* 0x0000001c99087825 */ /* 0x001fc800078e0006 */
[----:B------:R-:W-:Y:S01]  /*16e20*/  FMUL R23, R202, UR23 ;  /* 0x00000017ca177c20 */ /* 0x000fe20008400000 */
[----:B--2---:R-:W-:Y:S01]  /*16e30*/  FMUL R17, R201, UR23 ;  /* 0x00000017c9117c20 */ /* 0x004fe20008400000 */
[----:B---3--:R-:W-:Y:S01]  /*16e40*/  FMUL R19, R200, UR23 ;  /* 0x00000017c8137c20 */ /* 0x008fe20008400000 */
[----:B------:R-:W-:Y:S01]  /*16e50*/  IMAD.MOV.U32 R14, RZ, RZ, R8 ;  /* 0x000000ffff0e7224 */ /* 0x000fe200078e0008 */
[----:B------:R-:W-:Y:S01]  /*16e60*/  IADD3 R15, R9, UR8, RZ ;  /* 0x00000008090f7c10 */ /* 0x000fe2000fffe0ff */
[----:B------:R-:W-:Y:S01]  /*16e70*/  @P1 STG.E desc[UR18][R6.64], R23 ;  /* 0x0000001706001986 */ /* 0x000fe2000c101912 */
[----:B------:R-:W-:Y:S01]  /*16e80*/  FMUL R9, R199, UR23 ;  /* 0x00000017c7097c20 */ /* 0x000fe20008400000 */
[----:B------:R-:W-:Y:S02]  /*16e90*/  IADD3 R10, P1, R6, UR9, RZ ;  /* 0x00000009060a7c10 */ /* 0x000fe4000ff3e0ff */
[----:B------:R0:W-:Y:S01]  /*16ea0*/  @P3 STG.E desc[UR18][R12.64+0x20], R17 ;  /* 0x000020110c003986 */ /* 0x0001e2000c101912 */
[----:B------:R-:W-:-:S02]  /*16eb0*/  ISETP.GT.AND P3, PT, R0, 0xa1, P0 ;  /* 0x000000a10000780c */ /* 0x000fc40000764270 */
        /* <DEDUP_REMOVED lines=8> */
[----:B--2---:R-:W-:-:S04]  /*16f40*/  IMAD.WIDE.U32 R6, R13, 0x1c, R10 ;  /* 0x0000001c0d067825 */ /* 0x004fc800078e000a */
[----:B------:R-:W-:Y:S01]  /*16f50*/  FMUL R19, R197, UR23 ;  /* 0x00000017c5137c20 */ /* 0x000fe20008400000 */
[----:B------:R-:W-:Y:S01]  /*16f60*/  FMUL R21, R196, UR23 ;  /* 0x00000017c4157c20 */ /* 0x000fe20008400000 */
[----:B------:R-:W-:Y:S01]  /*16f70*/  FMUL R23, R195, UR23 ;  /* 0x00000017c3177c20 */ /* 0x000fe20008400000 */
[----:B------:R-:W-:Y:S01]  /*16f80*/  IMAD.MOV.U32 R12, RZ, RZ, R6 ;  /* 0x000000ffff0c7224 */ /* 0x000fe200078e0006 */
[----:B------:R-:W-:Y:S01]  /*16f90*/  IADD3 R13, R7, UR8, RZ ;  /* 0x00000008070d7c10 */ /* 0x000fe2000fffe0ff */
[----:B------:R-:W-:Y:S01]  /*16fa0*/  @P3 STG.E desc[UR18][R10.64], R17 ;  /* 0x000000110a003986 */ /* 0x000fe2000c101912 */
[----:B------:R-:W-:-:S03]  /*16fb0*/  ISETP.GT.AND P3, PT, R0, 0xa9, P0 ;  /* 0x000000a90000780c */ /* 0x000fc60000764270 */
[----:B------:R0:W-:Y:S01]  /*16fc0*/  @P6 STG.E desc[UR18][R14.64+0x20], R19 ;  /* 0x000020130e006986 */ /* 0x0001e2000c101912 */
[----:B------:R-:W-:-:S03]  /*16fd0*/  IADD3 R8, P6, R10, UR9, RZ ;  /* 0x000000090a087c10 */ /* 0x000fc6000ffde0ff */
[----:B------:R2:W-:Y:S01]  /*16fe0*/  @P5 STG.E desc[UR18][R10.64+0x20], R21 ;  /* 0x000020150a005986 */ /* 0x0005e2000c101912 */
[----:B------:R-:W-:-:S03]  /*16ff0*/  ISETP.GT.AND P5, PT, R0, 0xa8, P2 ;  /* 0x000000a80000780c */ /* 0x000fc600017a4270 */
[----:B------:R-:W-:Y:S01]  /*17000*/  @P1 STG.E desc[UR18][R12.64], R23 ;  /* 0x000000170c001986 */ /* 0x000fe2000c101912 */
[----:B------:R-:W-:Y:S02]  /*17010*/  ISETP.GT.AND P1, PT, R0, 0xa9, P2 ;  /* 0x000000a90000780c */ /* 0x000fe40001724270 */
[----:B---3--:R-:W-:Y:S01]  /*17020*/  IADD3.X R9, R11, UR29, RZ, P6, !PT ;  /* 0x0000001d0b097c10 */ /* 0x008fe2000b7fe4ff */
[----:B0-----:R-:W-:Y:S01]  /*17030*/  FMUL R15, R194, UR23 ;  /* 0x00000017c20f7c20 */ /* 0x001fe20008400000 */
[----:B------:R-:W-:Y:S01]  /*17040*/  FMUL R17, R193, UR23 ;  /* 0x00000017c1117c20 */ /* 0x000fe20008400000 */
[----:B------:R-:W-:Y:S01]  /*17050*/  IMAD.U32 R7, RZ, RZ, UR28 ;  /* 0x0000001cff077e24 */ /* 0x000fe2000f8e00ff */
[----:B------:R-:W-:Y:S01]  /*17060*/  ISETP.GT.AND P6, PT, R0, 0xb0, P0 ;  /* 0x000000b00000780c */ /* 0x000fe200007c4270 */
[----:B------:R-:W-:Y:S01]  /*17070*/  FMUL R19, R192, UR23 ;  /* 0x00000017c0137c20 */ /* 0x000fe20008400000 */
[----:B------:R0:W-:Y:S01]  /*17080*/  @P3 STG.E desc[UR18][R8.64], R15 ;  /* 0x0000000f08003986 */ /* 0x0001e2000c101912 */
[----:B--2---:R-:W-:Y:S01]  /*17090*/  IADD3 R10, P3, R8, UR9, RZ ;  /* 0x00000009080a7c10 */ /* 0x004fe2000ff7e0ff */
[----:B------:R-:W-:-:S02]  /*170a0*/  IMAD.WIDE.U32 R6, R7, 0x1c, R8 ;  /* 0x0000001c07067825 */ /* 0x000fc400078e0008 */
[----:B------:R2:W-:Y:S01]  /*170b0*/  @P5 STG.E desc[UR18][R12.64+0x20], R17 ;  /* 0x000020110c005986 */ /* 0x0005e2000c101912 */
[----:B------:R-:W-:Y:S01]  /*170c0*/  IADD3.X R11, R9, UR29, RZ, P3, !PT ;  /* 0x0000001d090b7c10 */ /* 0x000fe20009ffe4ff */
[----:B------:R-:W-:Y:S02]  /*170d0*/  FMUL R21, R191, UR23 ;  /* 0x00000017bf157c20 */ /* 0x000fe40008400000 */
[----:B------:R3:W-:Y:S01]  /*170e0*/  @P1 STG.E desc[UR18][R8.64+0x20], R19 ;  /* 0x0000201308001986 */ /* 0x0007e2000c101912 */
[C---:B------:R-:W-:Y:S01]  /*170f0*/  ISETP.GT.AND P1, PT, R0.reuse, 0xb1, P0 ;  /* 0x000000b10000780c */ /* 0x040fe20000724270 */
[----:B------:R-:W-:Y:S01]  /*17100*/  IMAD.MOV.U32 R14, RZ, RZ, R6 ;  /* 0x000000ffff0e7224 */ /* 0x000fe200078e0006 */
[C---:B------:R-:W-:Y:S01]  /*17110*/  ISETP.GT.AND P3, PT, R0.reuse, 0xb0, P2 ;  /* 0x000000b00000780c */ /* 0x040fe20001764270 */
[----:B0-----:R-:W-:Y:S01]  /*17120*/  VIADD R15, R7, UR8 ;  /* 0x00000008070f7c36 */ /* 0x001fe20008000000 */
[----:B------:R-:W-:Y:S02]  /*17130*/  ISETP.GT.AND P5, PT, R0, 0xb1, P2 ;  /* 0x000000b10000780c */ /* 0x000fe400017a4270 */
[----:B------:R-:W-:-:S02]  /*17140*/  MOV R23, UR28 ;  /* 0x0000001c00177c02 */ /* 0x000fc40008000f00 */
[----:B------:R-:W-:Y:S01]  /*17150*/  @P6 STG.E desc[UR18][R14.64], R21 ;  /* 0x000000150e006986 */ /* 0x000fe2000c101912 */
[----:B------:R-:W-:Y:S01]  /*17160*/  ISETP.GT.AND P6, PT, R0, 0xb8, P0 ;  /* 0x000000b80000780c */ /* 0x000fe200007c4270 */
[----:B--2---:R-:W-:Y:S01]  /*17170*/  FMUL R17, R189, UR23 ;  /* 0x00000017bd117c20 */ /* 0x004fe20008400000 */
[----:B---3--:R-:W-:Y:S01]  /*17180*/  FMUL R9, R190, UR23 ;  /* 0x00000017be097c20 */ /* 0x008fe20008400000 */
[----:B------:R-:W-:-:S04]  /*17190*/  IMAD.WIDE.U32 R12, R23, 0x1c, R10 ;  /* 0x0000001c170c7825 */ /* 0x000fc800078e000a */
[----:B------:R-:W-:Y:S01]  /*171a0*/  FMUL R19, R188, UR23 ;  /* 0x00000017bc137c20 */ /* 0x000fe20008400000 */
[----:B------:R-:W-:Y:S01]  /*171b0*/  FMUL R23, R187, UR23 ;  /* 0x00000017bb177c20 */ /* 0x000fe20008400000 */
[----:B------:R0:W-:Y:S01]  /*171c0*/  @P1 STG.E desc[UR18][R10.64], R9 ;  /* 0x000000090a001986 */ /* 0x0001e2000c101912 */
[----:B------:R-:W-:-:S03]  /*171d0*/  IADD3 R13, R13, UR8, RZ ;  /* 0x000000080d0d7c10 */ /* 0x000fc6000fffe0ff */
        /* <DEDUP_REMOVED lines=13> */
[----:B------:R-:W-:Y:S02]  /*172b0*/  VIADD R15, R9, UR8 ;  /* 0x00000008090f7c36 */ /* 0x000fe40008000000 */
[----:B------:R-:W-:Y:S01]  /*172c0*/  FMUL R9, R183, UR23 ;  /* 0x00000017b7097c20 */ /* 0x000fe20008400000 */
[----:B------:R-:W-:Y:S01]  /*172d0*/  IMAD.MOV.U32 R14, RZ, RZ, R8 ;  /* 0x000000ffff0e7224 */ /* 0x000fe200078e0008 */
[----:B------:R-:W-:Y:S01]  /*172e0*/  @P1 STG.E desc[UR18][R6.64], R21 ;  /* 0x0000001506001986 */ /* 0x000fe2000c101912 */
[----:B------:R-:W-:-:S03]  /*172f0*/  IADD3 R10, P1, R6, UR9, RZ ;  /* 0x00000009060a7c10 */ /* 0x000fc6000ff3e0ff */
[----:B------:R0:W-:Y:S01]  /*17300*/  @P3 STG.E desc[UR18][R12.64+0x20], R17 ;  /* 0x000020110c003986 */ /* 0x0001e2000c101912 */
[----:B------:R-:W-:-:S03]  /*17310*/  ISETP.GT.AND P3, PT, R0, 0xc1, P0 ;  /* 0x000000c10000780c */ /* 0x000fc60000764270 */
[----:B------:R2:W-:Y:S01]  /*17320*/  @P6 STG.E desc[UR18][R6.64+0x20], R19 ;  /* 0x0000201306006986 */ /* 0x0005e2000c101912 */
[C---:B------:R-:W-:Y:S02]  /*17330*/  ISETP.GT.AND P6, PT, R0.reuse, 0xc0, P2 ;  /* 0x000000c00000780c */ /* 0x040fe400017c4270 */
[----:B------:R-:W-:Y:S01]  /*17340*/  IADD3.X R11, R7, UR29, RZ, P1, !PT ;  /* 0x0000001d070b7c10 */ /* 0x000fe20008ffe4ff */
[----:B------:R3:W-:Y:S01]  /*17350*/  @P5 STG.E desc[UR18][R14.64], R9 ;  /* 0x000000090e005986 */ /* 0x0007e2000c101912 */
[C---:B------:R-:W-:Y:S02]  /*17360*/  ISETP.GT.AND P5, PT, R0.reuse, 0xc1, P2 ;  /* 0x000000c10000780c */ /* 0x040fe400017a4270 */
[----:B------:R-:W-:Y:S02]  /*17370*/  ISETP.GT.AND P1, PT, R0, 0xc8, P0 ;  /* 0x000000c80000780c */ /* 0x000fe40000724270 */
[----:B0-----:R-:W-:Y:S01]  /*17380*/  MOV R13, UR28 ;  /* 0x0000001c000d7c02 */ /* 0x001fe20008000f00 */
[----:B------:R-:W-:Y:S01]  /*17390*/  FMUL R17, R182, UR23 ;  /* 0x00000017b6117c20 */ /* 0x000fe20008400000 */
[----:B------:R-:W-:Y:S01]  /*173a0*/  FMUL R21, R180, UR23 ;  /* 0x00000017b4157c20 */ /* 0x000fe20008400000 */
[----:B--2---:R-:W-:-:S02]  /*173b0*/  FMUL R19, R181, UR23 ;  /* 0x00000017b5137c20 */ /* 0x004fc40008400000 */
[----:B------:R-:W-:-:S04]  /*173c0*/  IMAD.WIDE.U32 R6, R13, 0x1c, R10 ;  /* 0x0000001c0d067825 */ /* 0x000fc800078e000a */
[----:B------:R-:W-:Y:S01]  /*173d0*/  FMUL R23, R179, UR23 ;  /* 0x00000017b3177c20 */ /* 0x000fe20008400000 */
[----:B------:R-:W-:Y:S01]  /*173e0*/  @P3 STG.E desc[UR18][R10.64], R17 ;  /* 0x000000110a003986 */ /* 0x000fe2000c101912 */
[----:B------:R-:W-:Y:S02]  /*173f0*/  VIADD R13, R7, UR8 ;  /* 0x00000008070d7c36 */ /* 0x000fe40008000000 */
[----:B------:R-:W-:Y:S01]  /*17400*/  IMAD.MOV.U32 R12, RZ, RZ, R6 ;  /* 0x000000ffff0c7224 */ /* 0x000fe200078e0006 */
[----:B------:R-:W-:Y:S01]  /*17410*/  ISETP.GT.AND P3, PT, R0, 0xc9, P0 ;  /* 0x000000c90000780c */ /* 0x000fe20000764270 */
        /* <DEDUP_REMOVED lines=8> */
[----:B------:R-:W-:Y:S01]  /*174a0*/  MOV R7, UR28 ;  /* 0x0000001c00077c02 */ /* 0x000fe20008000f00 */
[----:B------:R-:W-:Y:S01]  /*174b0*/  FMUL R17, R177, UR23 ;  /* 0x00000017b1117c20 */ /* 0x000fe20008400000 */
[----:B------:R-:W-:Y:S01]  /*174c0*/  ISETP.GT.AND P6, PT, R0, 0xd0, P0 ;  /* 0x000000d00000780c */ /* 0x000fe200007c4270 */
[----:B------:R-:W-:Y:S01]  /*174d0*/  FMUL R19, R176, UR23 ;  /* 0x00000017b0137c20 */ /* 0x000fe20008400000 */
[----:B------:R0:W-:Y:S01]  /*174e0*/  @P3 STG.E desc[UR18][R8.64], R15 ;  /* 0x0000000f08003986 */ /* 0x0001e2000c101912 */
[----:B--2---:R-:W-:Y:S01]  /*174f0*/  IADD3 R10, P3, R8, UR9, RZ ;  /* 0x00000009080a7c10 */ /* 0x004fe2000ff7e0ff */
[----:B------:R-:W-:-:S02]  /*17500*/  IMAD.WIDE.U32 R6, R7, 0x1c, R8 ;  /* 0x0000001c07067825 */ /* 0x000fc400078e0008 */
[----:B------:R-:W-:Y:S01]  /*17510*/  @P5 STG.E desc[UR18][R12.64+0x20], R17 ;  /* 0x000020110c005986 */ /* 0x000fe2000c101912 */
[----:B------:R-:W-:Y:S01]  /*17520*/  IADD3.X R11, R9, UR29, RZ, P3, !PT ;  /* 0x0000001d090b7c10 */ /* 0x000fe20009ffe4ff */
[----:B------:R-:W-:Y:S02]  /*17530*/  FMUL R21, R175, UR23 ;  /* 0x00000017af157c20 */ /* 0x000fe40008400000 */
[----:B------:R2:W-:Y:S01]  /*17540*/  @P1 STG.E desc[UR18][R8.64+0x20], R19 ;  /* 0x0000201308001986 */ /* 0x0005e2000c101912 */
[C---:B------:R-:W-:Y:S02]  /*17550*/  ISETP.GT.AND P1, PT, R0.reuse, 0xd1, P0 ;  /* 0x000000d10000780c */ /* 0x040fe40000724270 */
[C---:B------:R-:W-:Y:S01]  /*17560*/  ISETP.GT.AND P3, PT, R0.reuse, 0xd0, P2 ;  /* 0x000000d00000780c */ /* 0x040fe20001764270 */
[----:B0-----:R-:W-:Y:S01]  /*17570*/  VIADD R15, R7, UR8 ;  /* 0x00000008070f7c36 */ /* 0x001fe20008000000 */
[----:B------:R-:W-:Y:S02]  /*17580*/  MOV R14, R6 ;  /* 0x00000006000e7202 */ /* 0x000fe40000000f00 */
[----:B------:R-:W-:Y:S01]  /*17590*/  ISETP.GT.AND P5, PT, R0, 0xd1, P2 ;  /* 0x000000d10000780c */ /* 0x000fe200017a4270 */
[----:B------:R-:W-:-:S02]  /*175a0*/  IMAD.U32 R23, RZ, RZ, UR28 ;  /* 0x0000001cff177e24 */ /* 0x000fc4000f8e00ff */
[----:B------:R-:W-:Y:S01]  /*175b0*/  @P6 STG.E desc[UR18][R14.64], R21 ;  /* 0x000000150e006986 */ /* 0x000fe2000c101912 */
[----:B------:R-:W-:Y:S01]  /*175c0*/  ISETP.GT.AND P6, PT, R0, 0xd8, P0 ;  /* 0x000000d80000780c */ /* 0x000fe200007c4270 */
[----:B--2---:R-:W-:Y:S01]  /*175d0*/  FMUL R9, R174, UR23 ;  /* 0x00000017ae097c20 */ /* 0x004fe20008400000 */
[----:B------:R-:W-:Y:S01]  /*175e0*/  FMUL R17, R173, UR23 ;  /* 0x00000017ad117c20 */ /* 0x000fe20008400000 */
[----:B------:R-:W-:Y:S01]  /*175f0*/  FMUL R19, R172, UR23 ;  /* 0x00000017ac137c20 */ /* 0x000fe20008400000 */
[----:B------:R-:W-:Y:S02]  /*17600*/  IMAD.WIDE.U32 R12, R23, 0x1c, R10 ;  /* 0x0000001c170c7825 */ /* 0x000fe400078e000a */
[----:B------:R0:W-:Y:S02]  /*17610*/  @P1 STG.E desc[UR18][R10.64], R9 ;  /* 0x000000090a001986 */ /* 0x0001e4000c101912 */
[----:B------:R-:W-:Y:S01]  /*17620*/  FMUL R23, R171, UR23 ;  /* 0x00000017ab177c20 */ /* 0x000fe20008400000 */
[----:B------:R-:W-:Y:S01]  /*17630*/  VIADD R13, R13, UR8 ;  /* 0x000000080d0d7c36 */ /* 0x000fe20008000000 */
[----:B------:R2:W-:Y:S04]  /*17640*/  @P3 STG.E desc[UR18][R14.64+0x20], R17 ;  /* 0x000020110e003986 */ /* 0x0005e8000c101912 */
[----:B------:R3:W-:Y:S01]  /*17650*/  @P5 STG.E desc[UR18][R10.64+0x20], R19 ;  /* 0x000020130a005986 */ /* 0x0007e2000c101912 */
[----:B------:R-:W-:-:S02]  /*17660*/  IADD3 R6, P5, R10, UR9, RZ ;  /* 0x000000090a067c10 */ /* 0x000fc4000ffbe0ff */
[C---:B------:R-:W-:Y:S01]  /*17670*/  ISETP.GT.AND P1, PT, R0.reuse, 0xd9, P0 ;  /* 0x000000d90000780c */ /* 0x040fe20000724270 */
[----:B------:R-:W-:Y:S01]  /*17680*/  @P6 STG.E desc[UR18][R12.64], R23 ;  /* 0x000000170c006986 */ /* 0x000fe2000c101912 */
[C---:B------:R-:W-:Y:S02]  /*17690*/  ISETP.GT.AND P3, PT, R0.reuse, 0xd8, P2 ;  /* 0x000000d80000780c */ /* 0x040fe40001764270 */
        /* <DEDUP_REMOVED lines=9> */
[----:B------:R-:W-:Y:S01]  /*17730*/  MOV R14, R8 ;  /* 0x00000008000e7202 */ /* 0x000fe20000000f00 */
[----:B------:R-:W-:Y:S01]  /*17740*/  @P1 STG.E desc[UR18][R6.64], R21 ;  /* 0x0000001506001986 */ /* 0x000fe2000c101912 */
[----:B------:R-:W-:-:S03]  /*17750*/  ISETP.GT.AND P1, PT, R0, 0xe1, P0 ;  /* 0x000000e10000780c */ /* 0x000fc60000724270 */
[----:B------:R0:W-:Y:S01]  /*17760*/  @P3 STG.E desc[UR18][R12.64+0x20], R17 ;  /* 0x000020110c003986 */ /* 0x0001e2000c101912 */
[----:B------:R-:W-:-:S03]  /*17770*/  IADD3 R10, P3, R6, UR9, RZ ;  /* 0x00000009060a7c10 */ /* 0x000fc6000ff7e0ff */
[----:B------:R2:W-:Y:S01]  /*17780*/  @P6 STG.E desc[UR18][R6.64+0x20], R19 ;  /* 0x0000201306006986 */ /* 0x0005e2000c101912 */
[----:B------:R-:W-:-:S03]  /*17790*/  ISETP.GT.AND P6, PT, R0, 0xe0, P2 ;  /* 0x000000e00000780c */ /* 0x000fc600017c4270 */
[----:B------:R-:W-:Y:S01]  /*177a0*/  @P5 STG.E desc[UR18][R14.64], R9 ;  /* 0x000000090e005986 */ /* 0x000fe2000c101912 */
[C---:B------:R-:W-:Y:S02]  /*177b0*/  ISETP.GT.AND P5, PT, R0.reuse, 0xe1, P2 ;  /* 0x000000e10000780c */ /* 0x040fe400017a4270 */
[----:B------:R-:W-:Y:S01]  /*177c0*/  IADD3.X R11, R7, UR29, RZ, P3, !PT ;  /* 0x0000001d070b7c10 */ /* 0x000fe20009ffe4ff */
[----:B0-----:R-:W-:Y:S01]  /*177d0*/  IMAD.U32 R13, RZ, RZ, UR28 ;  /* 0x0000001cff0d7e24 */ /* 0x001fe2000f8e00ff */
[----:B------:R-:W-:Y:S01]  /*177e0*/  ISETP.GT.AND P3, PT, R0, 0xe8, P0 ;  /* 0x000000e80000780c */ /* 0x000fe20000764270 */
[----:B------:R-:W-:Y:S01]  /*177f0*/  FMUL R17, R166, UR23 ;  /* 0x00000017a6117c20 */ /* 0x000fe20008400000 */
[----:B------:R-:W-:Y:S01]  /*17800*/  FMUL R21, R164, UR23 ;  /* 0x00000017a4157c20 */ /* 0x000fe20008400000 */
[----:B--2---:R-:W-:Y:S01]  /*17810*/  FMUL R19, R165, UR23 ;  /* 0x00000017a5137c20 */ /* 0x004fe20008400000 */
[----:B------:R-:W-:-:S04]  /*17820*/  IMAD.WIDE.U32 R6, R13, 0x1c, R10 ;  /* 0x0000001c0d067825 */ /* 0x000fc800078e000a */
[----:B------:R-:W-:Y:S01]  /*17830*/  FMUL R23, R163, UR23 ;  /* 0x00000017a3177c20 */ /* 0x000fe20008400000 */
[----:B------:R0:W-:Y:S01]  /*17840*/  @P1 STG.E desc[UR18][R10.64], R17 ;  /* 0x000000110a001986 */ /* 0x0001e2000c101912 */
[C---:B------:R-:W-:Y:S01]  /*17850*/  ISETP.GT.AND P1, PT, R0.reuse, 0xe9, P0 ;  /* 0x000000e90000780c */ /* 0x040fe20000724270 */
[----:B------:R-:W-:Y:S01]  /*17860*/  VIADD R13, R7, UR8 ;  /* 0x00000008070d7c36 */ /* 0x000fe20008000000 */
[----:B------:R-:W-:Y:S01]  /*17870*/  MOV R12, R6 ;  /* 0x00000006000c7202 */ /* 0x000fe20000000f00 */
[----:B------:R2:W-:Y:S04]  /*17880*/  @P6 STG.E desc[UR18][R14.64+0x20], R19 ;  /* 0x000020130e006986 */ /* 0x0005e8000c101912 */
[----:B------:R3:W-:Y:S01]  /*17890*/  @P5 STG.E desc[UR18][R10.64+0x20], R21 ;  /* 0x000020150a005986 */ /* 0x0007e2000c101912 */
[----:B------:R-:W-:-:S02]  /*178a0*/  ISETP.GT.AND P5, PT, R0, 0xe8, P2 ;  /* 0x000000e80000780c */ /* 0x000fc400017a4270 */
[----:B------:R-:W-:Y:S01]  /*178b0*/  IADD3 R8, P6, R10, UR9, RZ ;  /* 0x000000090a087c10 */ /* 0x000fe2000ffde0ff */
[----:B------:R-:W-:Y:S01]  /*178c0*/  @P3 STG.E desc[UR18][R12.64], R23 ;  /* 0x000000170c003986 */ /* 0x000fe2000c101912 */
[----:B------:R-:W-:Y:S01]  /*178d0*/  ISETP.GT.AND P3, PT, R0, 0xe9, P2 ;  /* 0x000000e90000780c */ /* 0x000fe20001764270 */
[----:B0-----:R-:W-:Y:S01]  /*178e0*/  FMUL R17, R161, UR23 ;  /* 0x00000017a1117c20 */ /* 0x001fe20008400000 */
[----:B------:R-:W-:Y:S01]  /*178f0*/  IADD3.X R9, R11, UR29, RZ, P6, !PT ;  /* 0x0000001d0b097c10 */ /* 0x000fe2000b7fe4ff */
[----:B--2---:R-:W-:Y:S01]  /*17900*/  FMUL R15, R162, UR23 ;  /* 0x00000017a20f7c20 */ /* 0x004fe20008400000 */
[----:B------:R-:W-:-:S04]  /*17910*/  FMUL R19, R160, UR23 ;  /* 0x00000017a0137c20 */ /* 0x000fc80008400000 */
[----:B------:R0:W-:Y:S01]  /*17920*/  @P1 STG.E desc[UR18][R8.64], R15 ;  /* 0x0000000f08001986 */ /* 0x0001e2000c101912 */
[----:B------:R-:W-:-:S03]  /*17930*/  IMAD.U32 R7, RZ, RZ, UR28 ;  /* 0x0000001cff077e24 */ /* 0x000fc6000f8e00ff */
[----:B------:R2:W-:Y:S01]  /*17940*/  @P5 STG.E desc[UR18][R12.64+0x20], R17 ;  /* 0x000020110c005986 */ /* 0x0005e2000c101912 */
[----:B---3--:R-:W-:Y:S02]  /*17950*/  IADD3 R10, P5, R8, UR9, RZ ;  /* 0x00000009080a7c10 */ /* 0x008fe4000ffbe0ff */
[C---:B------:R-:W-:Y:S01]  /*17960*/  ISETP.GT.AND P1, PT, R0.reuse, 0xf0, P0 ;  /* 0x000000f00000780c */ /* 0x040fe20000724270 */
[----:B------:R3:W-:Y:S01]  /*17970*/  @P3 STG.E desc[UR18][R8.64+0x20], R19 ;  /* 0x0000201308003986 */ /* 0x0007e2000c101912 */
[C---:B------:R-:W-:Y:S02]  /*17980*/  ISETP.GT.AND P3, PT, R0.reuse, 0xf1, P0 ;  /* 0x000000f10000780c */ /* 0x040fe40000764270 */
[----:B------:R-:W-:Y:S01]  /*17990*/  IADD3.X R11, R9, UR29, RZ, P5, !PT ;  /* 0x0000001d090b7c10 */ /* 0x000fe2000affe4ff */
[----:B------:R-:W-:Y:S01]  /*179a0*/  IMAD.WIDE.U32 R6, R7, 0x1c, R8 ;  /* 0x0000001c07067825 */ /* 0x000fe200078e0008 */
[C---:B------:R-:W-:Y:S02]  /*179b0*/  ISETP.GT.AND P5, PT, R0.reuse, 0xf0, P2 ;  /* 0x000000f00000780c */ /* 0x040fe400017a4270 */
[----:B------:R-:W-:Y:S01]  /*179c0*/  ISETP.GT.AND P6, PT, R0, 0xf1, P2 ;  /* 0x000000f10000780c */ /* 0x000fe200017c4270 */
[----:B0-----:R-:W-:-:S02]  /*179d0*/  IMAD.U32 R15, RZ, RZ, UR28 ;  /* 0x0000001cff0f7e24 */ /* 0x001fc4000f8e00ff */
[----:B------:R-:W-:Y:S01]  /*179e0*/  FMUL R21, R159, UR23 ;  /* 0x000000179f157c20 */ /* 0x000fe20008400000 */
[----:B------:R-:W-:Y:S01]  /*179f0*/  IADD3 R7, R7, UR8, RZ ;  /* 0x0000000807077c10 */ /* 0x000fe2000fffe0ff */
[----:B--2---:R-:W-:-:S04]  /*17a00*/  IMAD.WIDE.U32 R12, R15, 0x1c, R10 ;  /* 0x0000001c0f0c7825 */ /* 0x004fc800078e000a */
[----:B------:R-:W-:Y:S01]  /*17a10*/  FMUL R15, R158, UR23 ;  /* 0x000000179e0f7c20 */ /* 0x000fe20008400000 */
[----:B------:R-:W-:Y:S01]  /*17a20*/  FMUL R17, R157, UR23 ;  /* 0x000000179d117c20 */ /* 0x000fe20008400000 */
[----:B---3--:R-:W-:Y:S01]  /*17a30*/  FMUL R19, R156, UR23 ;  /* 0x000000179c137c20 */ /* 0x008fe20008400000 */
[----:B------:R-:W-:Y:S01]  /*17a40*/  @P1 STG.E desc[UR18][R6.64], R21 ;  /* 0x0000001506001986 */ /* 0x000fe2000c101912 */
[----:B------:R-:W-:-:S03]  /*17a50*/  ISETP.GT.AND P1, PT, R0, 0xf8, P0 ;  /* 0x000000f80000780c */ /* 0x000fc60000724270 */
[----:B------:R0:W-:Y:S01]  /*17a60*/  @P3 STG.E desc[UR18][R10.64], R15 ;  /* 0x0000000f0a003986 */ /* 0x0001e2000c101912 */
[----:B------:R-:W-:-:S03]  /*17a70*/  ISETP.GT.AND P0, PT, R0, 0xf9, P0 ;  /* 0x000000f90000780c */ /* 0x000fc60000704270 */
[----:B------:R2:W-:Y:S01]  /*17a80*/  @P5 STG.E desc[UR18][R6.64+0x20], R17 ;  /* 0x0000201106005986 */ /* 0x0005e2000c101912 */
[----:B------:R-:W-:-:S03]  /*17a90*/  ISETP.GT.AND P5, PT, R0, 0xf8, P2 ;  /* 0x000000f80000780c */ /* 0x000fc600017a4270 */
[----:B------:R3:W-:Y:S01]  /*17aa0*/  @P6 STG.E desc[UR18][R10.64+0x20], R19 ;  /* 0x000020130a006986 */ /* 0x0007e2000c101912 */
[----:B------:R-:W-:Y:S02]  /*17ab0*/  IADD3 R8, P6, R10, UR9, RZ ;  /* 0x000000090a087c10 */ /* 0x000fe4000ffde0ff */
[----:B------:R-:W-:Y:S02]  /*17ac0*/  ISETP.GT.AND P2, PT, R0, 0xf9, P2 ;  /* 0x000000f90000780c */ /* 0x000fe40001744270 */
[----:B------:R-:W-:Y:S01]  /*17ad0*/  ISETP.GT.AND P3, PT, R154, 0x80, PT ;  /* 0x000000809a00780c */ /* 0x000fe20003f64270 */
[----:B------:R-:W-:Y:S01]  /*17ae0*/  VIADD R13, R13, UR8 ;  /* 0x000000080d0d7c36 */ /* 0x000fe20008000000 */
[----:B------:R-:W-:Y:S01]  /*17af0*/  IADD3.X R9, R11, UR29, RZ, P6, !PT ;  /* 0x0000001d0b097c10 */ /* 0x000fe2000b7fe4ff */
[----:B------:R-:W-:Y:S01]  /*17b00*/  FMUL R23, R155, UR23 ;  /* 0x000000179b177c20 */ /* 0x000fe20008400000 */
[----:B------:R-:W-:Y:S01]  /*17b10*/  ISETP.GT.AND P6, PT, R0, RZ, P3 ;  /* 0x000000ff0000720c */ /* 0x000fe20001fc4270 */
[----:B0-----:R-:W-:Y:S01]  /*17b20*/  FMUL R15, R152, UR23 ;  /* 0x00000017980f7c20 */ /* 0x001fe20008400000 */
[----:B--2---:R-:W-:Y:S01]  /*17b30*/  FMUL R17, R20, UR23 ;  /* 0x0000001714117c20 */ /* 0x004fe20008400000 */
[----:B---3--:R-:W-:Y:S01]  /*17b40*/  FMUL R11, R22, UR23 ;  /* 0x00000017160b7c20 */ /* 0x008fe20008400000 */
[----:B------:R-:W-:Y:S01]  /*17b50*/  @P1 STG.E desc[UR18][R12.64], R23 ;  /* 0x000000170c001986 */ /* 0x000fe2000c101912 */
[----:B------:R-:W-:Y:S01]  /*17b60*/  ISETP.GT.AND P1, PT, R154, 0x88, PT ;  /* 0x000000889a00780c */ /* 0x000fe20003f24270 */
[----:B------:R-:W-:-:S02]  /*17b70*/  FMUL R19, R24, UR23 ;  /* 0x0000001718137c20 */ /* 0x000fc40008400000 */
[----:B------:R-:W-:Y:S01]  /*17b80*/  @P0 STG.E desc[UR18][R8.64], R15 ;  /* 0x0000000f08000986 */ /* 0x000fe2000c101912 */
[----:B------:R-:W-:-:S03]  /*17b90*/  ISETP.GT.AND P0, PT, R0, 0x1, P1 ;  /* 0x000000010000780c */ /* 0x000fc60000f04270 */
[----:B------:R-:W-:Y:S01]  /*17ba0*/  @P5 STG.E desc[UR18][R12.64+0x20], R11 ;  /* 0x0000200b0c005986 */ /* 0x000fe2000c101912 */
[----:B------:R-:W-:-:S03]  /*17bb0*/  ISETP.GT.AND P5, PT, R0, 0x1, P3 ;  /* 0x000000010000780c */ /* 0x000fc60001fa4270 */
[----:B------:R0:W-:Y:S01]  /*17bc0*/  @P2 STG.E desc[UR18][R8.64+0x20], R17 ;  /* 0x0000201108002986 */ /* 0x0001e2000c101912 */
[C---:B------:R-:W-:Y:S01]  /*17bd0*/  ISETP.GT.AND P2, PT, R0.reuse, RZ, P1 ;  /* 0x000000ff0000720c */ /* 0x040fe20000f44270 */
[----:B------:R-:W-:Y:S02]  /*17be0*/  IMAD.U32 R7, RZ, RZ, UR28 ;  /* 0x0000001cff077e24 */ /* 0x000fe4000f8e00ff */
[----:B------:R-:W-:Y:S01]  /*17bf0*/  @P6 STG.E desc[UR18][R4.64+0x200], R19 ;  /* 0x0002001304006986 */ /* 0x000fe2000c101912 */
[----:B------:R-:W-:Y:S01]  /*17c00*/  ISETP.GT.AND P6, PT, R0, 0x8, P3 ;  /* 0x000000080000780c */ /* 0x000fe20001fc4270 */
[----:B------:R-:W-:-:S04]  /*17c10*/  IMAD.WIDE.U32 R6, R7, 0x1c, R2 ;  /* 0x0000001c07067825 */ /* 0x000fc800078e0002 */
[----:B------:R-:W-:Y:S01]  /*17c20*/  FMUL R25, R25, UR23 ;  /* 0x0000001719197c20 */ /* 0x000fe20008400000 */
[----:B------:R-:W-:Y:S01]  /*17c30*/  FMUL R27, R27, UR23 ;  /* 0x000000171b1b7c20 */ /* 0x000fe20008400000 */
[----:B0-----:R-:W-:Y:S01]  /*17c40*/  FMUL R9, R26, UR23 ;  /* 0x000000171a097c20 */ /* 0x001fe20008400000 */
[----:B------:R-:W-:Y:S01]  /*17c50*/  IADD3 R11, R7, UR8, RZ ;  /* 0x00000008070b7c10 */ /* 0x000fe2000fffe0ff */
[----:B------:R-:W-:Y:S01]  /*17c60*/  IMAD.MOV.U32 R10, RZ, RZ, R6 ;  /* 0x000000ffff0a7224 */ /* 0x000fe200078e0006 */
[----:B------:R-:W-:Y:S01]  /*17c70*/  @P5 STG.E desc[UR18][R2.64+0x200], R25 ;  /* 0x0002001902005986 */ /* 0x000fe2000c101912 */
[----:B------:R-:W-:Y:S01]  /*17c80*/  FMUL R13, R28, UR23 ;  /* 0x000000171c0d7c20 */ /* 0x000fe20008400000 */
[----:B------:R-:W-:Y:S02]  /*17c90*/  IADD3 R6, P5, R2, UR9, RZ ;  /* 0x0000000902067c10 */ /* 0x000fe4000ffbe0ff */
[----:B------:R-:W-:Y:S01]  /*17ca0*/  @P2 STG.E desc[UR18][R4.64+0x220], R9 ;  /* 0x0002200904002986 */ /* 0x000fe2000c101912 */
[----:B------:R-:W-:-:S03]  /*17cb0*/  ISETP.GT.AND P2, PT, R0, 0x8, P1 ;  /* 0x000000080000780c */ /* 0x000fc60000f44270 */
[----:B------:R0:W-:Y:S01]  /*17cc0*/  @P0 STG.E desc[UR18][R2.64+0x220], R27 ;  /* 0x0002201b02000986 */ /* 0x0001e2000c101912 */
[C---:B------:R-:W-:Y:S01]  /*17cd0*/  ISETP.GT.AND P0, PT, R0.reuse, 0x9, P3 ;  /* 0x000000090000780c */ /* 0x040fe20001f04270 */
[----:B------:R-:W-:Y:S01]  /*17ce0*/  IMAD.U32 R17, RZ, RZ, UR28 ;  /* 0x0000001cff117e24 */ /* 0x000fe2000f8e00ff */
[----:B------:R-:W-:Y:S01]  /*17cf0*/  IADD3.X R7, R3, UR29, RZ, P5, !PT ;  /* 0x0000001d03077c10 */ /* 0x000fe2000affe4ff */
[----:B------:R2:W-:Y:S01]  /*17d00*/  @P6 STG.E desc[UR18][R10.64+0x200], R13 ;  /* 0x0002000d0a006986 */ /* 0x0005e2000c101912 */
[C---:B------:R-:W-:Y:S02]  /*17d10*/  ISETP.GT.AND P6, PT, R0.reuse, 0x9, P1 ;  /* 0x000000090000780c */ /* 0x040fe40000fc4270 */
[----:B------:R-:W-:Y:S01]  /*17d20*/  ISETP.GT.AND P5, PT, R0, 0x10, P3 ;  /* 0x000000100000780c */ /* 0x000fe20001fa4270 */
[----:B------:R-:W-:Y:S01]  /*17d30*/  FMUL R29, R29, UR23 ;  /* 0x000000171d1d7c20 */ /* 0x000fe20008400000 */
[----:B------:R-:W-:Y:S01]  /*17d40*/  FMUL R15, R30, UR23 ;  /* 0x000000171e0f7c20 */ /* 0x000fe20008400000 */
[----:B0-----:R-:W-:-:S04]  /*17d50*/  IMAD.WIDE.U32 R2, R17, 0x1c, R6 ;  /* 0x0000001c11027825 */ /* 0x001fc800078e0006 */
[----:B------:R-:W-:Y:S01]  /*17d60*/  FMUL R31, R31, UR23 ;  /* 0x000000171f1f7c20 */ /* 0x000fe20008400000 */
[----:B------:R-:W-:Y:S01]  /*17d70*/  @P0 STG.E desc[UR18][R6.64+0x200], R29 ;  /* 0x0002001d06000986 */ /* 0x000fe2000c101912 */
[----:B--2---:R-:W-:Y:S01]  /*17d80*/  FMUL R13, R32, UR23 ;  /* 0x00000017200d7c20 */ /* 0x004fe20008400000 */
[----:B------:R-:W-:Y:S01]  /*17d90*/  IADD3 R9, R3, UR8, RZ ;  /* 0x0000000803097c10 */ /* 0x000fe2000fffe0ff */
[----:B------:R-:W-:Y:S01]  /*17da0*/  IMAD.MOV.U32 R8, RZ, RZ, R2 ;  /* 0x000000ffff087224 */ /* 0x000fe200078e0002 */
[C---:B------:R-:W-:Y:S01]  /*17db0*/  ISETP.GT.AND P0, PT, R0.reuse, 0x11, P3 ;  /* 0x000000110000780c */ /* 0x040fe20001f04270 */
[----:B------:R0:W-:Y:S01]  /*17dc0*/  @P2 STG.E desc[UR18][R10.64+0x220], R15 ;  /* 0x0002200f0a002986 */ /* 0x0001e2000c101912 */
[----:B------:R-:W-:-:S03]  /*17dd0*/  ISETP.GT.AND P2, PT, R0, 0x10, P1 ;  /* 0x000000100000780c */ /* 0x000fc60000f44270 */
[----:B------:R-:W-:Y:S01]  /*17de0*/  @P6 STG.E desc[UR18][R6.64+0x220], R31 ;  /* 0x0002201f06006986 */ /* 0x000fe2000c101912 */
[----:B------:R-:W-:-:S03]  /*17df0*/  IADD3 R4, P6, R6, UR9, RZ ;  /* 0x0000000906047c10 */ /* 0x000fc6000ffde0ff */
[----:B------:R2:W-:Y:S01]  /*17e00*/  @P5 STG.E desc[UR18][R8.64+0x200], R13 ;  /* 0x0002000d08005986 */ /* 0x0005e2000c101912 */
[C---:B------:R-:W-:Y:S01]  /*17e10*/  ISETP.GT.AND P5, PT, R0.reuse, 0x11, P1 ;  /* 0x000000110000780c */ /* 0x040fe20000fa4270 */
[----:B------:R-:W-:Y:S01]  /*17e20*/  FMUL R33, R33, UR23 ;  /* 0x0000001721217c20 */ /* 0x000fe20008400000 */
[----:B------:R-:W-:Y:S01]  /*17e30*/  IADD3.X R5, R7, UR29, RZ, P6, !PT ;  /* 0x0000001d07057c10 */ /* 0x000fe2000b7fe4ff */
[----:B------:R-:W-:Y:S01]  /*17e40*/  IMAD.U32 R3, RZ, RZ, UR28 ;  /* 0x0000001cff037e24 */ /* 0x000fe2000f8e00ff */
[----:B------:R-:W-:Y:S01]  /*17e50*/  ISETP.GT.AND P6, PT, R0, 0x18, P3 ;  /* 0x000000180000780c */ /* 0x000fe20001fc4270 */
[----:B0-----:R-:W-:Y:S01]  /*17e60*/  FMUL R15, R34, UR23 ;  /* 0x00000017220f7c20 */ /* 0x001fe20008400000 */
[----:B------:R-:W-:Y:S01]  /*17e70*/  FMUL R35, R35, UR23 ;  /* 0x0000001723237c20 */ /* 0x000fe20008400000 */
[----:B------:R-:W-:Y:S01]  /*17e80*/  IMAD.WIDE.U32 R2, R3, 0x1c, R4 ;  /* 0x0000001c03027825 */ /* 0x000fe200078e0004 */
[----:B------:R-:W-:Y:S01]  /*17e90*/  @P0 STG.E desc[UR18][R4.64+0x200], R33 ;  /* 0x0002002104000986 */ /* 0x000fe2000c101912 */
[----:B------:R-:W-:-:S03]  /*17ea0*/  ISETP.GT.AND P0, PT, R0, 0x19, P3 ;  /* 0x000000190000780c */ /* 0x000fc60001f04270 */
[----:B------:R0:W-:Y:S01]  /*17eb0*/  @P2 STG.E desc[UR18][R8.64+0x220], R15 ;  /* 0x0002200f08002986 */ /* 0x0001e2000c101912 */
[----:B--2---:R-:W-:Y:S01]  /*17ec0*/  FMUL R13, R36, UR23 ;  /* 0x00000017240d7c20 */ /* 0x004fe20008400000 */
[----:B------:R-:W-:Y:S01]  /*17ed0*/  IADD3 R11, R3, UR8, RZ ;  /* 0x00000008030b7c10 */ /* 0x000fe2000fffe0ff */
[----:B------:R-:W-:Y:S01]  /*17ee0*/  IMAD.MOV.U32 R10, RZ, RZ, R2 ;  /* 0x000000ffff0a7224 */ /* 0x000fe200078e0002 */
[----:B------:R2:W-:Y:S01]  /*17ef0*/  @P5 STG.E desc[UR18][R4.64+0x220], R35 ;  /* 0x0002202304005986 */ /* 0x0005e2000c101912 */
[----:B------:R-:W-:Y:S01]  /*17f00*/  IADD3 R6, P5, R4, UR9, RZ ;  /* 0x0000000904067c10 */ /* 0x000fe2000ffbe0ff */
[----:B------:R-:W-:Y:S01]  /*17f10*/  FMUL R37, R37, UR23 ;  /* 0x0000001725257c20 */ /* 0x000fe20008400000 */
[C---:B------:R-:W-:Y:S01]  /*17f20*/  ISETP.GT.AND P2, PT, R0.reuse, 0x18, P1 ;  /* 0x000000180000780c */ /* 0x040fe20000f44270 */
[----:B------:R3:W-:Y:S01]  /*17f30*/  @P6 STG.E desc[UR18][R10.64+0x200], R13 ;  /* 0x0002000d0a006986 */ /* 0x0007e2000c101912 */
[----:B------:R-:W-:Y:S02]  /*17f40*/  IADD3.X R7, R5, UR29, RZ, P5, !PT ;  /* 0x0000001d05077c10 */ /* 0x000fe4000affe4ff */
[----:B------:R-:W-:Y:S01]  /*17f50*/  ISETP.GT.AND P6, PT, R0, 0x19, P1 ;  /* 0x000000190000780c */ /* 0x000fe20000fc4270 */
[----:B------:R-:W-:-:S02]  /*17f60*/  IMAD.U32 R3, RZ, RZ, UR28 ;  /* 0x0000001cff037e24 */ /* 0x000fc4000f8e00ff */
[----:B------:R-:W-:Y:S01]  /*17f70*/  @P0 STG.E desc[UR18][R6.64+0x200], R37 ;  /* 0x0002002506000986 */ /* 0x000fe2000c101912 */
[----:B------:R-:W-:Y:S01]  /*17f80*/  ISETP.GT.AND P0, PT, R0, 0x20, P3 ;  /* 0x000000200000780c */ /* 0x000fe20001f04270 */
[----:B0-----:R-:W-:Y:S01]  /*17f90*/  FMUL R9, R38, UR23 ;  /* 0x0000001726097c20 */ /* 0x001fe20008400000 */
[----:B------:R-:W-:-:S04]  /*17fa0*/  IMAD.WIDE.U32 R2, R3, 0x1c, R6 ;  /* 0x0000001c03027825 */ /* 0x000fc800078e0006 */
[----:B------:R-:W-:Y:S01]  /*17fb0*/  FMUL R39, R39, UR23 ;  /* 0x0000001727277c20 */ /* 0x000fe20008400000 */
[----:B------:R-:W-:Y:S01]  /*17fc0*/  FMUL R15, R40, UR23 ;  /* 0x00000017280f7c20 */ /* 0x000fe20008400000 */
[----:B------:R0:W-:Y:S01]  /*17fd0*/  @P2 STG.E desc[UR18][R10.64+0x220], R9 ;  /* 0x000220090a002986 */ /* 0x0001e2000c101912 */
[----:B--2---:R-:W-:Y:S01]  /*17fe0*/  IADD3 R4, P2, R6, UR9, RZ ;  /* 0x0000000906047c10 */ /* 0x004fe2000ff5e0ff */
[----:B------:R-:W-:Y:S01]  /*17ff0*/  IMAD.MOV.U32 R12, RZ, RZ, R2 ;  /* 0x000000ffff0c7224 */ /* 0x000fe200078e0002 */
[----:B---3--:R-:W-:Y:S01]  /*18000*/  IADD3 R13, R3, UR8, RZ ;  /* 0x00000008030d7c10 */ /* 0x008fe2000fffe0ff */
[----:B------:R2:W-:Y:S01]  /*18010*/  @P6 STG.E desc[UR18][R6.64+0x220], R39 ;  /* 0x0002202706006986 */ /* 0x0005e2000c101912 */
[C---:B------:R-:W-:Y:S02]  /*18020*/  ISETP.GT.AND P6, PT, R0.reuse, 0x21, P3 ;  /* 0x000000210000780c */ /* 0x040fe40001fc4270 */
[----:B------:R-:W-:Y:S02]  /*18030*/  IADD3.X R5, R7, UR29, RZ, P2, !PT ;  /* 0x0000001d07057c10 */ /* 0x000fe400097fe4ff */
[C---:B------:R-:W-:Y:S01]  /*18040*/  ISETP.GT.AND P5, PT, R0.reuse, 0x20, P1 ;  /* 0x000000200000780c */ /* 0x040fe20000fa4270 */
[----:B------:R3:W-:Y:S01]  /*18050*/  @P0 STG.E desc[UR18][R12.64+0x200], R15 ;  /* 0x0002000f0c000986 */ /* 0x0007e2000c101912 */
[----:B------:R-:W-:-:S02]  /*18060*/  ISETP.GT.AND P2, PT, R0, 0x21, P1 ;  /* 0x000000210000780c */ /* 0x000fc40000f44270 */
[----:B------:R-:W-:Y:S01]  /*18070*/  ISETP.GT.AND P0, PT, R0, 0x28, P3 ;  /* 0x000000280000780c */ /* 0x000fe20001f04270 */
[----:B0-----:R-:W-:-:S04]  /*18080*/  IMAD.WIDE.U32 R8, R17, 0x1c, R4 ;  /* 0x0000001c11087825 */ /* 0x001fc800078e0004 */
[----:B------:R-:W-:Y:S01]  /*18090*/  FMUL R41, R41, UR23 ;  /* 0x0000001729297c20 */ /* 0x000fe20008400000 */
[----:B--2---:R-:W-:Y:S01]  /*180a0*/  FMUL R7, R42, UR23 ;  /* 0x000000172a077c20 */ /* 0x004fe20008400000 */
[----:B------:R-:W-:Y:S01]  /*180b0*/  FMUL R43, R43, UR23 ;  /* 0x000000172b2b7c20 */ /* 0x000fe20008400000 */
[----:B------:R-:W-:Y:S02]  /*180c0*/  VIADD R9, R9, UR8 ;  /* 0x0000000809097c36 */ /* 0x000fe40008000000 */
[----:B------:R-:W-:Y:S01]  /*180d0*/  FMUL R11, R44, UR23 ;  /* 0x000000172c0b7c20 */ /* 0x000fe20008400000 */
[----:B------:R-:W-:Y:S01]  /*180e0*/  @P6 STG.E desc[UR18][R4.64+0x200], R41 ;  /* 0x0002002904006986 */ /* 0x000fe2000c101912 */
[----:B------:R-:W-:-:S03]  /*180f0*/  IADD3 R2, P6, R4, UR9, RZ ;  /* 0x0000000904027c10 */ /* 0x000fc6000ffde0ff */
[----:B------:R0:W-:Y:S01]  /*18100*/  @P5 STG.E desc[UR18][R12.64+0x220], R7 ;  /* 0x000220070c005986 */ /* 0x0001e2000c101912 */
[----:B------:R-:W-:-:S03]  /*18110*/  ISETP.GT.AND P5, PT, R0, 0x28, P1 ;  /* 0x000000280000780c */ /* 0x000fc60000fa4270 */
[----:B------:R2:W-:Y:S01]  /*18120*/  @P2 STG.E desc[UR18][R4.64+0x220], R43 ;  /* 0x0002202b04002986 */ /* 0x0005e2000c101912 */
[----:B------:R-:W-:-:S03]  /*18130*/  ISETP.GT.AND P2, PT, R0, 0x29, P3 ;  /* 0x000000290000780c */ /* 0x000fc60001f44270 */
[----:B------:R4:W-:Y:S01]  /*18140*/  @P0 STG.E desc[UR18][R8.64+0x200], R11 ;  /* 0x0002000b08000986 */ /* 0x0009e2000c101912 */
[C---:B------:R-:W-:Y:S02]  /*18150*/  ISETP.GT.AND P0, PT, R0.reuse, 0x29, P1 ;  /* 0x000000290000780c */ /* 0x040fe40000f04270 */
[----:B------:R-:W-:Y:S02]  /*18160*/  IADD3.X R3, R5, UR29, RZ, P6, !PT ;  /* 0x0000001d05037c10 */ /* 0x000fe4000b7fe4ff */
[----:B---3--:R-:W-:Y:S02]  /*18170*/  MOV R15, UR28 ;  /* 0x0000001c000f7c02 */ /* 0x008fe40008000f00 */
[----:B------:R-:W-:Y:S01]  /*18180*/  ISETP.GT.AND P6, PT, R0, 0x30, P3 ;  /* 0x000000300000780c */ /* 0x000fe20001fc4270 */
[----:B------:R-:W-:Y:S01]  /*18190*/  FMUL R45, R45, UR23 ;  /* 0x000000172d2d7c20 */ /* 0x000fe20008400000 */
[----:B0-----:R-:W-:Y:S01]  /*181a0*/  FMUL R13, R46, UR23 ;  /* 0x000000172e0d7c20 */ /* 0x001fe20008400000 */
[----:B--2---:R-:W-:-:S04]  /*181b0*/  IMAD.WIDE.U32 R4, R15, 0x1c, R2 ;  /* 0x0000001c0f047825 */ /* 0x004fc800078e0002 */
[----:B------:R-:W-:Y:S01]  /*181c0*/  FMUL R47, R47, UR23 ;  /* 0x000000172f2f7c20 */ /* 0x000fe20008400000 */
[----:B------:R-:W-:Y:S01]  /*181d0*/  @P2 STG.E desc[UR18][R2.64+0x200], R45 ;  /* 0x0002002d02002986 */ /* 0x000fe2000c101912 */
[----:B----4-:R-:W-:Y:S02]  /*181e0*/  VIADD R11, R5, UR8 ;  /* 0x00000008050b7c36 */ /* 0x010fe40008000000 */
[----:B------:R-:W-:Y:S01]  /*181f0*/  FMUL R5, R48, UR23 ;  /* 0x0000001730057c20 */ /* 0x000fe20008400000 */
[----:B------:R-:W-:Y:S01]  /*18200*/  IMAD.MOV.U32 R10, RZ, RZ, R4 ;  /* 0x000000ffff0a7224 */ /* 0x000fe200078e0004 */
[----:B------:R0:W-:Y:S04]  /*18210*/  @P5 STG.E desc[UR18][R8.64+0x220], R13 ;  /* 0x0002200d08005986 */ /* 0x0001e8000c101912 */
[----:B------:R2:W-:Y:S01]  /*18220*/  @P0 STG.E desc[UR18][R2.64+0x220], R47 ;  /* 0x0002202f02000986 */ /* 0x0005e2000c101912 */
[----:B------:R-:W-:-:S02]  /*18230*/  ISETP.GT.AND P0, PT, R0, 0x31, P3 ;  /* 0x000000310000780c */ /* 0x000fc40001f04270 */
[----:B------:R-:W-:Y:S01]  /*18240*/  ISETP.GT.AND P2, PT, R0, 0x30, P1 ;  /* 0x000000300000780c */ /* 0x000fe20000f44270 */
[----:B------:R3:W-:Y:S01]  /*18250*/  @P6 STG.E desc[UR18][R10.64+0x200], R5 ;  /* 0x000200050a006986 */ /* 0x0007e2000c101912 */
[----:B------:R-:W-:Y:S02]  /*18260*/  IADD3 R6, P5, R2, UR9, RZ ;  /* 0x0000000902067c10 */ /* 0x000fe4000ffbe0ff */
[----:B------:R-:W-:Y:S01]  /*18270*/  ISETP.GT.AND P6, PT, R0, 0x31, P1 ;  /* 0x000000310000780c */ /* 0x000fe20000fc4270 */
[----:B------:R-:W-:Y:S01]  /*18280*/  FMUL R49, R49, UR23 ;  /* 0x0000001731317c20 */ /* 0x000fe20008400000 */
[----:B------:R-:W-:Y:S01]  /*18290*/  IADD3.X R7, R3, UR29, RZ, P5, !PT ;  /* 0x0000001d03077c10 */ /* 0x000fe2000affe4ff */
[----:B0-----:R-:W-:Y:S01]  /*182a0*/  FMUL R13, R50, UR23 ;  /* 0x00000017320d7c20 */ /* 0x001fe20008400000 */
[----:B------:R-:W-:Y:S01]  /*182b0*/  MOV R9, UR28 ;  /* 0x0000001c00097c02 */ /* 0x000fe20008000f00 */
[----:B------:R-:W-:Y:S01]  /*182c0*/  FMUL R51, R51, UR23 ;  /* 0x0000001733337c20 */ /* 0x000fe20008400000 */
[C---:B------:R-:W-:Y:S01]  /*182d0*/  ISETP.GT.AND P5, PT, R0.reuse, 0x38, P3 ;  /* 0x000000380000780c */ /* 0x040fe20001fa4270 */
[----:B------:R-:W-:Y:S01]  /*182e0*/  @P0 STG.E desc[UR18][R6.64+0x200], R49 ;  /* 0x0002003106000986 */ /* 0x000fe2000c101912 */
[----:B------:R-:W-:Y:S01]  /*182f0*/  ISETP.GT.AND P0, PT, R0, 0x39, P3 ;  /* 0x000000390000780c */ /* 0x000fe20001f04270 */
[----:B--2---:R-:W-:-:S02]  /*18300*/  IMAD.WIDE.U32 R2, R9, 0x1c, R6 ;  /* 0x0000001c09027825 */ /* 0x004fc400078e0006 */
[----:B------:R0:W-:Y:S02]  /*18310*/  @P2 STG.E desc[UR18][R10.64+0x220], R13 ;  /* 0x0002200d0a002986 */ /* 0x0001e4000c101912 */
[----:B------:R-:W-:Y:S01]  /*18320*/  FMUL R15, R52, UR23 ;  /* 0x00000017340f7c20 */ /* 0x000fe20008400000 */
[----:B------:R-:W-:Y:S01]  /*18330*/  VIADD R9, R3, UR8 ;  /* 0x0000000803097c36 */ /* 0x000fe20008000000 */
[----:B------:R2:W-:Y:S01]  /*18340*/  @P6 STG.E desc[UR18][R6.64+0x220], R51 ;  /* 0x0002203306006986 */ /* 0x0005e2000c101912 */
[----:B------:R-:W-:Y:S01]  /*18350*/  IADD3 R4, P6, R6, UR9, RZ ;  /* 0x0000000906047c10 */ /* 0x000fe2000ffde0ff */
[----:B------:R-:W-:Y:S01]  /*18360*/  IMAD.MOV.U32 R8, RZ, RZ, R2 ;  /* 0x000000ffff087224 */ /* 0x000fe200078e0002 */
[C---:B------:R-:W-:Y:S01]  /*18370*/  ISETP.GT.AND P2, PT, R0.reuse, 0x38, P1 ;  /* 0x000000380000780c */ /* 0x040fe20000f44270 */
[----:B------:R-:W-:Y:S01]  /*18380*/  FMUL R53, R53, UR23 ;  /* 0x0000001735357c20 */ /* 0x000fe20008400000 */
[----:B---3--:R-:W-:Y:S02]  /*18390*/  IADD3.X R5, R7, UR29, RZ, P6, !PT ;  /* 0x0000001d07057c10 */ /* 0x008fe4000b7fe4ff */
[----:B------:R3:W-:Y:S01]  /*183a0*/  @P5 STG.E desc[UR18][R8.64+0x200], R15 ;  /* 0x0002000f08005986 */ /* 0x0007e2000c101912 */
[----:B------:R-:W-:-:S02]  /*183b0*/  ISETP.GT.AND P5, PT, R0, 0x39, P1 ;  /* 0x000000390000780c */ /* 0x000fc40000fa4270 */
[----:B------:R-:W-:Y:S01]  /*183c0*/  MOV R3, UR28 ;  /* 0x0000001c00037c02 */ /* 0x000fe20008000f00 */
[----:B------:R-:W-:Y:S01]  /*183d0*/  @P0 STG.E desc[UR18][R4.64+0x200], R53 ;  /* 0x0002003504000986 */ /* 0x000fe2000c101912 */
[----:B------:R-:W-:Y:S01]  /*183e0*/  ISETP.GT.AND P0, PT, R0, 0x40, P3 ;  /* 0x000000400000780c */ /* 0x000fe20001f04270 */
[----:B0-----:R-:W-:Y:S01]  /*183f0*/  FMUL R13, R54, UR23 ;  /* 0x00000017360d7c20 */ /* 0x001fe20008400000 */
[----:B------:R-:W-:Y:S01]  /*18400*/  FMUL R55, R55, UR23 ;  /* 0x0000001737377c20 */ /* 0x000fe20008400000 */
[----:B------:R-:W-:-:S03]  /*18410*/  IMAD.WIDE.U32 R2, R3, 0x1c, R4 ;  /* 0x0000001c03027825 */ /* 0x000fc600078e0004 */
[----:B------:R0:W-:Y:S01]  /*18420*/  @P2 STG.E desc[UR18][R8.64+0x220], R13 ;  /* 0x0002200d08002986 */ /* 0x0001e2000c101912 */
[----:B--2---:R-:W-:Y:S01]  /*18430*/  IADD3 R6, P2, R4, UR9, RZ ;  /* 0x0000000904067c10 */ /* 0x004fe2000ff5e0ff */
[----:B---3--:R-:W-:Y:S01]  /*18440*/  FMUL R15, R56, UR23 ;  /* 0x00000017380f7c20 */ /* 0x008fe20008400000 */
[----:B------:R-:W-:Y:S02]  /*18450*/  VIADD R11, R3, UR8 ;  /* 0x00000008030b7c36 */ /* 0x000fe40008000000 */
[----:B------:R-:W-:Y:S01]  /*18460*/  IMAD.MOV.U32 R10, RZ, RZ, R2 ;  /* 0x000000ffff0a7224 */ /* 0x000fe200078e0002 */
        /* <DEDUP_REMOVED lines=11> */
[----:B------:R-:W-:Y:S01]  /*18520*/  FMUL R13, R60, UR23 ;  /* 0x000000173c0d7c20 */ /* 0x000fe20008400000 */
[----:B------:R-:W-:Y:S01]  /*18530*/  IADD3 R9, R9, UR8, RZ ;  /* 0x0000000809097c10 */ /* 0x000fe2000fffe0ff */
        /* <DEDUP_REMOVED lines=9> */
[----:B------:R-:W-:Y:S01]  /*185d0*/  ISETP.GT.AND P6, PT, R0, 0x50, P3 ;  /* 0x000000500000780c */ /* 0x000fe20001fc4270 */
[----:B------:R-:W-:Y:S01]  /*185e0*/  FMUL R61, R61, UR23 ;  /* 0x000000173d3d7c20 */ /* 0x000fe20008400000 */
[----:B---3--:R-:W-:Y:S01]  /*185f0*/  FMUL R15, R62, UR23 ;  /* 0x000000173e0f7c20 */ /* 0x008fe20008400000 */
[----:B0-----:R-:W-:-:S04]  /*18600*/  IMAD.WIDE.U32 R4, R17, 0x1c, R2 ;  /* 0x0000001c11047825 */ /* 0x001fc800078e0002 */
[----:B------:R-:W-:Y:S01]  /*18610*/  FMUL R63, R63, UR23 ;  /* 0x000000173f3f7c20 */ /* 0x000fe20008400000 */
[----:B------:R-:W-:Y:S01]  /*18620*/  @P2 STG.E desc[UR18][R2.64+0x200], R61 ;  /* 0x0002003d02002986 */ /* 0x000fe2000c101912 */
[----:B------:R-:W-:Y:S02]  /*18630*/  VIADD R11, R5, UR8 ;  /* 0x00000008050b7c36 */ /* 0x000fe40008000000 */
[----:B------:R-:W-:Y:S01]  /*18640*/  FMUL R5, R64, UR23 ;  /* 0x0000001740057c20 */ /* 0x000fe20008400000 */
[----:B------:R-:W-:Y:S01]  /*18650*/  IMAD.MOV.U32 R10, RZ, RZ, R4 ;  /* 0x000000ffff0a7224 */ /* 0x000fe200078e0004 */
[----:B------:R0:W-:Y:S04]  /*18660*/  @P5 STG.E desc[UR18][R8.64+0x220], R15 ;  /* 0x0002200f08005986 */ /* 0x0001e8000c101912 */
[----:B------:R3:W-:Y:S01]  /*18670*/  @P0 STG.E desc[UR18][R2.64+0x220], R63 ;  /* 0x0002203f02000986 */ /* 0x0007e2000c101912 */
[----:B------:R-:W-:-:S02]  /*18680*/  ISETP.GT.AND P0, PT, R0, 0x51, P3 ;  /* 0x000000510000780c */ /* 0x000fc40001f04270 */
[----:B------:R-:W-:Y:S01]  /*18690*/  ISETP.GT.AND P2, PT, R0, 0x50, P1 ;  /* 0x000000500000780c */ /* 0x000fe20000f44270 */
[----:B------:R5:W-:Y:S01]  /*186a0*/  @P6 STG.E desc[UR18][R10.64+0x200], R5 ;  /* 0x000200050a006986 */ /* 0x000be2000c101912 */
[----:B--2---:R-:W-:Y:S02]  /*186b0*/  IADD3 R6, P5, R2, UR9, RZ ;  /* 0x0000000902067c10 */ /* 0x004fe4000ffbe0ff */
[----:B------:R-:W-:Y:S01]  /*186c0*/  ISETP.GT.AND P6, PT, R0, 0x51, P1 ;  /* 0x000000510000780c */ /* 0x000fe20000fc4270 */
[----:B------:R-:W-:Y:S01]  /*186d0*/  FMUL R65, R65, UR23 ;  /* 0x0000001741417c20 */ /* 0x000fe20008400000 */
[----:B------:R-:W-:Y:S01]  /*186e0*/  IADD3.X R7, R3, UR29, RZ, P5, !PT ;  /* 0x0000001d03077c10 */ /* 0x000fe2000affe4ff */
[----:B----4-:R-:W-:Y:S01]  /*186f0*/  FMUL R13, R66, UR23 ;  /* 0x00000017420d7c20 */ /* 0x010fe20008400000 */
[----:B0-----:R-:W-:Y:S01]  /*18700*/  MOV R9, UR28 ;  /* 0x0000001c00097c02 */ /* 0x001fe20008000f00 */
[----:B------:R-:W-:Y:S01]  /*18710*/  FMUL R67, R67, UR23 ;  /* 0x0000001743437c20 */ /* 0x000fe20008400000 */
[C---:B------:R-:W-:Y:S01]  /*18720*/  ISETP.GT.AND P5, PT, R0.reuse, 0x58, P3 ;  /* 0x000000580000780c */ /* 0x040fe20001fa4270 */
[----:B------:R-:W-:Y:S01]  /*18730*/  @P0 STG.E desc[UR18][R6.64+0x200], R65 ;  /* 0x0002004106000986 */ /* 0x000fe2000c101912 */
[----:B------:R-:W-:Y:S01]  /*18740*/  ISETP.GT.AND P0, PT, R0, 0x59, P3 ;  /* 0x000000590000780c */ /* 0x000fe20001f04270 */
[----:B---3--:R-:W-:-:S02]  /*18750*/  IMAD.WIDE.U32 R2, R9, 0x1c, R6 ;  /* 0x0000001c09027825 */ /* 0x008fc400078e0006 */
        /* <DEDUP_REMOVED lines=8> */
[----:B-----5:R-:W-:Y:S02]  /*187e0*/  IADD3.X R5, R7, UR29, RZ, P6, !PT ;  /* 0x0000001d07057c10 */ /* 0x020fe4000b7fe4ff */
        /* <DEDUP_REMOVED lines=239> */
[----:B------:R-:W-:Y:S01]  /*196e0*/  @P0 STG.E desc[UR18][R8.64+0x200], R13 ;  /* 0x0002000d08000986 */ /* 0x000fe2000c101912 */
        /* <DEDUP_REMOVED lines=17> */
[C---:B------:R-:W-:Y:S01]  /*19800*/  ISETP.GT.AND P6, PT, R0.reuse, 0xd1, P1 ;  /* 0x000000d10000780c */ /* 0x040fe20000fc4270 */
[----:B------:R-:W-:Y:S01]  /*19810*/  FMUL R129, R129, UR23 ;  /* 0x0000001781817c20 */ /* 0x000fe20008400000 */
[----:B------:R-:W-:Y:S02]  /*19820*/  IADD3.X R7, R3, UR29, RZ, P5, !PT ;  /* 0x0000001d03077c10 */ /* 0x000fe4000affe4ff */
[----:B0-----:R-:W-:Y:S02]  /*19830*/  MOV R9, UR28 ;  /* 0x0000001c00097c02 */ /* 0x001fe40008000f00 */
[----:B------:R-:W-:Y:S01]  /*19840*/  ISETP.GT.AND P5, PT, R0, 0xd8, P3 ;  /* 0x000000d80000780c */ /* 0x000fe20001fa4270 */
[----:B------:R-:W-:Y:S01]  /*19850*/  FMUL R13, R130, UR23 ;  /* 0x00000017820d7c20 */ /* 0x000fe20008400000 */
[----:B------:R-:W-:Y:S01]  /*19860*/  FMUL R131, R131, UR23 ;  /* 0x0000001783837c20 */ /* 0x000fe20008400000 */
[----:B---3--:R-:W-:Y:S01]  /*19870*/  IMAD.WIDE.U32 R2, R9, 0x1c, R6 ;  /* 0x0000001c09027825 */ /* 0x008fe200078e0006 */
[----:B------:R-:W-:Y:S01]  /*19880*/  @P0 STG.E desc[UR18][R6.64+0x200], R129 ;  /* 0x0002008106000986 */ /* 0x000fe2000c101912 */
[----:B------:R-:W-:-:S02]  /*19890*/  ISETP.GT.AND P0, PT, R0, 0xd9, P3 ;  /* 0x000000d90000780c */ /* 0x000fc40001f04270 */
[----:B------:R-:W-:Y:S01]  /*198a0*/  FMUL R15, R132, UR23 ;  /* 0x00000017840f7c20 */ /* 0x000fe20008400000 */
[----:B------:R-:W-:Y:S01]  /*198b0*/  VIADD R9, R3, UR8 ;  /* 0x0000000803097c36 */ /* 0x000fe20008000000 */
[----:B------:R0:W-:Y:S01]  /*198c0*/  @P2 STG.E desc[UR18][R10.64+0x220], R13 ;  /* 0x0002200d0a002986 */ /* 0x0001e2000c101912 */
[----:B------:R-:W-:Y:S01]  /*198d0*/  IMAD.MOV.U32 R8, RZ, RZ, R2 ;  /* 0x000000ffff087224 */ /* 0x000fe200078e0002 */
[----:B------:R-:W-:Y:S02]  /*198e0*/  ISETP.GT.AND P2, PT, R0, 0xd8, P1 ;  /* 0x000000d80000780c */ /* 0x000fe40000f44270 */
[----:B------:R2:W-:Y:S01]  /*198f0*/  @P6 STG.E desc[UR18][R6.64+0x220], R131 ;  /* 0x0002208306006986 */ /* 0x0005e2000c101912 */
[----:B------:R-:W-:Y:S01]  /*19900*/  IADD3 R4, P6, R6, UR9, RZ ;  /* 0x0000000906047c10 */ /* 0x000fe2000ffde0ff */
[----:B------:R-:W-:Y:S02]  /*19910*/  FMUL R133, R133, UR23 ;  /* 0x0000001785857c20 */ /* 0x000fe40008400000 */
[----:B------:R3:W-:Y:S01]  /*19920*/  @P5 STG.E desc[UR18][R8.64+0x200], R15 ;  /* 0x0002000f08005986 */ /* 0x0007e2000c101912 */
[----:B----4-:R-:W-:-:S02]  /*19930*/  IADD3.X R5, R7, UR29, RZ, P6, !PT ;  /* 0x0000001d07057c10 */ /* 0x010fc4000b7fe4ff */
[----:B------:R-:W-:Y:S01]  /*19940*/  ISETP.GT.AND P5, PT, R0, 0xd9, P1 ;  /* 0x000000d90000780c */ /* 0x000fe20000fa4270 */
[----:B0-----:R-:W-:Y:S01]  /*19950*/  FMUL R13, R134, UR23 ;  /* 0x00000017860d7c20 */ /* 0x001fe20008400000 */
[----:B------:R-:W-:Y:S01]  /*19960*/  MOV R3, UR28 ;  /* 0x0000001c00037c02 */ /* 0x000fe20008000f00 */
[----:B------:R-:W-:Y:S01]  /*19970*/  @P0 STG.E desc[UR18][R4.64+0x200], R133 ;  /* 0x0002008504000986 */ /* 0x000fe2000c101912 */
[----:B------:R-:W-:Y:S01]  /*19980*/  ISETP.GT.AND P0, PT, R0, 0xe0, P3 ;  /* 0x000000e00000780c */ /* 0x000fe20001f04270 */
[----:B------:R-:W-:Y:S02]  /*19990*/  FMUL R135, R135, UR23 ;  /* 0x0000001787877c20 */ /* 0x000fe40008400000 */
[----:B------:R0:W-:Y:S01]  /*199a0*/  @P2 STG.E desc[UR18][R8.64+0x220], R13 ;  /* 0x0002200d08002986 */ /* 0x0001e2000c101912 */
[----:B------:R-:W-:Y:S01]  /*199b0*/  IMAD.WIDE.U32 R2, R3, 0x1c, R4 ;  /* 0x0000001c03027825 */ /* 0x000fe200078e0004 */
[----:B--2---:R-:W-:-:S03]  /*199c0*/  IADD3 R6, P2, R4, UR9, RZ ;  /* 0x0000000904067c10 */ /* 0x004fc6000ff5e0ff */
[----:B---3--:R-:W-:Y:S01]  /*199d0*/  FMUL R15, R136, UR23 ;  /* 0x00000017880f7c20 */ /* 0x008fe20008400000 */
[C---:B------:R-:W-:Y:S01]  /*199e0*/  ISETP.GT.AND P6, PT, R0.reuse, 0xe1, P3 ;  /* 0x000000e10000780c */ /* 0x040fe20001fc4270 */
[----:B------:R-:W-:Y:S01]  /*199f0*/  VIADD R11, R3, UR8 ;  /* 0x00000008030b7c36 */ /* 0x000fe20008000000 */
[----:B------:R2:W-:Y:S01]  /*19a00*/  @P5 STG.E desc[UR18][R4.64+0x220], R135 ;  /* 0x0002208704005986 */ /* 0x0005e2000c101912 */
[----:B------:R-:W-:Y:S01]  /*19a10*/  IMAD.MOV.U32 R10, RZ, RZ, R2 ;  /* 0x000000ffff0a7224 */ /* 0x000fe200078e0002 */
[----:B------:R-:W-:Y:S02]  /*19a20*/  IADD3.X R7, R5, UR29, RZ, P2, !PT ;  /* 0x0000001d05077c10 */ /* 0x000fe400097fe4ff */
[C---:B------:R-:W-:Y:S02]  /*19a30*/  ISETP.GT.AND P5, PT, R0.reuse, 0xe0, P1 ;  /* 0x000000e00000780c */ /* 0x040fe40000fa4270 */
[C---:B------:R-:W-:Y:S01]  /*19a40*/  ISETP.GT.AND P2, PT, R0.reuse, 0xe1, P1 ;  /* 0x000000e10000780c */ /* 0x040fe20000f44270 */
[----:B------:R3:W-:Y:S01]  /*19a50*/  @P0 STG.E desc[UR18][R10.64+0x200], R15 ;  /* 0x0002000f0a000986 */ /* 0x0007e2000c101912 */
[----:B------:R-:W-:Y:S01]  /*19a60*/  ISETP.GT.AND P0, PT, R0, 0xe8, P3 ;  /* 0x000000e80000780c */ /* 0x000fe20001f04270 */
[----:B------:R-:W-:Y:S01]  /*19a70*/  FMUL R137, R137, UR23 ;  /* 0x0000001789897c20 */ /* 0x000fe20008400000 */
[----:B0-----:R-:W-:-:S04]  /*19a80*/  IMAD.WIDE.U32 R8, R17, 0x1c, R6 ;  /* 0x0000001c11087825 */ /* 0x001fc800078e0006 */
[----:B------:R-:W-:Y:S01]  /*19a90*/  FMUL R139, R139, UR23 ;  /* 0x000000178b8b7c20 */ /* 0x000fe20008400000 */
[----:B--2---:R-:W-:Y:S01]  /*19aa0*/  FMUL R5, R138, UR23 ;  /* 0x000000178a057c20 */ /* 0x004fe20008400000 */
[----:B------:R-:W-:Y:S01]  /*19ab0*/  FMUL R13, R140, UR23 ;  /* 0x000000178c0d7c20 */ /* 0x000fe20008400000 */
[----:B------:R-:W-:Y:S01]  /*19ac0*/  @P6 STG.E desc[UR18][R6.64+0x200], R137 ;  /* 0x0002008906006986 */ /* 0x000fe2000c101912 */
[----:B------:R-:W-:-:S03]  /*19ad0*/  IADD3 R9, R9, UR8, RZ ;  /* 0x0000000809097c10 */ /* 0x000fc6000fffe0ff */
[----:B------:R-:W-:Y:S01]  /*19ae0*/  @P5 STG.E desc[UR18][R10.64+0x220], R5 ;  /* 0x000220050a005986 */ /* 0x000fe2000c101912 */
[----:B------:R-:W-:-:S03]  /*19af0*/  ISETP.GT.AND P5, PT, R0, 0xe8, P1 ;  /* 0x000000e80000780c */ /* 0x000fc60000fa4270 */
[----:B------:R0:W-:Y:S01]  /*19b00*/  @P2 STG.E desc[UR18][R6.64+0x220], R139 ;  /* 0x0002208b06002986 */ /* 0x0001e2000c101912 */
[----:B------:R-:W-:-:S03]  /*19b10*/  ISETP.GT.AND P2, PT, R0, 0xe9, P3 ;  /* 0x000000e90000780c */ /* 0x000fc60001f44270 */
[----:B------:R2:W-:Y:S01]  /*19b20*/  @P0 STG.E desc[UR18][R8.64+0x200], R13 ;  /* 0x0002000d08000986 */ /* 0x0005e2000c101912 */
[----:B------:R-:W-:Y:S01]  /*19b30*/  IADD3 R2, P0, R6, UR9, RZ ;  /* 0x0000000906027c10 */ /* 0x000fe2000ff1e0ff */
[----:B------:R-:W-:Y:S01]  /*19b40*/  FMUL R141, R141, UR23 ;  /* 0x000000178d8d7c20 */ /* 0x000fe20008400000 */
[----:B---3--:R-:W-:Y:S02]  /*19b50*/  FMUL R15, R142, UR23 ;  /* 0x000000178e0f7c20 */ /* 0x008fe40008400000 */
[----:B------:R-:W-:Y:S02]  /*19b60*/  IADD3.X R3, R7, UR29, RZ, P0, !PT ;  /* 0x0000001d07037c10 */ /* 0x000fe400087fe4ff */
[C---:B------:R-:W-:Y:S02]  /*19b70*/  ISETP.GT.AND P6, PT, R0.reuse, 0xe9, P1 ;  /* 0x000000e90000780c */ /* 0x040fe40000fc4270 */
[C---:B------:R-:W-:Y:S01]  /*19b80*/  ISETP.GT.AND P0, PT, R0.reuse, 0xf0, P3 ;  /* 0x000000f00000780c */ /* 0x040fe20001f04270 */
[----:B------:R-:W-:Y:S01]  /*19b90*/  @P2 STG.E desc[UR18][R2.64+0x200], R141 ;  /* 0x0002008d02002986 */ /* 0x000fe2000c101912 */
[----:B------:R-:W-:-:S03]  /*19ba0*/  ISETP.GT.AND P2, PT, R0, 0xf1, P3 ;  /* 0x000000f10000780c */ /* 0x000fc60001f44270 */
[----:B------:R-:W-:Y:S01]  /*19bb0*/  @P5 STG.E desc[UR18][R8.64+0x220], R15 ;  /* 0x0002200f08005986 */ /* 0x000fe2000c101912 */
[----:B0-----:R-:W-:Y:S01]  /*19bc0*/  IADD3 R6, P5, R2, UR9, RZ ;  /* 0x0000000902067c10 */ /* 0x001fe2000ffbe0ff */
[----:B------:R-:W-:-:S04]  /*19bd0*/  IMAD.WIDE.U32 R4, R17, 0x1c, R2 ;  /* 0x0000001c11047825 */ /* 0x000fc800078e0002 */
[----:B------:R-:W-:Y:S01]  /*19be0*/  FMUL R143, R143, UR23 ;  /* 0x000000178f8f7c20 */ /* 0x000fe20008400000 */
[----:B------:R-:W-:Y:S01]  /*19bf0*/  IADD3.X R7, R3, UR29, RZ, P5, !PT ;  /* 0x0000001d03077c10 */ /* 0x000fe2000affe4ff */
[----:B------:R-:W-:Y:S01]  /*19c00*/  VIADD R5, R5, UR8 ;  /* 0x0000000805057c36 */ /* 0x000fe20008000000 */
[----:B------:R-:W-:Y:S01]  /*19c10*/  ISETP.GT.AND P5, PT, R0, 0xf0, P1 ;  /* 0x000000f00000780c */ /* 0x000fe20000fa4270 */
[----:B------:R-:W-:Y:S01]  /*19c20*/  FMUL R11, R144, UR23 ;  /* 0x00000017900b7c20 */ /* 0x000fe20008400000 */
[----:B------:R-:W-:Y:S01]  /*19c30*/  FMUL R145, R145, UR23 ;  /* 0x0000001791917c20 */ /* 0x000fe20008400000 */
[----:B------:R0:W-:Y:S01]  /*19c40*/  @P6 STG.E desc[UR18][R2.64+0x220], R143 ;  /* 0x0002208f02006986 */ /* 0x0001e2000c101912 */
[----:B--2---:R-:W-:-:S03]  /*19c50*/  FMUL R13, R146, UR23 ;  /* 0x00000017920d7c20 */ /* 0x004fc60008400000 */
[----:B------:R2:W-:Y:S01]  /*19c60*/  @P0 STG.E desc[UR18][R4.64+0x200], R11 ;  /* 0x0002000b04000986 */ /* 0x0005e2000c101912 */
[----:B------:R-:W-:-:S03]  /*19c70*/  ISETP.GT.AND P0, PT, R0, 0xf8, P3 ;  /* 0x000000f80000780c */ /* 0x000fc60001f04270 */
[----:B------:R3:W-:Y:S01]  /*19c80*/  @P2 STG.E desc[UR18][R6.64+0x200], R145 ;  /* 0x0002009106002986 */ /* 0x0007e2000c101912 */
[C---:B------:R-:W-:Y:S02]  /*19c90*/  ISETP.GT.AND P2, PT, R0.reuse, 0xf1, P1 ;  /* 0x000000f10000780c */ /* 0x040fe40000f44270 */
[C---:B------:R-:W-:Y:S02]  /*19ca0*/  ISETP.GT.AND P3, PT, R0.reuse, 0xf9, P3 ;  /* 0x000000f90000780c */ /* 0x040fe40001f64270 */
[C---:B------:R-:W-:Y:S01]  /*19cb0*/  ISETP.GT.AND P6, PT, R0.reuse, 0xf8, P1 ;  /* 0x000000f80000780c */ /* 0x040fe20000fc4270 */
[----:B0-----:R-:W-:Y:S01]  /*19cc0*/  IMAD.WIDE.U32 R2, R17, 0x1c, R6 ;  /* 0x0000001c11027825 */ /* 0x001fe200078e0006 */
[----:B------:R-:W-:Y:S01]  /*19cd0*/  ISETP.GT.AND P1, PT, R0, 0xf9, P1 ;  /* 0x000000f90000780c */ /* 0x000fe20000f24270 */
[----:B------:R3:W-:Y:S01]  /*19ce0*/  @P5 STG.E desc[UR18][R4.64+0x220], R13 ;  /* 0x0002200d04005986 */ /* 0x0007e2000c101912 */
[----:B------:R-:W-:Y:S01]  /*19cf0*/  IADD3 R8, P5, R6, UR9, RZ ;  /* 0x0000000906087c10 */ /* 0x000fe2000ffbe0ff */
[----:B------:R-:W-:Y:S01]  /*19d00*/  FMUL R147, R147, UR23 ;  /* 0x0000001793937c20 */ /* 0x000fe20008400000 */
[----:B--2---:R-:W-:Y:S01]  /*19d10*/  FMUL R11, R148, UR23 ;  /* 0x00000017940b7c20 */ /* 0x004fe20008400000 */
[----:B------:R-:W-:-:S02]  /*19d20*/  VIADD R3, R3, UR8 ;  /* 0x0000000803037c36 */ /* 0x000fc40008000000 */
[----:B------:R-:W-:Y:S01]  /*19d30*/  FMUL R149, R149, UR23 ;  /* 0x0000001795957c20 */ /* 0x000fe20008400000 */
[----:B------:R-:W-:Y:S01]  /*19d40*/  IADD3.X R9, R7, UR29, RZ, P5, !PT ;  /* 0x0000001d07097c10 */ /* 0x000fe2000affe4ff */
[----:B------:R-:W-:Y:S01]  /*19d50*/  FMUL R15, R150, UR23 ;  /* 0x00000017960f7c20 */ /* 0x000fe20008400000 */
[----:B------:R-:W-:Y:S01]  /*19d60*/  FMUL R151, R151, UR23 ;  /* 0x0000001797977c20 */ /* 0x000fe20008400000 */
[----:B------:R3:W-:Y:S04]  /*19d70*/  @P2 STG.E desc[UR18][R6.64+0x220], R147 ;  /* 0x0002209306002986 */ /* 0x0007e8000c101912 */
[----:B------:R3:W-:Y:S04]  /*19d80*/  @P0 STG.E desc[UR18][R2.64+0x200], R11 ;  /* 0x0002000b02000986 */ /* 0x0007e8000c101912 */
[----:B------:R3:W-:Y:S04]  /*19d90*/  @P3 STG.E desc[UR18][R8.64+0x200], R149 ;  /* 0x0002009508003986 */ /* 0x0007e8000c101912 */
[----:B------:R3:W-:Y:S04]  /*19da0*/  @P6 STG.E desc[UR18][R2.64+0x220], R15 ;  /* 0x0002200f02006986 */ /* 0x0007e8000c101912 */
[----:B------:R3:W-:Y:S02]  /*19db0*/  @P1 STG.E desc[UR18][R8.64+0x220], R151 ;  /* 0x0002209708001986 */ /* 0x0007e4000c101912 */
.L_x_405:
[----:B------:R-:W-:Y:S05]  /*19dc0*/  BSYNC B0 ;  /* 0x0000000000007941 */ /* 0x000fea0003800000 */
.L_x_21:
[----:B0-23--:R-:W2:Y:S04]  /*19dd0*/  LDL.LU R3, [R1+0x200] ;  /* 0x0002000001037983 */ /* 0x00dea80000300800 */
[----:B------:R-:W2:Y:S01]  /*19de0*/  LDL.LU R2, [R1+0x204] ;  /* 0x0002040001027983 */ /* 0x000ea20000300800 */
[----:B------:R-:W-:Y:S01]  /*19df0*/  ULDC UR8, c[0x0][0xc] ;  /* 0x0000030000087ab9 */ /* 0x000fe20000000800 */
[----:B------:R-:W-:Y:S01]  /*19e00*/  ULDC UR9, c[0x0][0x10] ;  /* 0x0000040000097ab9 */ /* 0x000fe20000000800 */
[----:B------:R-:W2:Y:S01]  /*19e10*/  LDC R5, c[0x0][0x14] ;  /* 0x00000500ff057b82 */ /* 0x000ea20000000800 */
[----:B------:R-:W-:Y:S01]  /*19e20*/  UIMAD.WIDE.U32 UR8, UR8, UR9, URZ ;  /* 0x00000009080872a5 */ /* 0x000fe2000f8e003f */
[----:B------:R-:W-:Y:S01]  /*19e30*/  PRMT R0, RZ, 0x7610, R0 ;  /* 0x00007610ff007816 */ /* 0x000fe20000000000 */
[----:B------:R-:W-:Y:S01]  /*19e40*/  UMOV UR13, 0xffffffff ;  /* 0xffffffff000d7882 */ /* 0x000fe20000000000 */
[----:B------:R-:W-:-:S03]  /*19e50*/  UMOV UR12, 0xffffffff ;  /* 0xffffffff000c7882 */ /* 0x000fc60000000000 */
[----:B--2---:R-:W-:-:S04]  /*19e60*/  IMAD.WIDE.U32 R2, R5, UR8, R2 ;  /* 0x0000000805027c25 */ /* 0x004fc8000f8e0002 */
[----:B------:R-:W-:Y:S01]  /*19e70*/  IMAD R5, R5, UR9, RZ ;  /* 0x0000000905057c24 */ /* 0x000fe2000f8e02ff */
[----:B------:R-:W-:Y:S01]  /*19e80*/  ULDC.64 UR8, c[0x0][0x750] ;  /* 0x0001d40000087ab9 */ /* 0x000fe20000000a00 */
[----:B------:R-:W-:Y:S01]  /*19e90*/  IMAD.MOV.U32 R11, RZ, RZ, R2 ;  /* 0x000000ffff0b7224 */ /* 0x000fe200078e0002 */
[----:B------:R-:W-:Y:S02]  /*19ea0*/  ISETP.GE.U32.AND P0, PT, R2, UR8, PT ;  /* 0x0000000802007c0c */ /* 0x000fe4000bf06070 */
[----:B------:R-:W-:Y:S01]  /*19eb0*/  IADD3 R13, R3, R5, RZ ;  /* 0x00000005030d7210 */ /* 0x000fe20007ffe0ff */
[----:B------:R-:W-:-:S03]  /*19ec0*/  IMAD.MOV.U32 R3, RZ, RZ, -0x1 ;  /* 0xffffffffff037424 */ /* 0x000fc600078e00ff */
[----:B------:R-:W-:Y:S01]  /*19ed0*/  ISETP.GE.U32.AND.EX P0, PT, R13, UR9, PT, P0 ;  /* 0x000000090d007c0c */ /* 0x000fe2000bf06100 */
[----:B------:R0:W-:Y:S04]  /*19ee0*/  STL [R1+0x200], R13 ;  /* 0x0002000d01007387 */ /* 0x0001e80000100800 */
[----:B------:R0:W-:Y:S08]  /*19ef0*/  STL [R1+0x204], R11 ;  /* 0x0002040b01007387 */ /* 0x0001f00000100800 */
[----:B------:R-:W-:Y:S05]  /*19f00*/  @P0 BRA `(.L_x_406) ;  /* 0x0000000400700947 */ /* 0x000fea0003800000 */
[----:B------:R-:W2:Y:S01]  /*19f10*/  S2R R8, SR_CTAID.X ;  /* 0x0000000000087919 */ /* 0x000ea20000002500 */
[----:B------:R-:W-:Y:S01]  /*19f20*/  ULDC.64 UR14, c[0x0][0x728] ;  /* 0x0001ca00000e7ab9 */ /* 0x000fe20000000a00 */
[----:B------:R-:W3:Y:S01]  /*19f30*/  LDC R9, c[0x0][0x144] ;  /* 0x00005100ff097b82 */ /* 0x000ee20000000800 */
[----:B------:R-:W-:Y:S01]  /*19f40*/  ULDC UR8, c[0x0][0x150] ;  /* 0x0000540000087ab9 */ /* 0x000fe20000000800 */
[----:B------:R-:W0:Y:S01]  /*19f50*/  S2R R12, SR_CTAID.Y ;  /* 0x00000000000c7919 */ /* 0x000e220000002600 */
[----:B------:R-:W-:Y:S01]  /*19f60*/  ISETP.NE.U32.AND P0, PT, RZ, UR14, PT ;  /* 0x0000000eff007c0c */ /* 0x000fe2000bf05070 */
[----:B------:R-:W-:Y:S01]  /*19f70*/  ULDC UR17, c[0x0][0x730] ;  /* 0x0001cc0000117ab9 */ /* 0x000fe20000000800 */
[----:B------:R-:W-:Y:S02]  /*19f80*/  R2UR UR12, R11 ;  /* 0x000000000b0c72ca */ /* 0x000fe400000e0000 */
[----:B------:R-:W-:Y:S01]  /*19f90*/  ISETP.NE.AND.EX P0, PT, RZ, UR15, PT, P0 ;  /* 0x0000000fff007c0c */ /* 0x000fe2000bf05300 */
[----:B------:R-:W0:Y:S01]  /*19fa0*/  LDC.64 R6, c[0x0][0x720] ;  /* 0x0001c800ff067b82 */ /* 0x000e220000000a00 */
[----:B------:R-:W-:-:S02]  /*19fb0*/  R2UR UR13, R13 ;  /* 0x000000000d0d72ca */ /* 0x000fc400000e0000 */
[----:B--2---:R-:W-:-:S05]  /*19fc0*/  I2FP.F32.U32 R0, R8 ;  /* 0x0000000800007245 */ /* 0x004fca0000201000 */
[----:B------:R-:W-:-:S06]  /*19fd0*/  FMUL R0, R0, UR8 ;  /* 0x0000000800007c20 */ /* 0x000fcc0008400000 */
[----:B------:R-:W2:Y:S01]  /*19fe0*/  F2I.U32.TRUNC.NTZ R0, R0 ;  /* 0x0000000000007305 */ /* 0x000ea2000020f000 */
        /* <DEDUP_REMOVED lines=13> */
.L_x_407:
[----:B------:R-:W-:Y:S01]  /*1a0c0*/  USHF.R.U64 UR12, UR12, UR17, UR13 ;  /* 0x000000110c0c7299 */ /* 0x000fe2000800120d */
[----:B-1----:R-:W1:Y:S01]  /*1a0d0*/  LDC.64 R22, c[0x0][0x740] ;  /* 0x0001d000ff167b82 */ /* 0x002e620000000a00 */
[----:B------:R-:W-:Y:S01]  /*1a0e0*/  USHF.R.U32.HI UR8, URZ, UR17, UR13 ;  /* 0x000000113f087299 */ /* 0x000fe2000801160d */
[----:B--2---:R-:W-:Y:S02]  /*1a0f0*/  IMAD.MOV R10, RZ, RZ, -R0 ;  /* 0x000000ffff0a7224 */ /* 0x004fe400078e0a00 */
[----:B------:R-:W-:Y:S01]  /*1a100*/  IMAD.MOV.U32 R2, RZ, RZ, R11 ;  /* 0x000000ffff027224 */ /* 0x000fe200078e000b */
[----:B------:R-:W-:Y:S01]  /*1a110*/  IADD3 R5, P0, RZ, -UR12, RZ ;  /* 0x8000000cff057c10 */ /* 0x000fe2000ff1e0ff */
[----:B---3--:R-:W-:Y:S02]  /*1a120*/  IMAD R18, R9, R10, R8 ;  /* 0x0000000a09127224 */ /* 0x008fe400078e0208 */
[----:B------:R-:W2:Y:S01]  /*1a130*/  LDC R4, c[0x0][0x718] ;  /* 0x0001c600ff047b82 */ /* 0x000ea20000000800 */
[----:B------:R-:W-:Y:S01]  /*1a140*/  IADD3.X R3, RZ, ~UR8, RZ, P0, !PT ;  /* 0x80000008ff037c10 */ /* 0x000fe200087fe4ff */
[----:B------:R-:W-:-:S04]  /*1a150*/  ULDC UR8, c[0x0][0x154] ;  /* 0x0000550000087ab9 */ /* 0x000fc80000000800 */
[-C--:B0-----:R-:W-:Y:S01]  /*1a160*/  IMAD R0, R3, R6.reuse, RZ ;  /* 0x0000000603007224 */ /* 0x081fe200078e02ff */
[----:B------:R-:W-:Y:S01]  /*1a170*/  MOV R3, R13 ;  /* 0x0000000d00037202 */ /* 0x000fe20000000f00 */
[----:B------:R-:W0:Y:S02]  /*1a180*/  LDC R14, c[0x0][0x708] ;  /* 0x0001c200ff0e7b82 */ /* 0x000e240000000800 */
[----:B------:R-:W-:-:S06]  /*1a190*/  IMAD.WIDE.U32 R2, R5, R6, R2 ;  /* 0x0000000605027225 */ /* 0x000fcc00078e0002 */
[----:B------:R-:W3:Y:S01]  /*1a1a0*/  LDC R20, c[0x0][0x758] ;  /* 0x0001d600ff147b82 */ /* 0x000ee20000000800 */
[----:B------:R-:W-:Y:S01]  /*1a1b0*/  IMAD R5, R5, R7, R0 ;  /* 0x0000000705057224 */ /* 0x000fe200078e0200 */
[----:B------:R-:W-:Y:S02]  /*1a1c0*/  I2FP.F32.U32 R0, R12 ;  /* 0x0000000c00007245 */ /* 0x000fe40000201000 */
[----:B-1----:R-:W-:Y:S01]  /*1a1d0*/  ISETP.NE.U32.AND P0, PT, R22, RZ, PT ;  /* 0x000000ff1600720c */ /* 0x002fe20003f05070 */
[----:B------:R-:W-:Y:S01]  /*1a1e0*/  IMAD.IADD R3, R3, 0x1, R5 ;  /* 0x0000000103037824 */ /* 0x000fe200078e0205 */
[----:B------:R-:W-:Y:S01]  /*1a1f0*/  MOV R7, 0x1 ;  /* 0x0000000100077802 */ /* 0x000fe20000000f00 */
[----:B------:R-:W-:Y:S01]  /*1a200*/  FMUL R0, R0, UR8 ;  /* 0x0000000800007c20 */ /* 0x000fe20008400000 */
[----:B------:R-:W1:Y:S01]  /*1a210*/  LDC R15, c[0x0][0x148] ;  /* 0x00005200ff0f7b82 */ /* 0x000e620000000800 */
[----:B------:R-:W-:Y:S01]  /*1a220*/  ISETP.NE.AND.EX P0, PT, R23, RZ, PT, P0 ;  /* 0x000000ff1700720c */ /* 0x000fe20003f05300 */
[----:B------:R-:W-:Y:S01]  /*1a230*/  IMAD.MOV.U32 R5, RZ, RZ, -0x1 ;  /* 0xffffffffff057424 */ /* 0x000fe200078e00ff */
[-CC-:B--2---:R-:W-:Y:S01]  /*1a240*/  SHF.R.U64 R10, R2, R4.reuse, R3.reuse ;  /* 0x00000004020a7219 */ /* 0x184fe20000001203 */
[----:B------:R2:W1:Y:S01]  /*1a250*/  F2I.U32.TRUNC.NTZ R13, R0 ;  /* 0x00000000000d7305 */ /* 0x000462000020f000 */
[----:B------:R-:W-:-:S03]  /*1a260*/  SHF.R.U32.HI R3, RZ, R4, R3 ;  /* 0x00000004ff037219 */ /* 0x000fc60000011603 */
[----:B------:R-:W1:Y:S01]  /*1a270*/  LDC R16, c[0x0][0x700] ;  /* 0x0001c000ff107b82 */ /* 0x000e620000000800 */
[-CC-:B0-----:R-:W-:Y:S02]  /*1a280*/  SHF.R.U64 R8, R10, R14.reuse, R3.reuse ;  /* 0x0000000e0a087219 */ /* 0x181fe40000001203 */
[----:B------:R-:W-:-:S05]  /*1a290*/  SHF.R.U32.HI R3, RZ, R14, R3 ;  /* 0x0000000eff037219 */ /* 0x000fca0000011603 */
[----:B------:R-:W0:Y:S01]  /*1a2a0*/  LDC R19, c[0x0][0x748] ;  /* 0x0001d200ff137b82 */ /* 0x000e220000000800 */
[-CC-:B---3--:R-:W-:Y:S02]  /*1a2b0*/  SHF.R.U64 R11, R8, R20.reuse, R3.reuse ;  /* 0x00000014080b7219 */ /* 0x188fe40000001203 */
[-C--:B------:R-:W-:Y:S02]  /*1a2c0*/  SHF.L.U32 R5, R5, R20.reuse, RZ ;  /* 0x0000001405057219 */ /* 0x080fe400000006ff */
[-C--:B------:R-:W-:Y:S01]  /*1a2d0*/  SHF.R.U32.HI R3, RZ, R20.reuse, R3 ;  /* 0x00000014ff037219 */ /* 0x080fe20000011603 */
[----:B------:R-:W-:Y:S01]  /*1a2e0*/  IMAD.MOV.U32 R2, RZ, RZ, R11 ;  /* 0x000000ffff027224 */ /* 0x000fe200078e000b */
[----:B------:R-:W-:Y:S01]  /*1a2f0*/  SHF.L.U32 R20, R7, R20, RZ ;  /* 0x0000001407147219 */ /* 0x000fe200000006ff */
[----:B------:R-:W3:Y:S01]  /*1a300*/  LDC R21, c[0x0][0x738] ;  /* 0x0001ce00ff157b82 */ /* 0x000ee20000000800 */
[----:B------:R-:W-:-:S07]  /*1a310*/  LOP3.LUT R17, RZ, R5, RZ, 0x33, !PT ;  /* 0x00000005ff117212 */ /* 0x000fce00078e33ff */
[----:B----4-:R-:W4:Y:S01]  /*1a320*/  LDC R24, c[0x0][0x710] ;  /* 0x0001c400ff187b82 */ /* 0x010f220000000800 */
[----:B--2---:R-:W-:Y:S05]  /*1a330*/  @!P0 BRA `(.L_x_408) ;  /* 0x0000000000288947 */ /* 0x004fea0003800000 */
[----:B------:R-:W2:Y:S02]  /*1a340*/  LDC R0, c[0x0][0x74c] ;  /* 0x0001d300ff007b82 */ /* 0x000ea40000000800 */
[----:B--2---:R-:W-:-:S05]  /*1a350*/  IADD3 R7, P0, R11, R0, RZ ;  /* 0x000000000b077210 */ /* 0x004fca0007f1e0ff */
[----:B------:R-:W-:-:S04]  /*1a360*/  IMAD.X R9, RZ, RZ, R3, P0 ;  /* 0x000000ffff097224 */ /* 0x000fc800000e0603 */
[----:B------:R-:W-:-:S04]  /*1a370*/  IMAD.WIDE.U32 R2, R9, R22, RZ ;  /* 0x0000001609027225 */ /* 0x000fc800078e00ff */
[----:B------:R-:W-:-:S04]  /*1a380*/  IMAD.WIDE.U32 R4, P0, R7, R23, R2 ;  /* 0x0000001707047225 */ /* 0x000fc80007800002 */
[----:B------:R-:W-:Y:S01]  /*1a390*/  IMAD.WIDE.U32 R2, R7, R22, RZ ;  /* 0x0000001607027225 */ /* 0x000fe200078e00ff */
[----:B------:R-:W-:-:S03]  /*1a3a0*/  IADD3.X R7, RZ, RZ, RZ, P0, !PT ;  /* 0x000000ffff077210 */ /* 0x000fc600007fe4ff */
[----:B------:R-:W-:Y:S01]  /*1a3b0*/  IMAD.MOV.U32 R6, RZ, RZ, R5 ;  /* 0x000000ffff067224 */ /* 0x000fe200078e0005 */
[----:B------:R-:W-:-:S05]  /*1a3c0*/  IADD3 RZ, P0, R3, R4, RZ ;  /* 0x0000000403ff7210 */ /* 0x000fca0007f1e0ff */
[----:B------:R-:W-:-:S08]  /*1a3d0*/  IMAD.WIDE.U32.X R2, R9, R23, R6, P0 ;  /* 0x0000001709027225 */ /* 0x000fd000000e0406 */
.L_x_408:
[----:B0-----:R-:W-:Y:S01]  /*1a3e0*/  SHF.R.U64 R0, R2, R19, R3 ;  /* 0x0000001302007219 */ /* 0x001fe20000001203 */
[----:B-1----:R-:W-:Y:S01]  /*1a3f0*/  IMAD.MOV R13, RZ, RZ, -R13 ;  /* 0x000000ffff0d7224 */ /* 0x002fe200078e0a0d */
[----:B------:R-:W-:Y:S02]  /*1a400*/  LOP3.LUT R3, R8, R17, RZ, 0xc0, !PT ;  /* 0x0000001108037212 */ /* 0x000fe400078ec0ff */
[----:B------:R-:W-:Y:S01]  /*1a410*/  IADD3 R5, R16, -0x1, RZ ;  /* 0xffffffff10057810 */ /* 0x000fe20007ffe0ff */
[----:B------:R-:W-:Y:S02]  /*1a420*/  IMAD.MOV R2, RZ, RZ, -R0 ;  /* 0x000000ffff027224 */ /* 0x000fe400078e0a00 */
[----:B------:R-:W-:Y:S01]  /*1a430*/  IMAD R3, R20, R0, R3 ;  /* 0x0000000014037224 */ /* 0x000fe200078e0203 */
[----:B------:R-:W-:Y:S01]  /*1a440*/  LOP3.LUT R5, R10, R5, RZ, 0xc0, !PT ;  /* 0x000000050a057212 */ /* 0x000fe200078ec0ff */
[----:B------:R-:W-:Y:S02]  /*1a450*/  @P4 IMAD R18, R15, R13, R12 ;  /* 0x0000000d0f124224 */ /* 0x000fe400078e020c */
[----:B---3--:R-:W-:-:S02]  /*1a460*/  IMAD R0, R2, R21, R11 ;  /* 0x0000001502007224 */ /* 0x008fc400078e020b */
[----:B----4-:R-:W-:Y:S02]  /*1a470*/  IMAD R3, R3, R24, R18 ;  /* 0x0000001803037224 */ /* 0x010fe400078e0212 */
[----:B------:R-:W-:-:S05]  /*1a480*/  IMAD R2, R0, R16, R5 ;  /* 0x0000001000027224 */ /* 0x000fca00078e0205 */
[----:B------:R-:W-:Y:S02]  /*1a490*/  SEL R0, R2, R3, !P4 ;  /* 0x0000000302007207 */ /* 0x000fe40006000000 */
[----:B------:R-:W-:Y:S02]  /*1a4a0*/  SEL R3, R3, R2, !P4 ;  /* 0x0000000203037207 */ /* 0x000fe40006000000 */
[----:B------:R-:W-:Y:S01]  /*1a4b0*/  R2UR UR13, R0 ;  /* 0x00000000000d72ca */ /* 0x000fe200000e0000 */
[----:B------:R-:W-:-:S14]  /*1a4c0*/  IMAD.MOV.U32 R0, RZ, RZ, 0x1 ;  /* 0x00000001ff007424 */ /* 0x000fdc00078e00ff */
.L_x_406:
[----:B------:R-:W-:-:S13]  /*1a4d0*/  LOP3.LUT P0, RZ, R0, 0xff, RZ, 0xc0, !PT ;  /* 0x000000ff00ff7812 */ /* 0x000fda000780c0ff */
[----:B------:R-:W-:Y:S05]  /*1a4e0*/  @P0 BRA `(.L_x_409) ;  /* 0xfffffe6800c40947 */ /* 0x000fea000383ffff */
[----:B------:R-:W-:Y:S05]  /*1a4f0*/  EXIT ;  /* 0x000000000000794d */ /* 0x000fea0003800000 */
.L_x_3:
[----:B------:R-:W2:Y:S01]  /*1a500*/  LDL R18, [R1+0x204] ;  /* 0x0002040001127983 */ /* 0x000ea20000100800 */
[----:B------:R-:W-:-:S03]  /*1a510*/  ULDC.64 UR4, c[0x0][0x750] ;  /* 0x0001d40000047ab9 */ /* 0x000fc60000000a00 */
[----:B------:R-:W3:Y:S01]  /*1a520*/  LDL R19, [R1+0x200] ;  /* 0x0002000001137983 */ /* 0x000ee20000100800 */
[----:B------:R-:W-:Y:S01]  /*1a530*/  PRMT R0, RZ, 0x7610, R0 ;  /* 0x00007610ff007816 */ /* 0x000fe20000000000 */
[----:B------:R-:W-:Y:S01]  /*1a540*/  IMAD.MOV.U32 R2, RZ, RZ, -0x1 ;  /* 0xffffffffff027424 */ /* 0x000fe200078e00ff */
[----:B------:R-:W-:Y:S01]  /*1a550*/  MOV R3, 0xffffffff ;  /* 0xffffffff00037802 */ /* 0x000fe20000000f00 */
[----:B------:R-:W-:Y:S01]  /*1a560*/  IMAD.MOV.U32 R10, RZ, RZ, -0x1 ;  /* 0xffffffffff0a7424 */ /* 0x000fe200078e00ff */
[----:B--2---:R-:W-:-:S04]  /*1a570*/  ISETP.GE.U32.AND P0, PT, R18, UR4, PT ;  /* 0x0000000412007c0c */ /* 0x004fc8000bf06070 */
[----:B---3--:R-:W-:-:S13]  /*1a580*/  ISETP.GE.U32.AND.EX P0, PT, R19, UR5, PT, P0 ;  /* 0x0000000513007c0c */ /* 0x008fda000bf06100 */
[----:B------:R-:W-:Y:S05]  /*1a590*/  @P0 BRA `(.L_x_410) ;  /* 0x0000000400600947 */ /* 0x000fea0003800000 */
[----:B------:R-:W0:Y:S01]  /*1a5a0*/  LDC.64 R12, c[0x0][0x728] ;  /* 0x0001ca00ff0c7b82 */ /* 0x000e220000000a00 */
[----:B------:R-:W-:Y:S01]  /*1a5b0*/  MOV R8, R18 ;  /* 0x0000001200087202 */ /* 0x000fe20000000f00 */
[----:B------:R-:W-:-:S06]  /*1a5c0*/  IMAD.MOV.U32 R9, RZ, RZ, R19 ;  /* 0x000000ffff097224 */ /* 0x000fcc00078e0013 */
[----:B------:R-:W1:Y:S08]  /*1a5d0*/  LDC R14, c[0x0][0x730] ;  /* 0x0001cc00ff0e7b82 */ /* 0x000e700000000800 */
[----:B------:R-:W2:Y:S01]  /*1a5e0*/  LDC.64 R16, c[0x0][0x720] ;  /* 0x0001c800ff107b82 */ /* 0x000ea20000000a00 */
[----:B0-----:R-:W-:-:S04]  /*1a5f0*/  ISETP.NE.U32.AND P0, PT, R12, RZ, PT ;  /* 0x000000ff0c00720c */ /* 0x001fc80003f05070 */
[----:B------:R-:W-:-:S13]  /*1a600*/  ISETP.NE.AND.EX P0, PT, R13, RZ, PT, P0 ;  /* 0x000000ff0d00720c */ /* 0x000fda0003f05300 */
[----:B-12---:R-:W-:Y:S05]  /*1a610*/  @!P0 BRA `(.L_x_411) ;  /* 0x0000000000288947 */ /* 0x006fea0003800000 */
[----:B------:R-:W0:Y:S02]  /*1a620*/  LDC R0, c[0x0][0x734] ;  /* 0x0001cd00ff007b82 */ /* 0x000e240000000800 */
[----:B0-----:R-:W-:-:S05]  /*1a630*/  IADD3 R9, P0, R18, R0, RZ ;  /* 0x0000000012097210 */ /* 0x001fca0007f1e0ff */
        /* <DEDUP_REMOVED lines=8> */
.L_x_411:
[--C-:B------:R-:W-:Y:S01]  /*1a6c0*/  SHF.R.U64 R10, R8, R14, R9.reuse ;  /* 0x0000000e080a7219 */ /* 0x100fe20000001209 */
[----:B------:R-:W0:Y:S01]  /*1a6d0*/  LDC R6, c[0x0][0x718] ;  /* 0x0001c600ff067b82 */ /* 0x000e220000000800 */
[----:B------:R-:W-:Y:S01]  /*1a6e0*/  I2FP.F32.U32 R8, R4 ;  /* 0x0000000400087245 */ /* 0x000fe20000201000 */
[----:B------:R-:W-:Y:S01]  /*1a6f0*/  ULDC UR4, c[0x0][0x150] ;  /* 0x0000540000047ab9 */ /* 0x000fe20000000800 */
[----:B------:R-:W-:Y:S01]  /*1a700*/  SHF.R.U32.HI R0, RZ, R14, R9 ;  /* 0x0000000eff007219 */ /* 0x000fe20000011609 */
[----:B------:R-:W-:Y:S01]  /*1a710*/  IMAD.MOV.U32 R3, RZ, RZ, R19 ;  /* 0x000000ffff037224 */ /* 0x000fe200078e0013 */
[----:B------:R-:W-:Y:S01]  /*1a720*/  IADD3 R5, P0, RZ, -R10, RZ ;  /* 0x8000000aff057210 */ /* 0x000fe20007f1e0ff */
[----:B------:R-:W-:Y:S01]  /*1a730*/  FMUL R9, R8, UR4 ;  /* 0x0000000408097c20 */ /* 0x000fe20008400000 */
[----:B------:R-:W-:Y:S01]  /*1a740*/  MOV R2, R18 ;  /* 0x0000001200027202 */ /* 0x000fe20000000f00 */
[----:B------:R-:W1:Y:S01]  /*1a750*/  LDC.64 R20, c[0x0][0x740] ;  /* 0x0001d000ff147b82 */ /* 0x000e620000000a00 */
[----:B------:R-:W-:Y:S01]  /*1a760*/  ULDC UR4, c[0x0][0x154] ;  /* 0x0000550000047ab9 */ /* 0x000fe20000000800 */
[----:B------:R-:W-:-:S02]  /*1a770*/  IMAD.X R7, RZ, RZ, ~R0, P0 ;  /* 0x000000ffff077224 */ /* 0x000fc400000e0e00 */
[----:B------:R-:W2:Y:S01]  /*1a780*/  F2I.U32.TRUNC.NTZ R9, R9 ;  /* 0x0000000900097305 */ /* 0x000ea2000020f000 */
[----:B------:R-:W-:-:S03]  /*1a790*/  IMAD.WIDE.U32 R2, R5, R16, R2 ;  /* 0x0000001005027225 */ /* 0x000fc600078e0002 */
[----:B------:R-:W3:Y:S01]  /*1a7a0*/  LDC R13, c[0x0][0x144] ;  /* 0x00005100ff0d7b82 */ /* 0x000ee20000000800 */
[----:B------:R-:W-:-:S04]  /*1a7b0*/  IMAD R0, R7, R16, RZ ;  /* 0x0000001007007224 */ /* 0x000fc800078e02ff */
[----:B------:R-:W-:-:S03]  /*1a7c0*/  IMAD R5, R5, R17, R0 ;  /* 0x0000001105057224 */ /* 0x000fc600078e0200 */
[----:B------:R-:W4:Y:S01]  /*1a7d0*/  LDC R12, c[0x0][0x708] ;  /* 0x0001c200ff0c7b82 */ /* 0x000f220000000800 */
[----:B------:R-:W-:Y:S01]  /*1a7e0*/  IMAD.IADD R3, R3, 0x1, R5 ;  /* 0x0000000103037824 */ /* 0x000fe200078e0205 */
[----:B--2---:R-:W-:-:S04]  /*1a7f0*/  IADD3 R0, -R9, RZ, RZ ;  /* 0x000000ff09007210 */ /* 0x004fc80007ffe1ff */
[-CC-:B0-----:R-:W-:Y:S02]  /*1a800*/  SHF.R.U64 R8, R2, R6.reuse, R3.reuse ;  /* 0x0000000602087219 */ /* 0x181fe40000001203 */
[----:B------:R-:W0:Y:S01]  /*1a810*/  LDC R7, c[0x0][0x758] ;  /* 0x0001d600ff077b82 */ /* 0x000e220000000800 */
[----:B------:R-:W-:Y:S02]  /*1a820*/  I2FP.F32.U32 R2, R11 ;  /* 0x0000000b00027245 */ /* 0x000fe40000201000 */
[----:B-1----:R-:W-:Y:S02]  /*1a830*/  ISETP.NE.U32.AND P0, PT, R20, RZ, PT ;  /* 0x000000ff1400720c */ /* 0x002fe40003f05070 */
[----:B------:R-:W-:Y:S01]  /*1a840*/  SHF.R.U32.HI R3, RZ, R6, R3 ;  /* 0x00000006ff037219 */ /* 0x000fe20000011603 */
[----:B------:R-:W-:Y:S01]  /*1a850*/  IMAD.MOV.U32 R6, RZ, RZ, -0x1 ;  /* 0xffffffffff067424 */ /* 0x000fe200078e00ff */
[----:B------:R-:W-:Y:S01]  /*1a860*/  ISETP.NE.AND.EX P0, PT, R21, RZ, PT, P0 ;  /* 0x000000ff1500720c */ /* 0x000fe20003f05300 */
[----:B------:R-:W1:Y:S01]  /*1a870*/  LDC R14, c[0x0][0x148] ;  /* 0x00005200ff0e7b82 */ /* 0x000e620000000800 */
[----:B---3--:R-:W-:-:S02]  /*1a880*/  IMAD R18, R13, R0, R4 ;  /* 0x000000000d127224 */ /* 0x008fc400078e0204 */
[----:B------:R-:W-:Y:S01]  /*1a890*/  FMUL R4, R2, UR4 ;  /* 0x0000000402047c20 */ /* 0x000fe20008400000 */
[----:B------:R-:W-:-:S04]  /*1a8a0*/  IMAD.MOV.U32 R2, RZ, RZ, 0x1 ;  /* 0x00000001ff027424 */ /* 0x000fc800078e00ff */
[----:B------:R-:W2:Y:S01]  /*1a8b0*/  LDC R16, c[0x0][0x700] ;  /* 0x0001c000ff107b82 */ /* 0x000ea20000000800 */
[-CC-:B----4-:R-:W-:Y:S02]  /*1a8c0*/  SHF.R.U64 R13, R8, R12.reuse, R3.reuse ;  /* 0x0000000c080d7219 */ /* 0x190fe40000001203 */
[----:B------:R-:W-:Y:S02]  /*1a8d0*/  SHF.R.U32.HI R0, RZ, R12, R3 ;  /* 0x0000000cff007219 */ /* 0x000fe40000011603 */
[----:B------:R3:W4:Y:S03]  /*1a8e0*/  F2I.U32.TRUNC.NTZ R12, R4 ;  /* 0x00000004000c7305 */ /* 0x000726000020f000 */
[----:B------:R-:W1:Y:S01]  /*1a8f0*/  LDC R17, c[0x0][0x748] ;  /* 0x0001d200ff117b82 */ /* 0x000e620000000800 */
[-C--:B0-----:R-:W-:Y:S02]  /*1a900*/  SHF.L.U32 R6, R6, R7.reuse, RZ ;  /* 0x0000000706067219 */ /* 0x081fe400000006ff */
[----:B------:R-:W-:-:S02]  /*1a910*/  SHF.R.U64 R15, R13, R7, R0 ;  /* 0x000000070d0f7219 */ /* 0x000fc40000001200 */
[-C--:B------:R-:W-:Y:S02]  /*1a920*/  SHF.L.U32 R22, R2, R7.reuse, RZ ;  /* 0x0000000702167219 */ /* 0x080fe400000006ff */
[----:B------:R-:W-:Y:S01]  /*1a930*/  SHF.R.U32.HI R3, RZ, R7, R0 ;  /* 0x00000007ff037219 */ /* 0x000fe20000011600 */
[----:B------:R-:W0:Y:S01]  /*1a940*/  LDC R19, c[0x0][0x738] ;  /* 0x0001ce00ff137b82 */ /* 0x000e220000000800 */
[----:B------:R-:W-:Y:S02]  /*1a950*/  LOP3.LUT R24, RZ, R6, RZ, 0x33, !PT ;  /* 0x00000006ff187212 */ /* 0x000fe400078e33ff */
[----:B------:R-:W-:-:S05]  /*1a960*/  MOV R2, R15 ;  /* 0x0000000f00027202 */ /* 0x000fca0000000f00 */
[----:B------:R-:W0:Y:S01]  /*1a970*/  LDC R23, c[0x0][0x710] ;  /* 0x0001c400ff177b82 */ /* 0x000e220000000800 */
[----:B---34-:R-:W-:Y:S05]  /*1a980*/  @!P0 BRA `(.L_x_412) ;  /* 0x0000000000288947 */ /* 0x018fea0003800000 */
[----:B------:R-:W3:Y:S02]  /*1a990*/  LDC R0, c[0x0][0x74c] ;  /* 0x0001d300ff007b82 */ /* 0x000ee40000000800 */
[----:B---3--:R-:W-:-:S05]  /*1a9a0*/  IADD3 R7, P0, R15, R0, RZ ;  /* 0x000000000f077210 */ /* 0x008fca0007f1e0ff */
[----:B------:R-:W-:-:S04]  /*1a9b0*/  IMAD.X R9, RZ, RZ, R3, P0 ;  /* 0x000000ffff097224 */ /* 0x000fc800000e0603 */
[----:B------:R-:W-:-:S04]  /*1a9c0*/  IMAD.WIDE.U32 R2, R9, R20, RZ ;  /* 0x0000001409027225 */ /* 0x000fc800078e00ff */
[----:B------:R-:W-:-:S04]  /*1a9d0*/  IMAD.WIDE.U32 R4, P0, R7, R21, R2 ;  /* 0x0000001507047225 */ /* 0x000fc80007800002 */
[----:B------:R-:W-:Y:S01]  /*1a9e0*/  IMAD.WIDE.U32 R2, R7, R20, RZ ;  /* 0x0000001407027225 */ /* 0x000fe200078e00ff */
[----:B------:R-:W-:-:S03]  /*1a9f0*/  MOV R6, R5 ;  /* 0x0000000500067202 */ /* 0x000fc60000000f00 */
[----:B------:R-:W-:Y:S01]  /*1aa00*/  IMAD.X R7, RZ, RZ, RZ, P0 ;  /* 0x000000ffff077224 */ /* 0x000fe200000e06ff */
[----:B------:R-:W-:-:S05]  /*1aa10*/  IADD3 RZ, P0, R3, R4, RZ ;  /* 0x0000000403ff7210 */ /* 0x000fca0007f1e0ff */
[----:B------:R-:W-:-:S08]  /*1aa20*/  IMAD.WIDE.U32.X R2, R9, R21, R6, P0 ;  /* 0x0000001509027225 */ /* 0x000fd000000e0406 */
.L_x_412:
[----:B-1----:R-:W-:Y:S01]  /*1aa30*/  SHF.R.U64 R3, R2, R17, R3 ;  /* 0x0000001102037219 */ /* 0x002fe20000001203 */
[----:B--2---:R-:W-:Y:S01]  /*1aa40*/  VIADD R5, R16, 0xffffffff ;  /* 0xffffffff10057836 */ /* 0x004fe20000000000 */
[----:B------:R-:W-:Y:S01]  /*1aa50*/  LOP3.LUT R0, R13, R24, RZ, 0xc0, !PT ;  /* 0x000000180d007212 */ /* 0x000fe200078ec0ff */
[----:B------:R-:W-:Y:S01]  /*1aa60*/  IMAD.MOV R12, RZ, RZ, -R12 ;  /* 0x000000ffff0c7224 */ /* 0x000fe200078e0a0c */
[----:B------:R-:W-:Y:S02]  /*1aa70*/  IADD3 R2, -R3, RZ, RZ ;  /* 0x000000ff03027210 */ /* 0x000fe40007ffe1ff */
[----:B------:R-:W-:Y:S01]  /*1aa80*/  LOP3.LUT R5, R8, R5, RZ, 0xc0, !PT ;  /* 0x0000000508057212 */ /* 0x000fe200078ec0ff */
[----:B------:R-:W-:Y:S02]  /*1aa90*/  IMAD R3, R22, R3, R0 ;  /* 0x0000000316037224 */ /* 0x000fe400078e0200 */
[----:B------:R-:W-:Y:S02]  /*1aaa0*/  @P4 IMAD R18, R14, R12, R11 ;  /* 0x0000000c0e124224 */ /* 0x000fe400078e020b */
[----:B0-----:R-:W-:-:S02]  /*1aab0*/  IMAD R0, R2, R19, R15 ;  /* 0x0000001302007224 */ /* 0x001fc400078e020f */
[----:B------:R-:W-:Y:S02]  /*1aac0*/  IMAD.MOV.U32 R2, RZ, RZ, 0x1 ;  /* 0x00000001ff027424 */ /* 0x000fe400078e00ff */
[----:B------:R-:W-:Y:S02]  /*1aad0*/  IMAD R3, R3, R23, R18 ;  /* 0x0000001703037224 */ /* 0x000fe400078e0212 */
[----:B------:R-:W-:Y:S01]  /*1aae0*/  IMAD R4, R0, R16, R5 ;  /* 0x0000001000047224 */ /* 0x000fe200078e0205 */
[----:B------:R-:W-:-:S04]  /*1aaf0*/  PRMT R0, R2, 0x7610, R0 ;  /* 0x0000761002007816 */ /* 0x000fc80000000000 */
[----:B------:R-:W-:Y:S02]  /*1ab00*/  SEL R2, R4, R3, !P4 ;  /* 0x0000000304027207 */ /* 0x000fe40006000000 */
[----:B------:R-:W-:-:S07]  /*1ab10*/  SEL R3, R3, R4, !P4 ;  /* 0x0000000403037207 */ /* 0x000fce0006000000 */
.L_x_410:
[----:B------:R-:W-:-:S08]  /*1ab20*/  NOP ;  /* 0x0000000000007918 */ /* 0x000fd00000000000 */
[----:B------:R-:W0:-:S00]  /*1ab30*/  USETMAXREG.DEALLOC.CTAPOOL 0x18 ;  /* 0x00000018000079c8 */ /* 0x000e0000080e0500 */
[----:B------:R-:W-:-:S13]  /*1ab40*/  ISETP.NE.AND P0, PT, RZ, UR7, PT ;  /* 0x00000007ff007c0c */ /* 0x000fda000bf05270 */
[----:B------:R-:W-:Y:S05]  /*1ab50*/  @P0 EXIT ;  /* 0x000000000000094d */ /* 0x000fea0003800000 */
[----:B0-----:R-:W-:Y:S01]  /*1ab60*/  LOP3.LUT P0, RZ, R0, 0xff, RZ, 0xc0, !PT ;  /* 0x000000ff00ff7812 */ /* 0x001fe2000780c0ff */
[----:B------:R-:W-:Y:S01]  /*1ab70*/  IMAD.MOV.U32 R0, RZ, RZ, 0x1 ;  /* 0x00000001ff007424 */ /* 0x000fe200078e00ff */
[----:B------:R-:W-:-:S11]  /*1ab80*/  MOV R6, RZ ;  /* 0x000000ff00067202 */ /* 0x000fd60000000f00 */
[----:B------:R-:W-:Y:S05]  /*1ab90*/  @!P0 BRA `(.L_x_413) ;  /* 0x0000000c00a88947 */ /* 0x000fea0003800000 */
[----:B------:R-:W0:Y:S01]  /*1aba0*/  LDC R0, c[0x0][0x28c] ;  /* 0x0000a300ff007b82 */ /* 0x000e220000000800 */
[----:B------:R-:W1:Y:S01]  /*1abb0*/  S2R R4, SR_TID.X ;  /* 0x0000000000047919 */ /* 0x000e620000002100 */
[----:B------:R-:W-:Y:S01]  /*1abc0*/  ULDC UR8, c[0x0][0xc] ;  /* 0x0000030000087ab9 */ /* 0x000fe20000000800 */
[----:B------:R-:W-:Y:S01]  /*1abd0*/  ULDC UR9, c[0x0][0x10] ;  /* 0x0000040000097ab9 */ /* 0x000fe20000000800 */
[----:B------:R-:W-:Y:S01]  /*1abe0*/  ULDC UR5, c[0x0][0x758] ;  /* 0x0001d60000057ab9 */ /* 0x000fe20000000800 */
[----:B------:R-:W-:Y:S01]  /*1abf0*/  UMOV UR7, 0xffffffff ;  /* 0xffffffff00077882 */ /* 0x000fe20000000000 */
[----:B------:R-:W-:Y:S01]  /*1ac00*/  UIMAD.WIDE.U32 UR8, UR8, UR9, URZ ;  /* 0x00000009080872a5 */ /* 0x000fe2000f8e003f */
[----:B------:R-:W-:Y:S01]  /*1ac10*/  BSSY B0, `(.L_x_413) ;  /* 0x00000e2000007945 */ /* 0x000fe20003800000 */
[----:B------:R-:W-:Y:S01]  /*1ac20*/  USHF.L.U32 UR10, UR7, UR5, URZ ;  /* 0x00000005070a7299 */ /* 0x000fe2000800063f */
[----:B------:R-:W-:Y:S01]  /*1ac30*/  IMAD.MOV.U32 R9, RZ, RZ, 0x1 ;  /* 0x00000001ff097424 */ /* 0x000fe200078e00ff */
[----:B------:R-:W-:Y:S01]  /*1ac40*/  ULDC UR4, c[0x0][0x700] ;  /* 0x0001c00000047ab9 */ /* 0x000fe20000000800 */
[----:B------:R-:W-:Y:S01]  /*1ac50*/  ULDC UR7, c[0x0][0x14] ;  /* 0x0000050000077ab9 */ /* 0x000fe20000000800 */
[----:B------:R-:W-:Y:S01]  /*1ac60*/  IMAD.MOV.U32 R6, RZ, RZ, RZ ;  /* 0x000000ffff067224 */ /* 0x000fe200078e00ff */
[----:B------:R-:W-:-:S02]  /*1ac70*/  UIMAD.WIDE.U32 UR42, UR8, UR7, URZ ;  /* 0x00000007082a72a5 */ /* 0x000fc4000f8e003f */
[----:B------:R-:W-:Y:S01]  /*1ac80*/  UIMAD UR14, UR9, UR7, URZ ;  /* 0x00000007090e72a4 */ /* 0x000fe2000f8e023f */
[----:B------:R-:W-:Y:S01]  /*1ac90*/  UMOV UR11, 0x1 ;  /* 0x00000001000b7882 */ /* 0x000fe20000000000 */
[----:B------:R-:W-:Y:S02]  /*1aca0*/  ULOP3.LUT UR15, UR6, 0x2, URZ, 0xfc, !UPT ;  /* 0x00000002060f7892 */ /* 0x000fe4000f8efc3f */
[----:B------:R-:W-:Y:S02]  /*1acb0*/  UIADD3 UR4, UR4, -0x1, URZ ;  /* 0xffffffff04047890 */ /* 0x000fe4000fffe03f */
[----:B------:R-:W-:Y:S01]  /*1acc0*/  USHF.L.U32 UR5, UR11, UR5, URZ ;  /* 0x000000050b057299 */ /* 0x000fe2000800063f */
[----:B0-----:R-:W-:Y:S01]  /*1acd0*/  VIADD R0, R0, 0x7f ;  /* 0x0000007f00007836 */ /* 0x001fe20000000000 */
[----:B------:R-:W-:Y:S02]  /*1ace0*/  ULOP3.LUT UR7, URZ, UR10, URZ, 0x33, !UPT ;  /* 0x0000000a3f077292 */ /* 0x000fe4000f8e333f */
[----:B------:R-:W-:-:S02]  /*1acf0*/  UIADD3 UR14, UR43, UR14, URZ ;  /* 0x0000000e2b0e7290 */ /* 0x000fc4000fffe03f */
[----:B------:R-:W-:Y:S01]  /*1ad00*/  SHF.R.S32.HI R5, RZ, 0x1f, R0 ;  /* 0x0000001fff057819 */ /* 0x000fe20000011400 */
[----:B------:R-:W-:-:S03]  /*1ad10*/  ULDC.64 UR44, c[0x0][0x198] ;  /* 0x00006600002c7ab9 */ /* 0x000fc60000000a00 */
[----:B------:R-:W-:Y:S02]  /*1ad20*/  LEA.HI R5, R5, R0, RZ, 0x7 ;  /* 0x0000000005057211 */ /* 0x000fe400078f38ff */
[C---:B-1----:R-:W-:Y:S02]  /*1ad30*/  LOP3.LUT P3, RZ, R4.reuse, 0x7f, RZ, 0xc0, !PT ;  /* 0x0000007f04ff7812 */ /* 0x042fe4000786c0ff */
[----:B------:R-:W-:Y:S02]  /*1ad40*/  SHF.R.S32.HI R7, RZ, 0x7, R5 ;  /* 0x00000007ff077819 */ /* 0x000fe40000011405 */
[----:B------:R-:W-:Y:S02]  /*1ad50*/  LOP3.LUT P0, RZ, R4, 0x1f, RZ, 0xc0, !PT ;  /* 0x0000001f04ff7812 */ /* 0x000fe4000780c0ff */
[----:B------:R-:W-:Y:S01]  /*1ad60*/  MOV R0, 0x1 ;  /* 0x0000000100007802 */ /* 0x000fe20000000f00 */
[----:B------:R-:W-:Y:S01]  /*1ad70*/  VIADD R14, R7, 0x1 ;  /* 0x00000001070e7836 */ /* 0x000fe20000000000 */
[----:B------:R-:W-:-:S13]  /*1ad80*/  PLOP3.LUT P0, PT, P0, P3, PT, 0x8a, 0x0 ;  /* 0x000000000000781c */ /* 0x000fda0000707172 */
.L_x_425:
[----:B------:R-:W-:-:S03]  /*1ad90*/  UMOV UR8, 0xffffffff ;  /* 0xffffffff00087882 */ /* 0x000fc60000000000 */
[----:B------:R-:W-:Y:S05]  /*1ada0*/  BRA.DIV UR8, `(.L_x_414) ;  /* 0x0000000e08b87947 */ /* 0x000fea000b800000 */
[----:B------:R-:W-:-:S13]  /*1adb0*/  ELECT P1, URZ, PT ;  /* 0x00000000003f782f */ /* 0x000fda0003820000 */
.L_x_434:
[----:B------:R-:W0:Y:S01]  /*1adc0*/  LDC R4, c[0x0][0x28c] ;  /* 0x0000a300ff047b82 */ /* 0x000e220000000800 */
[----:B------:R-:W-:Y:S01]  /*1add0*/  BSSY B1, `(.L_x_415) ;  /* 0x000004e000017945 */ /* 0x000fe20003800000 */
[----:B0-----:R-:W-:-:S13]  /*1ade0*/  ISETP.LT.OR P1, PT, R4, 0x1, !P1 ;  /* 0x000000010400780c */ /* 0x001fda0004f21670 */
[----:B------:R-:W-:Y:S05]  /*1adf0*/  @P1 BRA `(.L_x_416) ;  /* 0x00000004002c1947 */ /* 0x000fea0003800000 */
[C---:B------:R-:W-:Y:S01]  /*1ae00*/  IMAD.SHL.U32 R13, R3.reuse, 0x4, RZ ;  /* 0x00000004030d7824 */ /* 0x040fe200078e00ff */
[----:B------:R-:W-:Y:S01]  /*1ae10*/  SHF.L.U32 R2, R2, 0x8, RZ ;  /* 0x0000000802027819 */ /* 0x000fe200000006ff */
[----:B------:R-:W-:Y:S01]  /*1ae20*/  IMAD.SHL.U32 R3, R3, 0x100, RZ ;  /* 0x0000010003037824 */ /* 0x000fe200078e00ff */
[----:B------:R-:W-:Y:S01]  /*1ae30*/  MOV R15, RZ ;  /* 0x000000ff000f7202 */ /* 0x000fe20000000f00 */
[----:B------:R-:W-:Y:S01]  /*1ae40*/  IMAD.MOV.U32 R16, RZ, RZ, 0x40 ;  /* 0x00000040ff107424 */ /* 0x000fe200078e00ff */
[----:B------:R-:W-:Y:S01]  /*1ae50*/  MOV R5, R0 ;  /* 0x0000000000057202 */ /* 0x000fe20000000f00 */
[----:B------:R-:W-:Y:S02]  /*1ae60*/  IMAD.MOV.U32 R4, RZ, RZ, R14 ;  /* 0x000000ffff047224 */ /* 0x000fe400078e000e */
[----:B------:R-:W-:Y:S02]  /*1ae70*/  IMAD.MOV.U32 R8, RZ, RZ, R6 ;  /* 0x000000ffff087224 */ /* 0x000fe400078e0006 */
[----:B------:R-:W-:-:S07]  /*1ae80*/  IMAD.MOV.U32 R17, RZ, RZ, RZ ;  /* 0x000000ffff117224 */ /* 0x000fce00078e00ff */
.L_x_420:
[----:B------:R-:W0:Y:S01]  /*1ae90*/  S2R R12, SR_CgaCtaId ;  /* 0x00000000000c7919 */ /* 0x000e220000008800 */
[----:B------:R-:W-:-:S04]  /*1aea0*/  MOV R11, 0x400 ;  /* 0x00000400000b7802 */ /* 0x000fc80000000f00 */
[----:B0-----:R-:W-:Y:S02]  /*1aeb0*/  LEA R11, R12, R11, 0x18 ;  /* 0x0000000b0c0b7211 */ /* 0x001fe400078ec0ff */
[----:B------:R-:W-:Y:S02]  /*1aec0*/  SHF.L.U32 R12, R5, 0x1f, RZ ;  /* 0x0000001f050c7819 */ /* 0x000fe400000006ff */
[----:B------:R-:W-:-:S04]  /*1aed0*/  LEA R19, R8, R11, 0x3 ;  /* 0x0000000b08137211 */ /* 0x000fc800078e18ff */
[----:B------:R-:W0:Y:S02]  /*1aee0*/  SYNCS.PHASECHK.TRANS64.TRYWAIT P1, [R19+URZ+0x10], R12 ;  /* 0x0000100c130075a7 */ /* 0x000e24000802017f */
[----:B0-----:R-:W-:Y:S05]  /*1aef0*/  @!P1 BRA `(.L_x_417) ;  /* 0x0000000c00849947 */ /* 0x001fea0003800000 */
.L_x_435:
[----:B0-----:R-:W0:Y:S01]  /*1af00*/  @!P3 LDC R12, c[0x0][0x640] ;  /* 0x00019000ff0cbb82 */ /* 0x001e220000000800 */
[----:B------:R-:W-:-:S04]  /*1af10*/  UPRMT UR8, UR15, 0x9910, URZ ;  /* 0x000099100f087896 */ /* 0x000fc8000800003f */
[----:B------:R-:W-:-:S06]  /*1af20*/  UISETP.NE.AND UP0, UPT, UR8, 0x2, UPT ;  /* 0x000000020800788c */ /* 0x000fcc000bf05270 */
[----:B------:R-:W-:Y:S01]  /*1af30*/  PLOP3.LUT P1, PT, PT, PT, UP0, 0x80, 0x0 ;  /* 0x000000000000781c */ /* 0x000fe20003f2f008 */
[----:B0-----:R0:W-:-:S12]  /*1af40*/  @!P3 SYNCS.ARRIVE.TRANS64 RZ, [R19+URZ], R12 ;  /* 0x0000000c13ffb9a7 */ /* 0x0011d8000800003f */
[----:B------:R-:W-:Y:S05]  /*1af50*/  @P1 BRA `(.L_x_418) ;  /* 0x0000000000041947 */ /* 0x000fea0003800000 */
[----:B------:R-:W-:Y:S01]  /*1af60*/  BPT.TRAP 0x1 ;  /* 0x000000040000795c */ /* 0x000fe20000300000 */
.L_x_418:
[----:B------:R-:W-:Y:S05]  /*1af70*/  @P0 BRA `(.L_x_419) ;  /* 0x0000000000040947 */ /* 0x000fea0003800000 */
[----:B------:R-:W-:Y:S01]  /*1af80*/  BPT.TRAP 0x1 ;  /* 0x000000040000795c */ /* 0x000fe20000300000 */
.L_x_419:
[--C-:B0-----:R-:W-:Y:S01]  /*1af90*/  IMAD R12, R8, 0x8000, R11.reuse ;  /* 0x00008000080c7824 */ /* 0x101fe200078e020b */
[----:B------:R-:W-:Y:S01]  /*1afa0*/  R2UR UR18, R16 ;  /* 0x00000000101272ca */ /* 0x000fe200000e0000 */
[----:B------:R-:W-:Y:S01]  /*1afb0*/  VIADD R4, R4, 0xffffffff ;  /* 0xffffffff04047836 */ /* 0x000fe20000000000 */
[----:B------:R-:W-:Y:S01]  /*1afc0*/  R2UR UR33, R19 ;  /* 0x00000000132172ca */ /* 0x000fe200000e0000 */
[----:B------:R-:W-:Y:S01]  /*1afd0*/  UIADD3 UR22, UP0, UR44, 0xf0, URZ ;  /* 0x000000f02c167890 */ /* 0x000fe2000ff1e03f */
[----:B------:R-:W-:Y:S01]  /*1afe0*/  R2UR UR32, R12 ;  /* 0x000000000c2072ca */ /* 0x000fe200000e0000 */
[C---:B------:R-:W-:Y:S01]  /*1aff0*/  IMAD R12, R8.reuse, 0x1000, R11 ;  /* 0x00001000080c7824 */ /* 0x040fe200078e020b */
[----:B------:R-:W-:Y:S01]  /*1b000*/  LEA R11, R8, R11, 0x10 ;  /* 0x0000000b080b7211 */ /* 0x000fe200078e80ff */
[----:B------:R-:W-:Y:S01]  /*1b010*/  UIADD3 UR30, UP1, UR44, 0x1f0, URZ ;  /* 0x000001f02c1e7890 */ /* 0x000fe2000ff3e03f */
[----:B------:R-:W-:Y:S01]  /*1b020*/  R2UR UR36, R10 ;  /* 0x000000000a2472ca */ /* 0x000fe200000e0000 */
[----:B------:R-:W-:Y:S01]  /*1b030*/  UIADD3 UR38, UP2, UR44, 0x2f0, URZ ;  /* 0x000002f02c267890 */ /* 0x000fe2000ff5e03f */
[----:B------:R-:W-:Y:S01]  /*1b040*/  R2UR UR8, R12 ;  /* 0x000000000c0872ca */ /* 0x000fe200000e0000 */
[----:B------:R-:W-:Y:S01]  /*1b050*/  UIADD3.X UR23, URZ, UR45, URZ, UP0, !UPT ;  /* 0x0000002d3f177290 */ /* 0x000fe200087fe43f */
[----:B------:R-:W-:Y:S01]  /*1b060*/  R2UR UR16, R11 ;  /* 0x000000000b1072ca */ /* 0x000fe200000e0000 */
[----:B------:R-:W-:Y:S01]  /*1b070*/  UIADD3.X UR31, URZ, UR45, URZ, UP1, !UPT ;  /* 0x0000002d3f1f7290 */ /* 0x000fe20008ffe43f */
[----:B------:R-:W-:Y:S01]  /*1b080*/  R2UR UR34, R15 ;  /* 0x000000000f2272ca */ /* 0x000fe200000e0000 */
[----:B------:R-:W-:Y:S01]  /*1b090*/  UIADD3 UR26, UR18, -0x40, URZ ;  /* 0xffffffc0121a7890 */ /* 0x000fe2000fffe03f */
[----:B------:R-:W-:Y:S01]  /*1b0a0*/  R2UR UR35, R3 ;  /* 0x00000000032372ca */ /* 0x000fe200000e0000 */
[----:B------:R-:W-:Y:S01]  /*1b0b0*/  UIADD3 UR32, UR32, 0x100, URZ ;  /* 0x0000010020207890 */ /* 0x000fe2000fffe03f */
[----:B------:R-:W-:Y:S01]  /*1b0c0*/  R2UR UR11, R13 ;  /* 0x000000000d0b72ca */ /* 0x000fe200000e0000 */
[----:B------:R-:W-:Y:S01]  /*1b0d0*/  UIADD3.X UR39, URZ, UR45, URZ, UP2, !UPT ;  /* 0x0000002d3f277290 */ /* 0x000fe200097fe43f */
[C---:B------:R-:W-:Y:S01]  /*1b0e0*/  R2UR UR12, R17.reuse ;  /* 0x00000000110c72ca */ /* 0x040fe200000e0000 */
[----:B------:R-:W-:Y:S01]  /*1b0f0*/  VIADD R8, R8, 0x1 ;  /* 0x0000000108087836 */ /* 0x000fe20000000000 */
[----:B------:R-:W-:Y:S01]  /*1b100*/  R2UR UR27, R2 ;  /* 0x00000000021b72ca */ /* 0x000fe200000e0000 */
[----:B------:R-:W-:Y:S01]  /*1b110*/  UIADD3 UR8, UR8, 0x30100, URZ ;  /* 0x0003010008087890 */ /* 0x000fe2000fffe03f */
[----:B------:R-:W-:Y:S01]  /*1b120*/  ISETP.GT.AND P2, PT, R4, 0x1, PT ;  /* 0x000000010400780c */ /* 0x000fe20003f44270 */
[----:B------:R-:W-:Y:S01]  /*1b130*/  UIADD3 UR24, UR16, 0x10100, URZ ;  /* 0x0001010010187890 */ /* 0x000fe2000fffe03f */
[----:B------:R-:W-:Y:S01]  /*1b140*/  ISETP.NE.AND P1, PT, R8, 0x2, PT ;  /* 0x000000020800780c */ /* 0x000fe20003f25270 */
[----:B------:R-:W-:Y:S01]  /*1b150*/  UIADD3 UR16, UR16, 0x18100, URZ ;  /* 0x0001810010107890 */ /* 0x000fe2000fffe03f */
[----:B------:R-:W-:Y:S01]  /*1b160*/  IADD3 R17, R17, 0x1, RZ ;  /* 0x0000000111117810 */ /* 0x000fe20007ffe0ff */
[----:B------:R-:W-:Y:S01]  /*1b170*/  UMOV UR40, 0x0 ;  /* 0x0000000000287882 */ /* 0x000fe20000000000 */
[----:B------:R-:W-:Y:S01]  /*1b180*/  UMOV UR41, 0x10000000 ;  /* 0x1000000000297882 */ /* 0x000fe20000000000 */
[----:B------:R-:W-:Y:S01]  /*1b190*/  UMOV UR10, URZ ;  /* 0x0000003f000a7c82 */ /* 0x000fe20008000000 */
[----:B------:R-:W-:Y:S01]  /*1b1a0*/  UMOV UR9, UR33 ;  /* 0x0000002100097c82 */ /* 0x000fe20008000000 */
[----:B------:R-:W-:Y:S01]  /*1b1b0*/  UMOV UR13, UR36 ;  /* 0x00000024000d7c82 */ /* 0x000fe20008000000 */
[----:B------:R0:W-:Y:S01]  /*1b1c0*/  UTMALDG.3D [UR32], [UR22], desc[UR40] ;  /* 0x00002820160075b4 */ /* 0x0001e20008011000 */
[----:B------:R-:W-:Y:S01]  /*1b1d0*/  UMOV UR25, UR33 ;  /* 0x0000002100197c82 */ /* 0x000fe20008000000 */
[----:B------:R-:W-:Y:S01]  /*1b1e0*/  UMOV UR28, UR36 ;  /* 0x00000024001c7c82 */ /* 0x000fe20008000000 */
[----:B------:R-:W-:Y:S01]  /*1b1f0*/  UMOV UR17, UR33 ;  /* 0x0000002100117c82 */ /* 0x000fe20008000000 */
[----:B------:R-:W-:Y:S01]  /*1b200*/  UMOV UR19, UR27 ;  /* 0x0000001b00137c82 */ /* 0x000fe20008000000 */
[----:B------:R-:W-:Y:S01]  /*1b210*/  UMOV UR20, UR36 ;  /* 0x0000002400147c82 */ /* 0x000fe20008000000 */
[----:B------:R-:W-:Y:S01]  /*1b220*/  SEL R12, RZ, 0x1, P1 ;  /* 0x00000001ff0c7807 */ /* 0x000fe20000800000 */
[----:B------:R-:W-:Y:S01]  /*1b230*/  VIADD R16, R16, 0x80 ;  /* 0x0000008010107836 */ /* 0x000fe20000000000 */
[----:B------:R0:W-:Y:S01]  /*1b240*/  UTMALDG.4D [UR8], [UR30], desc[UR40] ;  /* 0x000028081e0075b4 */ /* 0x0001e20008019000 */
[----:B------:R-:W-:Y:S01]  /*1b250*/  VIADD R15, R15, 0x40 ;  /* 0x000000400f0f7836 */ /* 0x000fe20000000000 */
[----:B------:R-:W-:-:S02]  /*1b260*/  LOP3.LUT R5, R5, R12, RZ, 0x3c, !PT ;  /* 0x0000000c05057212 */ /* 0x000fc400078e3cff */
[----:B------:R-:W-:Y:S01]  /*1b270*/  SEL R8, R8, RZ, P1 ;  /* 0x000000ff08087207 */ /* 0x000fe20000800000 */
[----:B------:R0:W-:Y:S01]  /*1b280*/  UTMALDG.3D [UR24], [UR38], desc[UR40] ;  /* 0x00002818260075b4 */ /* 0x0001e20008011000 */
[----:B------:R0:W-:Y:S02]  /*1b290*/  UTMALDG.3D [UR16], [UR38], desc[UR40] ;  /* 0x00002810260075b4 */ /* 0x0001e40008011000 */
[----:B0-----:R-:W-:Y:S05]  /*1b2a0*/  @P2 BRA `(.L_x_420) ;  /* 0xfffffff800f82947 */ /* 0x001fea000383ffff */
.L_x_416:
[----:B------:R-:W-:Y:S05]  /*1b2b0*/  BSYNC B1 ;  /* 0x0000000000017941 */ /* 0x000fea0003800000 */
.L_x_415:
[----:B------:R-:W2:Y:S01]  /*1b2c0*/  LDL.LU R19, [R1+0x200] ;  /* 0x0002000001137983 */ /* 0x000ea20000300800 */
[----:B------:R-:W-:Y:S01]  /*1b2d0*/  LOP3.LUT P5, RZ, R9, 0xff, RZ, 0xc0, !PT ;  /* 0x000000ff09ff7812 */ /* 0x000fe200078ac0ff */
[----:B------:R-:W-:Y:S02]  /*1b2e0*/  ULDC.64 UR8, c[0x0][0x750] ;  /* 0x0001d40000087ab9 */ /* 0x000fe40000000a00 */
[----:B------:R-:W3:Y:S01]  /*1b2f0*/  LDL.LU R18, [R1+0x204] ;  /* 0x0002040001127983 */ /* 0x000ee20000300800 */
[----:B------:R-:W-:Y:S01]  /*1b300*/  IADD3 R6, R7, R6, RZ ;  /* 0x0000000607067210 */ /* 0x000fe20007ffe0ff */
[----:B------:R-:W-:Y:S01]  /*1b310*/  BSSY B1, `(.L_x_421) ;  /* 0x000006f000017945 */ /* 0x000fe20003800000 */
[----:B------:R-:W-:Y:S02]  /*1b320*/  MOV R10, 0xffffffff ;  /* 0xffffffff000a7802 */ /* 0x000fe40000000f00 */
[----:B------:R-:W-:Y:S02]  /*1b330*/  SHF.R.U32.HI R2, RZ, 0x1, R6 ;  /* 0x00000001ff027819 */ /* 0x000fe40000011606 */
[----:B------:R-:W-:-:S02]  /*1b340*/  ISETP.GT.U32.AND P1, PT, R6, 0x1, PT ;  /* 0x000000010600780c */ /* 0x000fc40003f24070 */
[----:B------:R-:W-:Y:S01]  /*1b350*/  LOP3.LUT R2, R2, 0x1, RZ, 0xc0, !PT ;  /* 0x0000000102027812 */ /* 0x000fe200078ec0ff */
[----:B------:R-:W0:Y:S01]  /*1b360*/  @P5 S2R R3, SR_CgaCtaId ;  /* 0x0000000000035919 */ /* 0x000e220000008800 */
[C---:B------:R-:W-:Y:S02]  /*1b370*/  ISETP.LT.U32.AND P1, PT, R7.reuse, 0x2, P1 ;  /* 0x000000020700780c */ /* 0x040fe40000f21070 */
[----:B------:R-:W-:Y:S02]  /*1b380*/  ISETP.NE.U32.AND P2, PT, R2, 0x1, PT ;  /* 0x000000010200780c */ /* 0x000fe40003f45070 */
[----:B------:R-:W-:Y:S02]  /*1b390*/  @P5 MOV R2, 0x400 ;  /* 0x0000040000025802 */ /* 0x000fe40000000f00 */
[----:B------:R-:W-:Y:S02]  /*1b3a0*/  ISETP.GT.U32.AND P2, PT, R7, 0x1, !P2 ;  /* 0x000000010700780c */ /* 0x000fe40005744070 */
[----:B------:R-:W-:-:S02]  /*1b3b0*/  LOP3.LUT R6, R6, 0x1, RZ, 0xc0, !PT ;  /* 0x0000000106067812 */ /* 0x000fc400078ec0ff */
[----:B------:R-:W-:Y:S02]  /*1b3c0*/  PRMT R4, RZ, 0x7610, R4 ;  /* 0x00007610ff047816 */ /* 0x000fe40000000004 */
[----:B------:R-:W-:Y:S02]  /*1b3d0*/  PRMT R9, RZ, 0x7610, R9 ;  /* 0x00007610ff097816 */ /* 0x000fe40000000009 */
[----:B0-----:R-:W-:Y:S02]  /*1b3e0*/  @P5 LEA R2, R3, R2, 0x18 ;  /* 0x0000000203025211 */ /* 0x001fe400078ec0ff */
[----:B------:R-:W-:Y:S02]  /*1b3f0*/  SEL R3, RZ, 0x1, !P1 ;  /* 0x00000001ff037807 */ /* 0x000fe40004800000 */
[----:B------:R0:W-:Y:S02]  /*1b400*/  @P5 SYNCS.ARRIVE.TRANS64.A1T0 RZ, [R2+URZ+0x38], RZ ;  /* 0x000038ff02ff59a7 */ /* 0x0001e4000810003f */
[----:B0-----:R-:W-:-:S04]  /*1b410*/  SEL R2, RZ, 0x1, !P2 ;  /* 0x00000001ff027807 */ /* 0x001fc80005000000 */
[----:B------:R-:W-:Y:S01]  /*1b420*/  LOP3.LUT R0, R2, R0, R3, 0x96, !PT ;  /* 0x0000000002007212 */ /* 0x000fe200078e9603 */
[----:B------:R-:W-:Y:S02]  /*1b430*/  IMAD.MOV.U32 R3, RZ, RZ, -0x1 ;  /* 0xffffffffff037424 */ /* 0x000fe400078e00ff */
[----:B------:R-:W-:Y:S01]  /*1b440*/  IMAD.MOV.U32 R2, RZ, RZ, -0x1 ;  /* 0xffffffffff027424 */ /* 0x000fe200078e00ff */
[----:B---3--:R-:W-:-:S04]  /*1b450*/  IADD3 R18, P1, R18, UR42, RZ ;  /* 0x0000002a12127c10 */ /* 0x008fc8000ff3e0ff */
[----:B--2---:R-:W-:Y:S01]  /*1b460*/  IADD3.X R19, R19, UR14, RZ, P1, !PT ;  /* 0x0000000e13137c10 */ /* 0x004fe20008ffe4ff */
[----:B------:R0:W-:Y:S01]  /*1b470*/  STL [R1+0x204], R18 ;  /* 0x0002041201007387 */ /* 0x0001e20000100800 */
[----:B------:R-:W-:-:S03]  /*1b480*/  ISETP.GE.U32.AND P1, PT, R18, UR8, PT ;  /* 0x0000000812007c0c */ /* 0x000fc6000bf26070 */
[----:B------:R0:W-:Y:S01]  /*1b490*/  STL [R1+0x200], R19 ;  /* 0x0002001301007387 */ /* 0x0001e20000100800 */
[----:B------:R-:W-:-:S13]  /*1b4a0*/  ISETP.GE.U32.AND.EX P1, PT, R19, UR9, PT, P1 ;  /* 0x0000000913007c0c */ /* 0x000fda000bf26110 */
[----:B0-----:R-:W-:Y:S05]  /*1b4b0*/  @P1 BRA `(.L_x_422) ;  /* 0x0000000400501947 */ /* 0x001fea0003800000 */
[----:B------:R-:W0:Y:S01]  /*1b4c0*/  S2R R8, SR_CTAID.X ;  /* 0x0000000000087919 */ /* 0x000e220000002500 */
[----:B------:R-:W-:Y:S01]  /*1b4d0*/  ULDC UR8, c[0x0][0x150] ;  /* 0x0000540000087ab9 */ /* 0x000fe20000000800 */
[----:B------:R-:W1:Y:S01]  /*1b4e0*/  LDC R3, c[0x0][0x144] ;  /* 0x00005100ff037b82 */ /* 0x000e620000000800 */
[----:B------:R-:W-:Y:S01]  /*1b4f0*/  ULDC UR11, c[0x0][0x730] ;  /* 0x0001cc00000b7ab9 */ /* 0x000fe20000000800 */
[----:B------:R-:W2:Y:S06]  /*1b500*/  S2R R5, SR_CTAID.Y ;  /* 0x0000000000057919 */ /* 0x000eac0000002600 */
[----:B------:R-:W3:Y:S01]  /*1b510*/  LDC R12, c[0x0][0x148] ;  /* 0x00005200ff0c7b82 */ /* 0x000ee20000000800 */
[----:B0-----:R-:W-:-:S02]  /*1b520*/  I2FP.F32.U32 R2, R8 ;  /* 0x0000000800027245 */ /* 0x001fc40000201000 */
[----:B--2---:R-:W-:-:S03]  /*1b530*/  I2FP.F32.U32 R4, R5 ;  /* 0x0000000500047245 */ /* 0x004fc60000201000 */
[----:B------:R-:W-:Y:S01]  /*1b540*/  FMUL R2, R2, UR8 ;  /* 0x0000000802027c20 */ /* 0x000fe20008400000 */
[----:B------:R-:W-:Y:S02]  /*1b550*/  ULDC UR8, c[0x0][0x154] ;  /* 0x0000550000087ab9 */ /* 0x000fe40000000800 */
[----:B------:R-:W-:Y:S01]  /*1b560*/  FMUL R10, R4, UR8 ;  /* 0x00000008040a7c20 */ /* 0x000fe20008400000 */
[----:B------:R-:W-:Y:S02]  /*1b570*/  ULDC.64 UR8, c[0x0][0x728] ;  /* 0x0001ca0000087ab9 */ /* 0x000fe40000000a00 */
[----:B------:R-:W0:Y:S01]  /*1b580*/  F2I.U32.TRUNC.NTZ R2, R2 ;  /* 0x0000000200027305 */ /* 0x000e22000020f000 */
[----:B------:R-:W-:-:S04]  /*1b590*/  ISETP.NE.U32.AND P1, PT, RZ, UR8, PT ;  /* 0x00000008ff007c0c */ /* 0x000fc8000bf25070 */
[----:B------:R-:W-:-:S03]  /*1b5a0*/  ISETP.NE.AND.EX P1, PT, RZ, UR9, PT, P1 ;  /* 0x00000009ff007c0c */ /* 0x000fc6000bf25310 */
[----:B------:R-:W2:Y:S01]  /*1b5b0*/  F2I.U32.TRUNC.NTZ R10, R10 ;  /* 0x0000000a000a7305 */ /* 0x000ea2000020f000 */
[----:B0-----:R-:W-:Y:S01]  /*1b5c0*/  IMAD.MOV R4, RZ, RZ, -R2 ;  /* 0x000000ffff047224 */ /* 0x001fe200078e0a02 */
[----:B------:R-:W-:-:S03]  /*1b5d0*/  MOV R2, R18 ;  /* 0x0000001200027202 */ /* 0x000fc60000000f00 */
[----:B-1----:R-:W-:Y:S02]  /*1b5e0*/  IMAD R8, R3, R4, R8 ;  /* 0x0000000403087224 */ /* 0x002fe400078e0208 */
[----:B--2---:R-:W-:-:S04]  /*1b5f0*/  IMAD.MOV R3, RZ, RZ, -R10 ;  /* 0x000000ffff037224 */ /* 0x004fc800078e0a0a */
[----:B---3--:R-:W-:Y:S02]  /*1b600*/  @P4 IMAD R8, R12, R3, R5 ;  /* 0x000000030c084224 */ /* 0x008fe400078e0205 */
[----:B------:R-:W-:Y:S01]  /*1b610*/  IMAD.MOV.U32 R3, RZ, RZ, R19 ;  /* 0x000000ffff037224 */ /* 0x000fe200078e0013 */
[----:B------:R-:W-:Y:S06]  /*1b620*/  @!P1 BRA `(.L_x_423) ;  /* 0x0000000000289947 */ /* 0x000fec0003800000 */
[----:B------:R-:W-:Y:S02]  /*1b630*/  ULDC UR10, c[0x0][0x734] ;  /* 0x0001cd00000a7ab9 */ /* 0x000fe40000000800 */
[----:B------:R-:W-:-:S05]  /*1b640*/  IADD3 R3, P1, R18, UR10, RZ ;  /* 0x0000000a12037c10 */ /* 0x000fca000ff3e0ff */
[----:B------:R-:W-:-:S04]  /*1b650*/  IMAD.X R11, RZ, RZ, R19, P1 ;  /* 0x000000ffff0b7224 */ /* 0x000fc800008e0613 */
[----:B------:R-:W-:-:S04]  /*1b660*/  IMAD.WIDE.U32 R4, R11, UR8, RZ ;  /* 0x000000080b047c25 */ /* 0x000fc8000f8e00ff */
[----:B------:R-:W-:-:S04]  /*1b670*/  IMAD.WIDE.U32 R4, P1, R3, UR9, R4 ;  /* 0x0000000903047c25 */ /* 0x000fc8000f820004 */
[----:B------:R-:W-:-:S04]  /*1b680*/  IMAD.WIDE.U32 R2, R3, UR8, RZ ;  /* 0x0000000803027c25 */ /* 0x000fc8000f8e00ff */
[----:B------:R-:W-:Y:S01]  /*1b690*/  IMAD.MOV.U32 R2, RZ, RZ, R5 ;  /* 0x000000ffff027224 */ /* 0x000fe200078e0005 */
[----:B------:R-:W-:Y:S02]  /*1b6a0*/  IADD3 RZ, P2, R3, R4, RZ ;  /* 0x0000000403ff7210 */ /* 0x000fe40007f5e0ff */
[----:B------:R-:W-:-:S03]  /*1b6b0*/  IADD3.X R3, RZ, RZ, RZ, P1, !PT ;  /* 0x000000ffff037210 */ /* 0x000fc60000ffe4ff */
[----:B------:R-:W-:-:S08]  /*1b6c0*/  IMAD.WIDE.U32.X R2, R11, UR9, R2, P2 ;  /* 0x000000090b027c25 */ /* 0x000fd000090e0402 */
.L_x_423:
[--C-:B------:R-:W-:Y:S01]  /*1b6d0*/  SHF.R.U64 R10, R2, UR11, R3.reuse ;  /* 0x0000000b020a7c19 */ /* 0x100fe20008001203 */
[----:B------:R-:W-:Y:S01]  /*1b6e0*/  ULDC.64 UR8, c[0x0][0x720] ;  /* 0x0001c80000087ab9 */ /* 0x000fe20000000a00 */
[----:B------:R-:W-:Y:S01]  /*1b6f0*/  SHF.R.U32.HI R2, RZ, UR11, R3 ;  /* 0x0000000bff027c19 */ /* 0x000fe20008011603 */
[----:B------:R-:W-:Y:S01]  /*1b700*/  IMAD.MOV.U32 R3, RZ, RZ, R19 ;  /* 0x000000ffff037224 */ /* 0x000fe200078e0013 */
[----:B------:R-:W-:Y:S01]  /*1b710*/  IADD3 R11, P1, RZ, -R10, RZ ;  /* 0x8000000aff0b7210 */ /* 0x000fe20007f3e0ff */
[----:B------:R-:W-:-:S04]  /*1b720*/  ULDC.64 UR10, c[0x0][0x740] ;  /* 0x0001d000000a7ab9 */ /* 0x000fc80000000a00 */
[----:B------:R-:W-:Y:S01]  /*1b730*/  IMAD.X R2, RZ, RZ, ~R2, P1 ;  /* 0x000000ffff027224 */ /* 0x000fe200008e0e02 */
[----:B------:R-:W-:-:S03]  /*1b740*/  ISETP.NE.U32.AND P1, PT, RZ, UR10, PT ;  /* 0x0000000aff007c0c */ /* 0x000fc6000bf25070 */
[----:B------:R-:W-:Y:S01]  /*1b750*/  IMAD R2, R2, UR8, RZ ;  /* 0x0000000802027c24 */ /* 0x000fe2000f8e02ff */
[----:B------:R-:W-:-:S03]  /*1b760*/  ISETP.NE.AND.EX P1, PT, RZ, UR11, PT, P1 ;  /* 0x0000000bff007c0c */ /* 0x000fc6000bf25310 */
[----:B------:R-:W-:Y:S01]  /*1b770*/  IMAD R5, R11, UR9, R2 ;  /* 0x000000090b057c24 */ /* 0x000fe2000f8e0202 */
[----:B------:R-:W-:-:S05]  /*1b780*/  MOV R2, R18 ;  /* 0x0000001200027202 */ /* 0x000fca0000000f00 */
[----:B------:R-:W-:Y:S01]  /*1b790*/  IMAD.WIDE.U32 R2, R11, UR8, R2 ;  /* 0x000000080b027c25 */ /* 0x000fe2000f8e0002 */
[----:B------:R-:W-:-:S03]  /*1b7a0*/  ULDC UR8, c[0x0][0x718] ;  /* 0x0001c60000087ab9 */ /* 0x000fc60000000800 */
[----:B------:R-:W-:-:S05]  /*1b7b0*/  IMAD.IADD R3, R3, 0x1, R5 ;  /* 0x0000000103037824 */ /* 0x000fca00078e0205 */
[--C-:B------:R-:W-:Y:S02]  /*1b7c0*/  SHF.R.U64 R11, R2, UR8, R3.reuse ;  /* 0x00000008020b7c19 */ /* 0x100fe40008001203 */
[----:B------:R-:W-:Y:S01]  /*1b7d0*/  SHF.R.U32.HI R2, RZ, UR8, R3 ;  /* 0x00000008ff027c19 */ /* 0x000fe20008011603 */
[----:B------:R-:W-:-:S03]  /*1b7e0*/  ULDC UR8, c[0x0][0x708] ;  /* 0x0001c20000087ab9 */ /* 0x000fc60000000800 */
[--C-:B------:R-:W-:Y:S02]  /*1b7f0*/  SHF.R.U32.HI R3, RZ, UR8, R2.reuse ;  /* 0x00000008ff037c19 */ /* 0x100fe40008011602 */
[----:B------:R-:W-:Y:S01]  /*1b800*/  SHF.R.U64 R12, R11, UR8, R2 ;  /* 0x000000080b0c7c19 */ /* 0x000fe20008001202 */
[----:B------:R-:W-:Y:S02]  /*1b810*/  ULDC UR8, c[0x0][0x758] ;  /* 0x0001d60000087ab9 */ /* 0x000fe40000000800 */
[--C-:B------:R-:W-:Y:S02]  /*1b820*/  SHF.R.U32.HI R15, RZ, UR8, R3.reuse ;  /* 0x00000008ff0f7c19 */ /* 0x100fe40008011603 */
[----:B------:R-:W-:-:S03]  /*1b830*/  SHF.R.U64 R13, R12, UR8, R3 ;  /* 0x000000080c0d7c19 */ /* 0x000fc60008001203 */
[----:B------:R-:W-:Y:S01]  /*1b840*/  IMAD.MOV.U32 R3, RZ, RZ, R15 ;  /* 0x000000ffff037224 */ /* 0x000fe200078e000f */
[----:B------:R-:W-:Y:S01]  /*1b850*/  MOV R2, R13 ;  /* 0x0000000d00027202 */ /* 0x000fe20000000f00 */
        /* <DEDUP_REMOVED lines=11> */
.L_x_424:
[----:B------:R-:W-:Y:S01]  /*1b910*/  ULDC UR8, c[0x0][0x748] ;  /* 0x0001d20000087ab9 */ /* 0x000fe20000000800 */
[----:B------:R-:W-:Y:S02]  /*1b920*/  LOP3.LUT R12, R12, UR7, RZ, 0xc0, !PT ;  /* 0x000000070c0c7c12 */ /* 0x000fe4000f8ec0ff */
[----:B------:R-:W-:Y:S01]  /*1b930*/  SHF.R.U64 R3, R2, UR8, R3 ;  /* 0x0000000802037c19 */ /* 0x000fe20008001203 */
[----:B------:R-:W-:Y:S01]  /*1b940*/  ULDC UR8, c[0x0][0x738] ;  /* 0x0001ce0000087ab9 */ /* 0x000fe20000000800 */
[----:B------:R-:W-:-:S03]  /*1b950*/  MOV R4, 0x1 ;  /* 0x0000000100047802 */ /* 0x000fc60000000f00 */
[----:B------:R-:W-:Y:S02]  /*1b960*/  IMAD.MOV R2, RZ, RZ, -R3 ;  /* 0x000000ffff027224 */ /* 0x000fe400078e0a03 */
[----:B------:R-:W-:Y:S02]  /*1b970*/  IMAD R5, R3, UR5, R12 ;  /* 0x0000000503057c24 */ /* 0x000fe4000f8e020c */
[----:B------:R-:W-:Y:S01]  /*1b980*/  IMAD R13, R2, UR8, R13 ;  /* 0x00000008020d7c24 */ /* 0x000fe2000f8e020d */
[----:B------:R-:W-:Y:S01]  /*1b990*/  ULDC UR8, c[0x0][0x710] ;  /* 0x0001c40000087ab9 */ /* 0x000fe20000000800 */
[----:B------:R-:W-:Y:S01]  /*1b9a0*/  LOP3.LUT R2, R11, UR4, RZ, 0xc0, !PT ;  /* 0x000000040b027c12 */ /* 0x000fe2000f8ec0ff */
[----:B------:R-:W-:Y:S01]  /*1b9b0*/  IMAD R8, R5, UR8, R8 ;  /* 0x0000000805087c24 */ /* 0x000fe2000f8e0208 */
[----:B------:R-:W-:-:S03]  /*1b9c0*/  ULDC UR8, c[0x0][0x700] ;  /* 0x0001c00000087ab9 */ /* 0x000fc60000000800 */
[----:B------:R-:W-:-:S05]  /*1b9d0*/  IMAD R13, R13, UR8, R2 ;  /* 0x000000080d0d7c24 */ /* 0x000fca000f8e0202 */
[----:B------:R-:W-:Y:S02]  /*1b9e0*/  SEL R2, R13, R8, !P4 ;  /* 0x000000080d027207 */ /* 0x000fe40006000000 */
[----:B------:R-:W-:-:S07]  /*1b9f0*/  SEL R3, R8, R13, !P4 ;  /* 0x0000000d08037207 */ /* 0x000fce0006000000 */
.L_x_422:
[----:B------:R-:W-:Y:S05]  /*1ba00*/  BSYNC B1 ;  /* 0x0000000000017941 */ /* 0x000fea0003800000 */
.L_x_421:
[----:B------:R-:W-:-:S13]  /*1ba10*/  LOP3.LUT P1, RZ, R4, 0xff, RZ, 0xc0, !PT ;  /* 0x000000ff04ff7812 */ /* 0x000fda000782c0ff */
[----:B------:R-:W-:Y:S05]  /*1ba20*/  @P1 BRA `(.L_x_425) ;  /* 0xfffffff000d81947 */ /* 0x000fea000383ffff */
[----:B------:R-:W-:Y:S05]  /*1ba30*/  BSYNC B0 ;  /* 0x0000000000007941 */ /* 0x000fea0003800000 */
.L_x_413:
[----:B------:R-:W-:-:S03]  /*1ba40*/  UMOV UR8, 0xffffffff ;  /* 0xffffffff00087882 */ /* 0x000fc60000000000 */
[----:B------:R-:W-:Y:S05]  /*1ba50*/  BRA.DIV UR8, `(.L_x_426) ;  /* 0x0000000208c07947 */ /* 0x000fea000b800000 */
[----:B------:R-:W-:-:S13]  /*1ba60*/  ELECT P0, URZ, PT ;  /* 0x00000000003f782f */ /* 0x000fda0003800000 */
.L_x_438:
[----:B------:R-:W-:Y:S04]  /*1ba70*/  BSSY B0, `(.L_x_427) ;  /* 0x000001a000007945 */ /* 0x000fe80003800000 */
[----:B------:R-:W-:Y:S05]  /*1ba80*/  @!P0 BRA `(.L_x_428) ;  /* 0x0000000000608947 */ /* 0x000fea0003800000 */
[----:B------:R-:W-:-:S04]  /*1ba90*/  ULOP3.LUT UR8, UR6, 0x2, URZ, 0xfc, !UPT ;  /* 0x0000000206087892 */ /* 0x000fc8000f8efc3f */
[----:B------:R-:W-:-:S06]  /*1baa0*/  UISETP.NE.AND UP0, UPT, UR8, 0x3, UPT ;  /* 0x000000030800788c */ /* 0x000fcc000bf05270 */
[----:B------:R-:W-:-:S13]  /*1bab0*/  PLOP3.LUT P0, PT, PT, PT, UP0, 0x80, 0x0 ;  /* 0x000000000000781c */ /* 0x000fda0003f0f008 */
[----:B------:R-:W-:Y:S05]  /*1bac0*/  @!P0 BRA `(.L_x_429) ;  /* 0x0000000000048947 */ /* 0x000fea0003800000 */
[----:B------:R-:W-:Y:S01]  /*1bad0*/  BPT.TRAP 0x1 ;  /* 0x000000040000795c */ /* 0x000fe20000300000 */
.L_x_429:
[----:B------:R-:W0:Y:S01]  /*1bae0*/  S2R R3, SR_CgaCtaId ;  /* 0x0000000000037919 */ /* 0x000e220000008800 */
[----:B------:R-:W-:-:S04]  /*1baf0*/  MOV R2, 0x400 ;  /* 0x0000040000027802 */ /* 0x000fc80000000f00 */
[----:B0-----:R-:W-:Y:S02]  /*1bb00*/  LEA R3, R3, R2, 0x18 ;  /* 0x0000000203037211 */ /* 0x001fe400078ec0ff */
[----:B------:R-:W-:-:S03]  /*1bb10*/  SHF.L.U32 R2, R0, 0x1f, RZ ;  /* 0x0000001f00027819 */ /* 0x000fc600000006ff */
[----:B------:R-:W-:-:S04]  /*1bb20*/  VIADD R3, R3, 0x10 ;  /* 0x0000001003037836 */ /* 0x000fc80000000000 */
[----:B------:R-:W-:-:S04]  /*1bb30*/  IMAD R5, R6, 0x8, R3 ;  /* 0x0000000806057824 */ /* 0x000fc800078e0203 */
[----:B------:R-:W0:Y:S02]  /*1bb40*/  SYNCS.PHASECHK.TRANS64.TRYWAIT P0, [R5+URZ], R2 ;  /* 0x00000002050075a7 */ /* 0x000e24000800017f */
[----:B0-----:R-:W-:Y:S05]  /*1bb50*/  @!P0 BRA `(.L_x_430) ;  /* 0x0000000000a48947 */ /* 0x001fea0003800000 */
.L_x_439:
[----:B------:R-:W-:-:S04]  /*1bb60*/  IADD3 R6, R6, 0x1, RZ ;  /* 0x0000000106067810 */ /* 0x000fc80007ffe0ff */
[----:B------:R-:W-:-:S04]  /*1bb70*/  ISETP.NE.AND P0, PT, R6, 0x2, PT ;  /* 0x000000020600780c */ /* 0x000fc80003f05270 */
[----:B0-----:R-:W-:Y:S02]  /*1bb80*/  SEL R5, RZ, 0x1, P0 ;  /* 0x00000001ff057807 */ /* 0x001fe40000000000 */
[----:B------:R-:W-:Y:S02]  /*1bb90*/  SEL R6, R6, RZ, P0 ;  /* 0x000000ff06067207 */ /* 0x000fe40000000000 */
[----:B------:R-:W-:-:S03]  /*1bba0*/  LOP3.LUT R0, R0, R5, RZ, 0x3c, !PT ;  /* 0x0000000500007212 */ /* 0x000fc600078e3cff */
[----:B------:R-:W-:Y:S01]  /*1bbb0*/  IMAD R3, R6, 0x8, R3 ;  /* 0x0000000806037824 */ /* 0x000fe200078e0203 */
[----:B------:R-:W-:-:S07]  /*1bbc0*/  SHF.L.U32 R0, R0, 0x1f, RZ ;  /* 0x0000001f00007819 */ /* 0x000fce00000006ff */
.L_x_431:
[----:B0-----:R0:W1:Y:S02]  /*1bbd0*/  SYNCS.PHASECHK.TRANS64.TRYWAIT P0, [R3+URZ], R0 ;  /* 0x00000000030075a7 */ /* 0x001064000800017f */
[----:B-1----:R-:W-:Y:S05]  /*1bbe0*/  @!P0 NANOSLEEP.SYNCS 0x989680 ;  /* 0x009896800000895d */ /* 0x002fea0003900000 */
[----:B------:R-:W1:Y:S02]  /*1bbf0*/  @!P0 SYNCS.PHASECHK.TRANS64 P0, [R3+URZ], R0 ;  /* 0x00000000030085a7 */ /* 0x000e64000800007f */
[----:B-1----:R-:W-:Y:S05]  /*1bc00*/  @!P0 BRA `(.L_x_431) ;  /* 0xfffffffc00f08947 */ /* 0x002fea000383ffff */
.L_x_428:
[----:B------:R-:W-:Y:S05]  /*1bc10*/  BSYNC B0 ;  /* 0x0000000000007941 */ /* 0x000fea0003800000 */
.L_x_427:
[----:B------:R-:W-:Y:S05]  /*1bc20*/  EXIT ;  /* 0x000000000000794d */ /* 0x000fea0003800000 */
.L_x_17:
[----:B--2---:R-:W-:-:S04]  /*1bc30*/  IMAD.U32 R4, RZ, RZ, UR8 ;  /* 0x00000008ff047e24 */ /* 0x004fc8000f8e00ff */
[----:B------:R2:W3:Y:S03]  /*1bc40*/  SYNCS.PHASECHK.TRANS64.TRYWAIT P0, [R4+URZ], R0 ;  /* 0x00000000040075a7 */ /* 0x0004e6000800017f */
[----:B---3--:R-:W-:Y:S05]  /*1bc50*/  @!P0 NANOSLEEP.SYNCS 0x989680 ;  /* 0x009896800000895d */ /* 0x008fea0003900000 */
[----:B------:R-:W3:Y:S02]  /*1bc60*/  @!P0 SYNCS.PHASECHK.TRANS64 P0, [R4+URZ], R0 ;  /* 0x00000000040085a7 */ /* 0x000ee4000800007f */
[----:B---3--:R-:W-:Y:S05]  /*1bc70*/  @!P0 BRA `(.L_x_17) ;  /* 0xfffffffc00ec8947 */ /* 0x008fea000383ffff */
[----:B------:R-:W-:Y:S05]  /*1bc80*/  BRA `(.L_x_16) ;  /* 0xfffffe60007c7947 */ /* 0x000fea000383ffff */
.L_x_414:
[----:B------:R-:W-:Y:S01]  /*1bc90*/  BSSY B1, `(.L_x_432) ;  /* 0x0000006000017945 */ /* 0x000fe20003800000 */
[----:B------:R-:W-:-:S07]  /*1bca0*/  MOV R4, 0xffffffff ;  /* 0xffffffff00047802 */ /* 0x000fce0000000f00 */
[----:B------:R-:W-:Y:S05]  /*1bcb0*/  WARPSYNC.COLLECTIVE R4, `(.L_x_433) ;  /* 0x00000000040c7348 */ /* 0x000fea0003c00000 */
[----:B------:R-:W-:Y:S02]  /*1bcc0*/  ELECT P1, UR62, PT ;  /* 0x00000000003e782f */ /* 0x000fe40003820000 */
[----:B------:R-:W-:Y:S01]  /*1bcd0*/  MOV R4, UR62 ;  /* 0x0000003e00047c02 */ /* 0x000fe20008000f00 */
[----:B------:R-:W-:Y:S10]  /*1bce0*/  ENDCOLLECTIVE ;  /* 0x000000000000791b */ /* 0x000ff40003800000 */
.L_x_433:
[----:B------:R-:W-:Y:S05]  /*1bcf0*/  BSYNC B1 ;  /* 0x0000000000017941 */ /* 0x000fea0003800000 */
.L_x_432:
[----:B------:R-:W-:Y:S05]  /*1bd00*/  BRA `(.L_x_434) ;  /* 0xfffffff0002c7947 */ /* 0x000fea000383ffff */
.L_x_417:
[----:B0-----:R0:W1:Y:S02]  /*1bd10*/  SYNCS.PHASECHK.TRANS64.TRYWAIT P1, [R19+URZ+0x10], R12 ;  /* 0x0000100c130075a7 */ /* 0x001064000802017f */
[----:B-1----:R-:W-:Y:S05]  /*1bd20*/  @!P1 NANOSLEEP.SYNCS 0x989680 ;  /* 0x009896800000995d */ /* 0x002fea0003900000 */
[----:B------:R-:W1:Y:S02]  /*1bd30*/  @!P1 SYNCS.PHASECHK.TRANS64 P1, [R19+URZ+0x10], R12 ;  /* 0x0000100c130095a7 */ /* 0x000e64000802007f */
[----:B-1----:R-:W-:Y:S05]  /*1bd40*/  @!P1 BRA `(.L_x_417) ;  /* 0xfffffffc00f09947 */ /* 0x002fea000383ffff */
[----:B------:R-:W-:Y:S05]  /*1bd50*/  BRA `(.L_x_435) ;  /* 0xfffffff000687947 */ /* 0x000fea000383ffff */
.L_x_426:
[----:B------:R-:W-:Y:S01]  /*1bd60*/  BSSY B0, `(.L_x_436) ;  /* 0x0000006000007945 */ /* 0x000fe20003800000 */
[----:B------:R-:W-:-:S07]  /*1bd70*/  IMAD.MOV.U32 R4, RZ, RZ, -0x1 ;  /* 0xffffffffff047424 */ /* 0x000fce00078e00ff */
[----:B------:R-:W-:Y:S05]  /*1bd80*/  WARPSYNC.COLLECTIVE R4, `(.L_x_437) ;  /* 0x00000000040c7348 */ /* 0x000fea0003c00000 */
[----:B------:R-:W-:Y:S02]  /*1bd90*/  ELECT P1, UR62, PT ;  /* 0x00000000003e782f */ /* 0x000fe40003820000 */
[----:B------:R-:W-:Y:S01]  /*1bda0*/  MOV R4, UR62 ;  /* 0x0000003e00047c02 */ /* 0x000fe20008000f00 */
[----:B------:R-:W-:Y:S10]  /*1bdb0*/  ENDCOLLECTIVE ;  /* 0x000000000000791b */ /* 0x000ff40003800000 */
.L_x_437:
[----:B------:R-:W-:Y:S05]  /*1bdc0*/  BSYNC B0 ;  /* 0x0000000000007941 */ /* 0x000fea0003800000 */
.L_x_436:
[----:B------:R-:W-:Y:S01]  /*1bdd0*/  PLOP3.LUT P0, PT, P1, PT, PT, 0x80, 0x0 ;  /* 0x000000000000781c */ /* 0x000fe20000f0f070 */
[----:B------:R-:W-:-:S12]  /*1bde0*/  BRA `(.L_x_438) ;  /* 0xfffffffc00207947 */ /* 0x000fd8000383ffff */
.L_x_430:
[----:B0-----:R0:W1:Y:S02]  /*1bdf0*/  SYNCS.PHASECHK.TRANS64.TRYWAIT P0, [R5+URZ], R2 ;  /* 0x00000002050075a7 */ /* 0x001064000800017f */
[----:B-1----:R-:W-:Y:S05]  /*1be00*/  @!P0 NANOSLEEP.SYNCS 0x989680 ;  /* 0x009896800000895d */ /* 0x002fea0003900000 */
[----:B------:R-:W1:Y:S02]  /*1be10*/  @!P0 SYNCS.PHASECHK.TRANS64 P0, [R5+URZ], R2 ;  /* 0x00000002050085a7 */ /* 0x000e64000800007f */
[----:B-1----:R-:W-:Y:S05]  /*1be20*/  @!P0 BRA `(.L_x_430) ;  /* 0xfffffffc00f08947 */ /* 0x002fea000383ffff */
[----:B------:R-:W-:Y:S05]  /*1be30*/  BRA `(.L_x_439) ;  /* 0xfffffffc00487947 */ /* 0x000fea000383ffff */
.L_x_440:
[----:B------:R-:W-:-:S00]  /*1be40*/  BRA `(.L_x_440) ;  /* 0xfffffffc00fc7947 */ /* 0x000fc0000383ffff */
[----:B------:R-:W-:-:S00]  /*1be50*/  NOP ;  /* 0x0000000000007918 */ /* 0x000fc00000000000 */
        /* <DEDUP_REMOVED lines=10> */
.L_x_441:


//--------------------- .nv.shared._ZN7cutlass13device_kernelINS_4gemm6kernel13GemmUniversalIN4cute5tupleIJiiiiEEENS1_10collective13CollectiveMmaINS1_40MainloopSm90TmaGmmaWarpSpecializedSparseILi2ENS5_IJNS4_1CILi1EEESB_SB_EEENS1_35KernelTmaWarpSpecializedCooperativeEEENS5_IJNSA_ILi256EEESF_NSA_ILi128EEEEEENS_10bfloat16_tENS5_IJNS4_6LayoutINS5_IJiNS5_IJNSA_ILi2EEEiEEEiEEENS5_IJlNS5_IJSB_SK_EEElEEEEENSJ_INS5_IJNS5_IJNS5_IJNSA_ILi8EEESK_NSA_ILi4EEEEEEiEEENS5_IJNS5_IJNSA_ILi16EEESK_SR_EEEiEEEiEEENS5_IJNS5_IJNS5_IJSG_SU_NSA_ILi2048EEEEEENSA_ILi8192EEEEEENS5_IJNS5_IJSB_NSA_ILi1024EEENSA_ILi32EEEEEElEEElEEEEEEEESI_NS5_IJlSB_lEEENS4_8TiledMMAINS4_8MMA_AtomIJNS4_4SM904GMMA6SPARSE29GMMA_64x256x32_F32BF16BF16_SSILNS1D_5MajorE0ELS1G_0ELNS1D_7ScaleInE1ELS1H_1ELNS1D_9SparseSelE0EEEEEENSJ_INS5_IJSK_SB_SB_EEENS5_IJSB_NSA_ILi0EEES1M_EEEEENS5_IJNS4_10UnderscoreES1P_S1P_EEEEENS4_13SM90_TMA_LOADENS4_14ComposedLayoutINS4_7SwizzleILi3ELi4ELi3EEENS4_25smem_sparse_ptr_flag_bitsILi2ELi16EEENSJ_INS5_IJNS5_IJSB_SQ_EEENS5_IJSK_NSA_ILi64EEEEEEEEENS5_IJNS5_IJS1M_SG_EEESN_EEEEEEEvNS4_8identityES1S_NS1T_IS1V_NS4_18smem_ptr_flag_bitsILi16EEENSJ_INS5_IJSQ_S1Z_EEENS5_IJS1Z_SB_EEEEEEEvS26_EENS_8epilogue10collective6detail29Sm90TmaWarpSpecializedAdapterINS2F_15DefaultEpilogueIfNS5_IJSB_llEEES2J_NS2E_6thread17LinearCombinationIfLi1EffLNS2K_9ScaleType4KindE0ELNS_15FloatRoundStyleE2EfEENS1_15EpilogueDefaultEEEEEvvEEEEvNT_6ParamsE --------------------------
	.section	.nv.shared._ZN7cutlass13device_kernelINS_4gemm6kernel13GemmUniversalIN4cute5tupleIJiiiiEEENS1_10collective13CollectiveMmaINS1_40MainloopSm90TmaGmmaWarpSpecializedSparseILi2ENS5_IJNS4_1CILi1EEESB_SB_EEENS1_35KernelTmaWarpSpecializedCooperativeEEENS5_IJNSA_ILi256EEESF_NSA_ILi128EEEEEENS_10bfloat16_tENS5_IJNS4_6LayoutINS5_IJiNS5_IJNSA_ILi2EEEiEEEiEEENS5_IJlNS5_IJSB_SK_EEElEEEEENSJ_INS5_IJNS5_IJNS5_IJNSA_ILi8EEESK_NSA_ILi4EEEEEEiEEENS5_IJNS5_IJNSA_ILi16EEESK_SR_EEEiEEEiEEENS5_IJNS5_IJNS5_IJSG_SU_NSA_ILi2048EEEEEENSA_ILi8192EEEEEENS5_IJNS5_IJSB_NSA_ILi1024EEENSA_ILi32EEEEEElEEElEEEEEEEESI_NS5_IJlSB_lEEENS4_8TiledMMAINS4_8MMA_AtomIJNS4_4SM904GMMA6SPARSE29GMMA_64x256x32_F32BF16BF16_SSILNS1D_5MajorE0ELS1G_0ELNS1D_7ScaleInE1ELS1H_1ELNS1D_9SparseSelE0EEEEEENSJ_INS5_IJSK_SB_SB_EEENS5_IJSB_NSA_ILi0EEES1M_EEEEENS5_IJNS4_10UnderscoreES1P_S1P_EEEEENS4_13SM90_TMA_LOADENS4_14ComposedLayoutINS4_7SwizzleILi3ELi4ELi3EEENS4_25smem_sparse_ptr_flag_bitsILi2ELi16EEENSJ_INS5_IJNS5_IJSB_SQ_EEENS5_IJSK_NSA_ILi64EEEEEEEEENS5_IJNS5_IJS1M_SG_EEESN_EEEEEEEvNS4_8identityES1S_NS1T_IS1V_NS4_18smem_ptr_flag_bitsILi16EEENSJ_INS5_IJSQ_S1Z_EEENS5_IJS1Z_SB_EEEEEEEvS26_EENS_8epilogue10collective6detail29Sm90TmaWarpSpecializedAdapterINS2F_15DefaultEpilogueIfNS5_IJSB_llEEES2J_NS2E_6thread17LinearCombinationIfLi1EffLNS2K_9ScaleType4KindE0ELNS_15FloatRoundStyleE2EfEENS1_15EpilogueDefaultEEEEEvvEEEEvNT_6ParamsE,"aw",@nobits
	.sectionflags	@""
	.align	16
	.zero		1024


//--------------------- .nv.shared.reserved.0     --------------------------
	.section	.nv.shared.reserved.0,"aw",@nobits
	.weak		__nv_reservedSMEM_offset_0_alias
	.size		__nv_reservedSMEM_offset_0_alias, 0, 0
	.other		__nv_reservedSMEM_offset_0_alias,@"STO_CUDA_RESERVED_SHARED STV_DEFAULT"
__nv_reservedSMEM_offset_0_alias:
	.zero		0


//--------------------- .nv.global                --------------------------
	.section	.nv.global,"aw",@nobits
.nv.global:
	.type		_ZN39_INTERNAL_5ad161ec_4_k_cu_bd54976b_28414cute1_E,@object
	.size		_ZN39_INTERNAL_5ad161ec_4_k_cu_bd54976b_28414cute1_E,(_ZN39_INTERNAL_5ad161ec_4_k_cu_bd54976b_28414cuda3std3__45__cpo6cbeginE - _ZN39_INTERNAL_5ad161ec_4_k_cu_bd54976b_28414cute1_E)
_ZN39_INTERNAL_5ad161ec_4_k_cu_bd54976b_28414cute1_E:
	.zero		1
	.type		_ZN39_INTERNAL_5ad161ec_4_k_cu_bd54976b_28414cuda3std3__45__cpo6cbeginE,@object
	.size		_ZN39_INTERNAL_5ad161ec_4_k_cu_bd54976b_28414cuda3std3__45__cpo6cbeginE,(_ZN39_INTERNAL_5ad161ec_4_k_cu_bd54976b_28414cuda3std3__48in_placeE - _ZN39_INTERNAL_5ad161ec_4_k_cu_bd54976b_28414cuda3std3__45__cpo6cbeginE)
_ZN39_INTERNAL_5ad161ec_4_k_cu_bd54976b_28414cuda3std3__45__cpo6cbeginE:
	.zero		1
	.type		_ZN39_INTERNAL_5ad161ec_4_k_cu_bd54976b_28414cuda3std3__48in_placeE,@object
	.size		_ZN39_INTERNAL_5ad161ec_4_k_cu_bd54976b_28414cuda3std3__48in_placeE,(_ZN39_INTERNAL_5ad161ec_4_k_cu_bd54976b_28414cuda3std6ranges3__45__cpo9iter_moveE - _ZN39_INTERNAL_5ad161ec_4_k_cu_bd54976b_28414cuda3std3__48in_placeE)
_ZN39_INTERNAL_5ad161ec_4_k_cu_bd54976b_28414cuda3std3__48in_placeE:
	.zero		1
	.type		_ZN39_INTERNAL_5ad161ec_4_k_cu_bd54976b_28414cuda3std6ranges3__45__cpo9iter_moveE,@object
	.size		_ZN39_INTERNAL_5ad161ec_4_k_cu_bd54976b_28414cuda3std6ranges3__45__cpo9iter_moveE,(_ZN39_INTERNAL_5ad161ec_4_k_cu_bd54976b_28414cuda3std3__45__cpo5beginE - _ZN39_INTERNAL_5ad161ec_4_k_cu_bd54976b_28414cuda3std6ranges3__45__cpo9iter_moveE)
_ZN39_INTERNAL_5ad161ec_4_k_cu_bd54976b_28414cuda3std6ranges3__45__cpo9iter_moveE:
	.zero		1
	.type		_ZN39_INTERNAL_5ad161ec_4_k_cu_bd54976b_28414cuda3std3__45__cpo5beginE,@object
	.size		_ZN39_INTERNAL_5ad161ec_4_k_cu_bd54976b_28414cuda3std3__45__cpo5beginE,(_ZN39_INTERNAL_5ad161ec_4_k_cu_bd54976b_28414cuda3std3__441_GLOBAL__N__5ad161ec_4_k_cu_bd54976b_28416ignoreE - _ZN39_INTERNAL_5ad161ec_4_k_cu_bd54976b_28414cuda3std3__45__cpo5beginE)
_ZN39_INTERNAL_5ad161ec_4_k_cu_bd54976b_28414cuda3std3__45__cpo5beginE:
	.zero		1
	.type		_ZN39_INTERNAL_5ad161ec_4_k_cu_bd54976b_28414cuda3std3__441_GLOBAL__N__5ad161ec_4_k_cu_bd54976b_28416ignoreE,@object
	.size		_ZN39_INTERNAL_5ad161ec_4_k_cu_bd54976b_28414cuda3std3__441_GLOBAL__N__5ad161ec_4_k_cu_bd54976b_28416ignoreE,(_ZN39_INTERNAL_5ad161ec_4_k_cu_bd54976b_28414cute7productE - _ZN39_INTERNAL_5ad161ec_4_k_cu_bd54976b_28414cuda3std3__441_GLOBAL__N__5ad161ec_4_k_cu_bd54976b_28416ignoreE)
_ZN39_INTERNAL_5ad161ec_4_k_cu_bd54976b_28414cuda3std3__441_GLOBAL__N__5ad161ec_4_k_cu_bd54976b_28416ignoreE:
	.zero		1
	.type		_ZN39_INTERNAL_5ad161ec_4_k_cu_bd54976b_28414cute7productE,@object
	.size		_ZN39_INTERNAL_5ad161ec_4_k_cu_bd54976b_28414cute7productE,(_ZN39_INTERNAL_5ad161ec_4_k_cu_bd54976b_28414cuda3std3__45__cpo3endE - _ZN39_INTERNAL_5ad161ec_4_k_cu_bd54976b_28414cute7productE)
_ZN39_INTERNAL_5ad161ec_4_k_cu_bd54976b_28414cute7productE:
	.zero		1
	.type		_ZN39_INTERNAL_5ad161ec_4_k_cu_bd54976b_28414cuda3std3__45__cpo3endE,@object
	.size		_ZN39_INTERNAL_5ad161ec_4_k_cu_bd54976b_28414cuda3std3__45__cpo3endE,(_ZN39_INTERNAL_5ad161ec_4_k_cu_bd54976b_28414cuda3std3__419piecewise_constructE - _ZN39_INTERNAL_5ad161ec_4_k_cu_bd54976b_28414cuda3std3__45__cpo3endE)
_ZN39_INTERNAL_5ad161ec_4_k_cu_bd54976b_28414cuda3std3__45__cpo3endE:
	.zero		1
	.type		_ZN39_INTERNAL_5ad161ec_4_k_cu_bd54976b_28414cuda3std3__419piecewise_constructE,@object
	.size		_ZN39_INTERNAL_5ad161ec_4_k_cu_bd54976b_28414cuda3std3__419piecewise_constructE,(_ZN39_INTERNAL_5ad161ec_4_k_cu_bd54976b_28414cuda3std3__45__cpo4cendE - _ZN39_INTERNAL_5ad161ec_4_k_cu_bd54976b_28414cuda3std3__419piecewise_constructE)
_ZN39_INTERNAL_5ad161ec_4_k_cu_bd54976b_28414cuda3std3__419piecewise_constructE:
	.zero		1
	.type		_ZN39_INTERNAL_5ad161ec_4_k_cu_bd54976b_28414cuda3std3__45__cpo4cendE,@object
	.size		_ZN39_INTERNAL_5ad161ec_4_k_cu_bd54976b_28414cuda3std3__45__cpo4cendE,(_ZN39_INTERNAL_5ad161ec_4_k_cu_bd54976b_28414cuda3std6ranges3__45__cpo4swapE - _ZN39_INTERNAL_5ad161ec_4_k_cu_bd54976b_28414cuda3std3__45__cpo4cendE)
_ZN39_INTERNAL_5ad161ec_4_k_cu_bd54976b_28414cuda3std3__45__cpo4cendE:
	.zero		1
	.type		_ZN39_INTERNAL_5ad161ec_4_k_cu_bd54976b_28414cuda3std6ranges3__45__cpo4swapE,@object
	.size		_ZN39_INTERNAL_5ad161ec_4_k_cu_bd54976b_28414cuda3std6ranges3__45__cpo4swapE,(.L_7 - _ZN39_INTERNAL_5ad161ec_4_k_cu_bd54976b_28414cuda3std6ranges3__45__cpo4swapE)
_ZN39_INTERNAL_5ad161ec_4_k_cu_bd54976b_28414cuda3std6ranges3__45__cpo4swapE:
	.zero		1
.L_7:


//--------------------- .nv.constant0._ZN7cutlass13device_kernelINS_4gemm6kernel13GemmUniversalIN4cute5tupleIJiiiiEEENS1_10collective13CollectiveMmaINS1_40MainloopSm90TmaGmmaWarpSpecializedSparseILi2ENS5_IJNS4_1CILi1EEESB_SB_EEENS1_35KernelTmaWarpSpecializedCooperativeEEENS5_IJNSA_ILi256EEESF_NSA_ILi128EEEEEENS_10bfloat16_tENS5_IJNS4_6LayoutINS5_IJiNS5_IJNSA_ILi2EEEiEEEiEEENS5_IJlNS5_IJSB_SK_EEElEEEEENSJ_INS5_IJNS5_IJNS5_IJNSA_ILi8EEESK_NSA_ILi4EEEEEEiEEENS5_IJNS5_IJNSA_ILi16EEESK_SR_EEEiEEEiEEENS5_IJNS5_IJNS5_IJSG_SU_NSA_ILi2048EEEEEENSA_ILi8192EEEEEENS5_IJNS5_IJSB_NSA_ILi1024EEENSA_ILi32EEEEEElEEElEEEEEEEESI_NS5_IJlSB_lEEENS4_8TiledMMAINS4_8MMA_AtomIJNS4_4SM904GMMA6SPARSE29GMMA_64x256x32_F32BF16BF16_SSILNS1D_5MajorE0ELS1G_0ELNS1D_7ScaleInE1ELS1H_1ELNS1D_9SparseSelE0EEEEEENSJ_INS5_IJSK_SB_SB_EEENS5_IJSB_NSA_ILi0EEES1M_EEEEENS5_IJNS4_10UnderscoreES1P_S1P_EEEEENS4_13SM90_TMA_LOADENS4_14ComposedLayoutINS4_7SwizzleILi3ELi4ELi3EEENS4_25smem_sparse_ptr_flag_bitsILi2ELi16EEENSJ_INS5_IJNS5_IJSB_SQ_EEENS5_IJSK_NSA_ILi64EEEEEEEEENS5_IJNS5_IJS1M_SG_EEESN_EEEEEEEvNS4_8identityES1S_NS1T_IS1V_NS4_18smem_ptr_flag_bitsILi16EEENSJ_INS5_IJSQ_S1Z_EEENS5_IJS1Z_SB_EEEEEEEvS26_EENS_8epilogue10collective6detail29Sm90TmaWarpSpecializedAdapterINS2F_15DefaultEpilogueIfNS5_IJSB_llEEES2J_NS2E_6thread17LinearCombinationIfLi1EffLNS2K_9ScaleType4KindE0ELNS_15FloatRoundStyleE2EfEENS1_15EpilogueDefaultEEEEEvvEEEEvNT_6ParamsE --------------------------
	.section	.nv.constant0._ZN7cutlass13device_kernelINS_4gemm6kernel13GemmUniversalIN4cute5tupleIJiiiiEEENS1_10collective13CollectiveMmaINS1_40MainloopSm90TmaGmmaWarpSpecializedSparseILi2ENS5_IJNS4_1CILi1EEESB_SB_EEENS1_35KernelTmaWarpSpecializedCooperativeEEENS5_IJNSA_ILi256EEESF_NSA_ILi128EEEEEENS_10bfloat16_tENS5_IJNS4_6LayoutINS5_IJiNS5_IJNSA_ILi2EEEiEEEiEEENS5_IJlNS5_IJSB_SK_EEElEEEEENSJ_INS5_IJNS5_IJNS5_IJNSA_ILi8EEESK_NSA_ILi4EEEEEEiEEENS5_IJNS5_IJNSA_ILi16EEESK_SR_EEEiEEEiEEENS5_IJNS5_IJNS5_IJSG_SU_NSA_ILi2048EEEEEENSA_ILi8192EEEEEENS5_IJNS5_IJSB_NSA_ILi1024EEENSA_ILi32EEEEEElEEElEEEEEEEESI_NS5_IJlSB_lEEENS4_8TiledMMAINS4_8MMA_AtomIJNS4_4SM904GMMA6SPARSE29GMMA_64x256x32_F32BF16BF16_SSILNS1D_5MajorE0ELS1G_0ELNS1D_7ScaleInE1ELS1H_1ELNS1D_9SparseSelE0EEEEEENSJ_INS5_IJSK_SB_SB_EEENS5_IJSB_NSA_ILi0EEES1M_EEEEENS5_IJNS4_10UnderscoreES1P_S1P_EEEEENS4_13SM90_TMA_LOADENS4_14ComposedLayoutINS4_7SwizzleILi3ELi4ELi3EEENS4_25smem_sparse_ptr_flag_bitsILi2ELi16EEENSJ_INS5_IJNS5_IJSB_SQ_EEENS5_IJSK_NSA_ILi64EEEEEEEEENS5_IJNS5_IJS1M_SG_EEESN_EEEEEEEvNS4_8identityES1S_NS1T_IS1V_NS4_18smem_ptr_flag_bitsILi16EEENSJ_INS5_IJSQ_S1Z_EEENS5_IJS1Z_SB_EEEEEEEvS26_EENS_8epilogue10collective6detail29Sm90TmaWarpSpecializedAdapterINS2F_15DefaultEpilogueIfNS5_IJSB_llEEES2J_NS2E_6thread17LinearCombinationIfLi1EffLNS2K_9ScaleType4KindE0ELNS_15FloatRoundStyleE2EfEENS1_15EpilogueDefaultEEEEEvvEEEEvNT_6ParamsE,"a",@progbits
	.sectionflags	@""
	.align	4
.nv.constant0._ZN7cutlass13device_kernelINS_4gemm6kernel13GemmUniversalIN4cute5tupleIJiiiiEEENS1_10collective13CollectiveMmaINS1_40MainloopSm90TmaGmmaWarpSpecializedSparseILi2ENS5_IJNS4_1CILi1EEESB_SB_EEENS1_35KernelTmaWarpSpecializedCooperativeEEENS5_IJNSA_ILi256EEESF_NSA_ILi128EEEEEENS_10bfloat16_tENS5_IJNS4_6LayoutINS5_IJiNS5_IJNSA_ILi2EEEiEEEiEEENS5_IJlNS5_IJSB_SK_EEElEEEEENSJ_INS5_IJNS5_IJNS5_IJNSA_ILi8EEESK_NSA_ILi4EEEEEEiEEENS5_IJNS5_IJNSA_ILi16EEESK_SR_EEEiEEEiEEENS5_IJNS5_IJNS5_IJSG_SU_NSA_ILi2048EEEEEENSA_ILi8192EEEEEENS5_IJNS5_IJSB_NSA_ILi1024EEENSA_ILi32EEEEEElEEElEEEEEEEESI_NS5_IJlSB_lEEENS4_8TiledMMAINS4_8MMA_AtomIJNS4_4SM904GMMA6SPARSE29GMMA_64x256x32_F32BF16BF16_SSILNS1D_5MajorE0ELS1G_0ELNS1D_7ScaleInE1ELS1H_1ELNS1D_9SparseSelE0EEEEEENSJ_INS5_IJSK_SB_SB_EEENS5_IJSB_NSA_ILi0EEES1M_EEEEENS5_IJNS4_10UnderscoreES1P_S1P_EEEEENS4_13SM90_TMA_LOADENS4_14ComposedLayoutINS4_7SwizzleILi3ELi4ELi3EEENS4_25smem_sparse_ptr_flag_bitsILi2ELi16EEENSJ_INS5_IJNS5_IJSB_SQ_EEENS5_IJSK_NSA_ILi64EEEEEEEEENS5_IJNS5_IJS1M_SG_EEESN_EEEEEEEvNS4_8identityES1S_NS1T_IS1V_NS4_18smem_ptr_flag_bitsILi16EEENSJ_INS5_IJSQ_S1Z_EEENS5_IJS1Z_SB_EEEEEEEvS26_EENS_8epilogue10collective6detail29Sm90TmaWarpSpecializedAdapterINS2F_15DefaultEpilogueIfNS5_IJSB_llEEES2J_NS2E_6thread17LinearCombinationIfLi1EffLNS2K_9ScaleType4KindE0ELNS_15FloatRoundStyleE2EfEENS1_15EpilogueDefaultEEEEEvvEEEEvNT_6ParamsE:
	.zero		1920


//--------------------- SYMBOLS --------------------------

	.type		.nv.reservedSmem.offset0,@object
	.size		.nv.reservedSmem.offset0,0x4
